//
// Generated by NVIDIA NVVM Compiler
//
// Compiler Build ID: CL-36424714
// Cuda compilation tools, release 13.0, V13.0.88
// Based on NVVM 20.0.0
//

.version 9.0
.target sm_100
.address_size 64

	// .globl	_ZN3cub18CUB_300001_SM_10006detail11EmptyKernelIvEEvv
// _ZZN3cub18CUB_300001_SM_10006detail6reduce28DeviceReduceSingleTileKernelINS2_10policy_hubIijN4cuda3std3__44plusIiEEE10Policy1000EN6thrust24THRUST_300001_SM_1000_NS6detail15normal_iteratorINSD_10device_ptrIiEEEEPijS9_iiNS7_10__identityEEEvT0_T1_T2_T3_T4_T6_E12temp_storage has been demoted
// _ZZN3cub18CUB_300001_SM_10006detail6reduce18DeviceReduceKernelINS2_10policy_hubIijN4cuda3std3__44plusIiEEE10Policy1000EN6thrust24THRUST_300001_SM_1000_NS6detail15normal_iteratorINSD_10device_ptrIiEEEEjS9_iNS7_10__identityEEEvT0_PT3_T1_NS0_13GridEvenShareISN_EET2_T4_E12temp_storage has been demoted
// _ZZN3cub18CUB_300001_SM_10006detail6reduce28DeviceReduceSingleTileKernelINS2_10policy_hubIijN4cuda3std3__44plusIiEEE10Policy1000EPiSC_iS9_iiNS7_10__identityEEEvT0_T1_T2_T3_T4_T6_E12temp_storage has been demoted
// _ZZN3cub18CUB_300001_SM_10006detail6reduce28DeviceReduceSingleTileKernelINS2_10policy_hubIiyN4cuda3std3__44plusIiEEE10Policy1000EN6thrust24THRUST_300001_SM_1000_NS6detail15normal_iteratorINSD_10device_ptrIiEEEEPiyS9_iiNS7_10__identityEEEvT0_T1_T2_T3_T4_T6_E12temp_storage has been demoted
// _ZZN3cub18CUB_300001_SM_10006detail6reduce18DeviceReduceKernelINS2_10policy_hubIiyN4cuda3std3__44plusIiEEE10Policy1000EN6thrust24THRUST_300001_SM_1000_NS6detail15normal_iteratorINSD_10device_ptrIiEEEEyS9_iNS7_10__identityEEEvT0_PT3_T1_NS0_13GridEvenShareISN_EET2_T4_E12temp_storage has been demoted
// _ZZN3cub18CUB_300001_SM_10006detail6reduce28DeviceReduceSingleTileKernelINS2_10policy_hubIiyN4cuda3std3__44plusIiEEE10Policy1000EPiSC_iS9_iiNS7_10__identityEEEvT0_T1_T2_T3_T4_T6_E12temp_storage has been demoted
.global .align 1 .b8 _ZN34_INTERNAL_f4f26f82_4_k_cu_8b090afc4cuda3std3__45__cpo5beginE[1];
.global .align 1 .b8 _ZN34_INTERNAL_f4f26f82_4_k_cu_8b090afc4cuda3std3__45__cpo3endE[1];
.global .align 1 .b8 _ZN34_INTERNAL_f4f26f82_4_k_cu_8b090afc4cuda3std3__45__cpo6cbeginE[1];
.global .align 1 .b8 _ZN34_INTERNAL_f4f26f82_4_k_cu_8b090afc4cuda3std3__45__cpo4cendE[1];
.global .align 1 .b8 _ZN34_INTERNAL_f4f26f82_4_k_cu_8b090afc4cuda3std3__45__cpo6rbeginE[1];
.global .align 1 .b8 _ZN34_INTERNAL_f4f26f82_4_k_cu_8b090afc4cuda3std3__45__cpo4rendE[1];
.global .align 1 .b8 _ZN34_INTERNAL_f4f26f82_4_k_cu_8b090afc4cuda3std3__45__cpo7crbeginE[1];
.global .align 1 .b8 _ZN34_INTERNAL_f4f26f82_4_k_cu_8b090afc4cuda3std3__45__cpo5crendE[1];
.global .align 1 .b8 _ZN34_INTERNAL_f4f26f82_4_k_cu_8b090afc4cuda3std3__436_GLOBAL__N__f4f26f82_4_k_cu_8b090afc6ignoreE[1];
.global .align 1 .b8 _ZN34_INTERNAL_f4f26f82_4_k_cu_8b090afc4cuda3std3__419piecewise_constructE[1];
.global .align 1 .b8 _ZN34_INTERNAL_f4f26f82_4_k_cu_8b090afc4cuda3std3__48in_placeE[1];
.global .align 1 .b8 _ZN34_INTERNAL_f4f26f82_4_k_cu_8b090afc4cuda3std3__420unreachable_sentinelE[1];
.global .align 1 .b8 _ZN34_INTERNAL_f4f26f82_4_k_cu_8b090afc4cuda3std3__47nulloptE[1];
.global .align 1 .b8 _ZN34_INTERNAL_f4f26f82_4_k_cu_8b090afc4cuda3std3__48unexpectE[1];
.global .align 1 .b8 _ZN34_INTERNAL_f4f26f82_4_k_cu_8b090afc4cuda3std6ranges3__45__cpo4swapE[1];
.global .align 1 .b8 _ZN34_INTERNAL_f4f26f82_4_k_cu_8b090afc4cuda3std6ranges3__45__cpo9iter_moveE[1];
.global .align 1 .b8 _ZN34_INTERNAL_f4f26f82_4_k_cu_8b090afc4cuda3std6ranges3__45__cpo5beginE[1];
.global .align 1 .b8 _ZN34_INTERNAL_f4f26f82_4_k_cu_8b090afc4cuda3std6ranges3__45__cpo3endE[1];
.global .align 1 .b8 _ZN34_INTERNAL_f4f26f82_4_k_cu_8b090afc4cuda3std6ranges3__45__cpo6cbeginE[1];
.global .align 1 .b8 _ZN34_INTERNAL_f4f26f82_4_k_cu_8b090afc4cuda3std6ranges3__45__cpo4cendE[1];
.global .align 1 .b8 _ZN34_INTERNAL_f4f26f82_4_k_cu_8b090afc4cuda3std6ranges3__45__cpo7advanceE[1];
.global .align 1 .b8 _ZN34_INTERNAL_f4f26f82_4_k_cu_8b090afc4cuda3std6ranges3__45__cpo9iter_swapE[1];
.global .align 1 .b8 _ZN34_INTERNAL_f4f26f82_4_k_cu_8b090afc4cuda3std6ranges3__45__cpo4nextE[1];
.global .align 1 .b8 _ZN34_INTERNAL_f4f26f82_4_k_cu_8b090afc4cuda3std6ranges3__45__cpo4prevE[1];
.global .align 1 .b8 _ZN34_INTERNAL_f4f26f82_4_k_cu_8b090afc4cuda3std6ranges3__45__cpo4dataE[1];
.global .align 1 .b8 _ZN34_INTERNAL_f4f26f82_4_k_cu_8b090afc4cuda3std6ranges3__45__cpo5cdataE[1];
.global .align 1 .b8 _ZN34_INTERNAL_f4f26f82_4_k_cu_8b090afc4cuda3std6ranges3__45__cpo4sizeE[1];
.global .align 1 .b8 _ZN34_INTERNAL_f4f26f82_4_k_cu_8b090afc4cuda3std6ranges3__45__cpo5ssizeE[1];
.global .align 1 .b8 _ZN34_INTERNAL_f4f26f82_4_k_cu_8b090afc4cuda3std6ranges3__45__cpo8distanceE[1];
.global .align 1 .b8 _ZN34_INTERNAL_f4f26f82_4_k_cu_8b090afc6thrust24THRUST_300001_SM_1000_NS8cuda_cub3parE[1];
.global .align 1 .b8 _ZN34_INTERNAL_f4f26f82_4_k_cu_8b090afc6thrust24THRUST_300001_SM_1000_NS8cuda_cub10par_nosyncE[1];
.global .align 1 .b8 _ZN34_INTERNAL_f4f26f82_4_k_cu_8b090afc6thrust24THRUST_300001_SM_1000_NS6system6detail10sequential3seqE[1];
.global .align 1 .b8 _ZN34_INTERNAL_f4f26f82_4_k_cu_8b090afc6thrust24THRUST_300001_SM_1000_NS12placeholders2_1E[1];
.global .align 1 .b8 _ZN34_INTERNAL_f4f26f82_4_k_cu_8b090afc6thrust24THRUST_300001_SM_1000_NS12placeholders2_2E[1];
.global .align 1 .b8 _ZN34_INTERNAL_f4f26f82_4_k_cu_8b090afc6thrust24THRUST_300001_SM_1000_NS12placeholders2_3E[1];
.global .align 1 .b8 _ZN34_INTERNAL_f4f26f82_4_k_cu_8b090afc6thrust24THRUST_300001_SM_1000_NS12placeholders2_4E[1];
.global .align 1 .b8 _ZN34_INTERNAL_f4f26f82_4_k_cu_8b090afc6thrust24THRUST_300001_SM_1000_NS12placeholders2_5E[1];
.global .align 1 .b8 _ZN34_INTERNAL_f4f26f82_4_k_cu_8b090afc6thrust24THRUST_300001_SM_1000_NS12placeholders2_6E[1];
.global .align 1 .b8 _ZN34_INTERNAL_f4f26f82_4_k_cu_8b090afc6thrust24THRUST_300001_SM_1000_NS12placeholders2_7E[1];
.global .align 1 .b8 _ZN34_INTERNAL_f4f26f82_4_k_cu_8b090afc6thrust24THRUST_300001_SM_1000_NS12placeholders2_8E[1];
.global .align 1 .b8 _ZN34_INTERNAL_f4f26f82_4_k_cu_8b090afc6thrust24THRUST_300001_SM_1000_NS12placeholders2_9E[1];
.global .align 1 .b8 _ZN34_INTERNAL_f4f26f82_4_k_cu_8b090afc6thrust24THRUST_300001_SM_1000_NS12placeholders3_10E[1];
.global .align 1 .b8 _ZN34_INTERNAL_f4f26f82_4_k_cu_8b090afc6thrust24THRUST_300001_SM_1000_NS3seqE[1];

.visible .entry _ZN3cub18CUB_300001_SM_10006detail11EmptyKernelIvEEvv()
{


	ret;

}
	// .globl	_ZN3cub18CUB_300001_SM_10006detail9transform16transform_kernelINS2_10policy_hubILb1EN4cuda3std3__45tupleIJN6thrust24THRUST_300001_SM_1000_NS6detail15normal_iteratorINSA_10device_ptrIcEEEESF_EEEE10policy1000Ei16custom_transformNSC_INSD_IiEEEEJPcSM_EEEvT0_iT1_T2_DpNS2_10kernel_argIT3_EE
.visible .entry _ZN3cub18CUB_300001_SM_10006detail9transform16transform_kernelINS2_10policy_hubILb1EN4cuda3std3__45tupleIJN6thrust24THRUST_300001_SM_1000_NS6detail15normal_iteratorINSA_10device_ptrIcEEEESF_EEEE10policy1000Ei16custom_transformNSC_INSD_IiEEEEJPcSM_EEEvT0_iT1_T2_DpNS2_10kernel_argIT3_EE(
	.param .u32 _ZN3cub18CUB_300001_SM_10006detail9transform16transform_kernelINS2_10policy_hubILb1EN4cuda3std3__45tupleIJN6thrust24THRUST_300001_SM_1000_NS6detail15normal_iteratorINSA_10device_ptrIcEEEESF_EEEE10policy1000Ei16custom_transformNSC_INSD_IiEEEEJPcSM_EEEvT0_iT1_T2_DpNS2_10kernel_argIT3_EE_param_0,
	.param .u32 _ZN3cub18CUB_300001_SM_10006detail9transform16transform_kernelINS2_10policy_hubILb1EN4cuda3std3__45tupleIJN6thrust24THRUST_300001_SM_1000_NS6detail15normal_iteratorINSA_10device_ptrIcEEEESF_EEEE10policy1000Ei16custom_transformNSC_INSD_IiEEEEJPcSM_EEEvT0_iT1_T2_DpNS2_10kernel_argIT3_EE_param_1,
	.param .align 1 .b8 _ZN3cub18CUB_300001_SM_10006detail9transform16transform_kernelINS2_10policy_hubILb1EN4cuda3std3__45tupleIJN6thrust24THRUST_300001_SM_1000_NS6detail15normal_iteratorINSA_10device_ptrIcEEEESF_EEEE10policy1000Ei16custom_transformNSC_INSD_IiEEEEJPcSM_EEEvT0_iT1_T2_DpNS2_10kernel_argIT3_EE_param_2[1],
	.param .align 8 .b8 _ZN3cub18CUB_300001_SM_10006detail9transform16transform_kernelINS2_10policy_hubILb1EN4cuda3std3__45tupleIJN6thrust24THRUST_300001_SM_1000_NS6detail15normal_iteratorINSA_10device_ptrIcEEEESF_EEEE10policy1000Ei16custom_transformNSC_INSD_IiEEEEJPcSM_EEEvT0_iT1_T2_DpNS2_10kernel_argIT3_EE_param_3[8],
	.param .align 8 .b8 _ZN3cub18CUB_300001_SM_10006detail9transform16transform_kernelINS2_10policy_hubILb1EN4cuda3std3__45tupleIJN6thrust24THRUST_300001_SM_1000_NS6detail15normal_iteratorINSA_10device_ptrIcEEEESF_EEEE10policy1000Ei16custom_transformNSC_INSD_IiEEEEJPcSM_EEEvT0_iT1_T2_DpNS2_10kernel_argIT3_EE_param_4[16],
	.param .align 8 .b8 _ZN3cub18CUB_300001_SM_10006detail9transform16transform_kernelINS2_10policy_hubILb1EN4cuda3std3__45tupleIJN6thrust24THRUST_300001_SM_1000_NS6detail15normal_iteratorINSA_10device_ptrIcEEEESF_EEEE10policy1000Ei16custom_transformNSC_INSD_IiEEEEJPcSM_EEEvT0_iT1_T2_DpNS2_10kernel_argIT3_EE_param_5[16]
)
.maxntid 128
{
	.reg .pred 	%p<68>;
	.reg .b16 	%rs<61>;
	.reg .b32 	%r<109>;
	.reg .b64 	%rd<105>;
	.reg .b64 	%fd<31>;

	ld.param.u32 	%r43, [_ZN3cub18CUB_300001_SM_10006detail9transform16transform_kernelINS2_10policy_hubILb1EN4cuda3std3__45tupleIJN6thrust24THRUST_300001_SM_1000_NS6detail15normal_iteratorINSA_10device_ptrIcEEEESF_EEEE10policy1000Ei16custom_transformNSC_INSD_IiEEEEJPcSM_EEEvT0_iT1_T2_DpNS2_10kernel_argIT3_EE_param_0];
	ld.param.u64 	%rd25, [_ZN3cub18CUB_300001_SM_10006detail9transform16transform_kernelINS2_10policy_hubILb1EN4cuda3std3__45tupleIJN6thrust24THRUST_300001_SM_1000_NS6detail15normal_iteratorINSA_10device_ptrIcEEEESF_EEEE10policy1000Ei16custom_transformNSC_INSD_IiEEEEJPcSM_EEEvT0_iT1_T2_DpNS2_10kernel_argIT3_EE_param_5];
	ld.param.u64 	%rd26, [_ZN3cub18CUB_300001_SM_10006detail9transform16transform_kernelINS2_10policy_hubILb1EN4cuda3std3__45tupleIJN6thrust24THRUST_300001_SM_1000_NS6detail15normal_iteratorINSA_10device_ptrIcEEEESF_EEEE10policy1000Ei16custom_transformNSC_INSD_IiEEEEJPcSM_EEEvT0_iT1_T2_DpNS2_10kernel_argIT3_EE_param_4];
	ld.param.u64 	%rd27, [_ZN3cub18CUB_300001_SM_10006detail9transform16transform_kernelINS2_10policy_hubILb1EN4cuda3std3__45tupleIJN6thrust24THRUST_300001_SM_1000_NS6detail15normal_iteratorINSA_10device_ptrIcEEEESF_EEEE10policy1000Ei16custom_transformNSC_INSD_IiEEEEJPcSM_EEEvT0_iT1_T2_DpNS2_10kernel_argIT3_EE_param_3];
	ld.param.u32 	%r42, [_ZN3cub18CUB_300001_SM_10006detail9transform16transform_kernelINS2_10policy_hubILb1EN4cuda3std3__45tupleIJN6thrust24THRUST_300001_SM_1000_NS6detail15normal_iteratorINSA_10device_ptrIcEEEESF_EEEE10policy1000Ei16custom_transformNSC_INSD_IiEEEEJPcSM_EEEvT0_iT1_T2_DpNS2_10kernel_argIT3_EE_param_1];
	cvta.to.global.u64 	%rd1, %rd27;
	cvta.to.global.u64 	%rd2, %rd26;
	cvta.to.global.u64 	%rd3, %rd25;
	shl.b32 	%r1, %r42, 7;
	mov.u32 	%r44, %ctaid.x;
	mul.lo.s32 	%r45, %r1, %r44;
	sub.s32 	%r2, %r43, %r45;
	min.s32 	%r3, %r1, %r2;
	cvt.s64.s32 	%rd4, %r45;
	mov.u32 	%r4, %tid.x;
	shl.b32 	%r99, %r4, 7;
	setp.ge.s32 	%p1, %r99, %r3;
	@%p1 bra 	$L__BB1_5;
	mul.wide.u32 	%rd5, %r4, 128;
	add.s64 	%rd28, %rd2, %rd5;
	add.s64 	%rd101, %rd28, %rd4;
	mov.u32 	%r98, %r99;
$L__BB1_2:
	.pragma "nounroll";
	// begin inline asm
	prefetch.global.L2 [%rd101];
	// end inline asm
	add.s32 	%r98, %r98, 16384;
	add.s64 	%rd101, %rd101, 16384;
	setp.lt.s32 	%p2, %r98, %r3;
	@%p2 bra 	$L__BB1_2;
	add.s64 	%rd30, %rd3, %rd5;
	add.s64 	%rd102, %rd30, %rd4;
$L__BB1_4:
	.pragma "nounroll";
	// begin inline asm
	prefetch.global.L2 [%rd102];
	// end inline asm
	add.s32 	%r99, %r99, 16384;
	add.s64 	%rd102, %rd102, 16384;
	setp.lt.s32 	%p3, %r99, %r3;
	@%p3 bra 	$L__BB1_4;
$L__BB1_5:
	add.s64 	%rd12, %rd2, %rd4;
	add.s64 	%rd13, %rd3, %rd4;
	shl.b64 	%rd32, %rd4, 2;
	add.s64 	%rd14, %rd1, %rd32;
	setp.gt.s32 	%p4, %r1, %r2;
	@%p4 bra 	$L__BB1_18;
	setp.lt.s32 	%p5, %r42, 1;
	@%p5 bra 	$L__BB1_59;
	and.b32  	%r10, %r42, 7;
	setp.lt.u32 	%p6, %r42, 8;
	mov.b32 	%r106, 0;
	@%p6 bra 	$L__BB1_10;
	and.b32  	%r106, %r42, 2147483640;
	neg.s32 	%r101, %r106;
	cvt.u64.u32 	%rd103, %r4;
	mul.wide.u32 	%rd34, %r4, 4;
	add.s64 	%rd35, %rd32, %rd1;
	add.s64 	%rd104, %rd35, %rd34;
	add.s32 	%r100, %r4, 128;
	add.s64 	%rd17, %rd35, 1536;
$L__BB1_9:
	.pragma "nounroll";
	cvt.s64.s32 	%rd36, %r100;
	add.s64 	%rd37, %rd36, 384;
	mul.wide.s32 	%rd38, %r100, 4;
	add.s64 	%rd39, %rd17, %rd38;
	add.s64 	%rd40, %rd12, %rd103;
	add.s64 	%rd41, %rd13, %rd103;
	ld.global.u8 	%rs1, [%rd40];
	ld.global.u8 	%rs2, [%rd41];
	setp.eq.s16 	%p7, %rs1, %rs2;
	selp.f64 	%fd1, 0d4000000000000000, 0dBFF0000000000000, %p7;
	cvt.rzi.s32.f64 	%r47, %fd1;
	st.global.u32 	[%rd104], %r47;
	add.s64 	%rd42, %rd12, %rd37;
	add.s64 	%rd43, %rd13, %rd37;
	ld.global.u8 	%rs3, [%rd42+-384];
	ld.global.u8 	%rs4, [%rd43+-384];
	setp.eq.s16 	%p8, %rs3, %rs4;
	selp.f64 	%fd2, 0d4000000000000000, 0dBFF0000000000000, %p8;
	cvt.rzi.s32.f64 	%r48, %fd2;
	st.global.u32 	[%rd39+-1536], %r48;
	ld.global.u8 	%rs5, [%rd42+-256];
	ld.global.u8 	%rs6, [%rd43+-256];
	setp.eq.s16 	%p9, %rs5, %rs6;
	selp.f64 	%fd3, 0d4000000000000000, 0dBFF0000000000000, %p9;
	cvt.rzi.s32.f64 	%r49, %fd3;
	st.global.u32 	[%rd39+-1024], %r49;
	ld.global.u8 	%rs7, [%rd42+-128];
	ld.global.u8 	%rs8, [%rd43+-128];
	setp.eq.s16 	%p10, %rs7, %rs8;
	selp.f64 	%fd4, 0d4000000000000000, 0dBFF0000000000000, %p10;
	cvt.rzi.s32.f64 	%r50, %fd4;
	st.global.u32 	[%rd39+-512], %r50;
	ld.global.u8 	%rs9, [%rd42];
	ld.global.u8 	%rs10, [%rd43];
	setp.eq.s16 	%p11, %rs9, %rs10;
	selp.f64 	%fd5, 0d4000000000000000, 0dBFF0000000000000, %p11;
	cvt.rzi.s32.f64 	%r51, %fd5;
	st.global.u32 	[%rd39], %r51;
	ld.global.u8 	%rs11, [%rd42+128];
	ld.global.u8 	%rs12, [%rd43+128];
	setp.eq.s16 	%p12, %rs11, %rs12;
	selp.f64 	%fd6, 0d4000000000000000, 0dBFF0000000000000, %p12;
	cvt.rzi.s32.f64 	%r52, %fd6;
	st.global.u32 	[%rd39+512], %r52;
	ld.global.u8 	%rs13, [%rd42+256];
	ld.global.u8 	%rs14, [%rd43+256];
	setp.eq.s16 	%p13, %rs13, %rs14;
	selp.f64 	%fd7, 0d4000000000000000, 0dBFF0000000000000, %p13;
	cvt.rzi.s32.f64 	%r53, %fd7;
	st.global.u32 	[%rd39+1024], %r53;
	ld.global.u8 	%rs15, [%rd42+384];
	ld.global.u8 	%rs16, [%rd43+384];
	setp.eq.s16 	%p14, %rs15, %rs16;
	selp.f64 	%fd8, 0d4000000000000000, 0dBFF0000000000000, %p14;
	cvt.rzi.s32.f64 	%r54, %fd8;
	st.global.u32 	[%rd39+1536], %r54;
	add.s32 	%r101, %r101, 8;
	add.s64 	%rd104, %rd104, 4096;
	add.s64 	%rd103, %rd103, 1024;
	add.s32 	%r100, %r100, 1024;
	setp.eq.s32 	%p15, %r101, 0;
	@%p15 bra 	$L__BB1_10;
	bra.uni 	$L__BB1_9;
$L__BB1_10:
	setp.eq.s32 	%p16, %r10, 0;
	@%p16 bra 	$L__BB1_59;
	and.b32  	%r37, %r42, 3;
	setp.lt.u32 	%p17, %r10, 4;
	@%p17 bra 	$L__BB1_13;
	shl.b32 	%r55, %r106, 7;
	add.s32 	%r56, %r55, %r4;
	cvt.s64.s32 	%rd44, %r56;
	add.s64 	%rd45, %rd12, %rd44;
	add.s64 	%rd46, %rd13, %rd44;
	ld.global.u8 	%rs17, [%rd45];
	ld.global.u8 	%rs18, [%rd46];
	setp.eq.s16 	%p18, %rs17, %rs18;
	selp.f64 	%fd9, 0d4000000000000000, 0dBFF0000000000000, %p18;
	cvt.rzi.s32.f64 	%r57, %fd9;
	mul.wide.s32 	%rd47, %r56, 4;
	add.s64 	%rd48, %rd14, %rd47;
	st.global.u32 	[%rd48], %r57;
	ld.global.u8 	%rs19, [%rd45+128];
	ld.global.u8 	%rs20, [%rd46+128];
	setp.eq.s16 	%p19, %rs19, %rs20;
	selp.f64 	%fd10, 0d4000000000000000, 0dBFF0000000000000, %p19;
	cvt.rzi.s32.f64 	%r58, %fd10;
	st.global.u32 	[%rd48+512], %r58;
	ld.global.u8 	%rs21, [%rd45+256];
	ld.global.u8 	%rs22, [%rd46+256];
	setp.eq.s16 	%p20, %rs21, %rs22;
	selp.f64 	%fd11, 0d4000000000000000, 0dBFF0000000000000, %p20;
	cvt.rzi.s32.f64 	%r59, %fd11;
	st.global.u32 	[%rd48+1024], %r59;
	ld.global.u8 	%rs23, [%rd45+384];
	ld.global.u8 	%rs24, [%rd46+384];
	setp.eq.s16 	%p21, %rs23, %rs24;
	selp.f64 	%fd12, 0d4000000000000000, 0dBFF0000000000000, %p21;
	cvt.rzi.s32.f64 	%r60, %fd12;
	st.global.u32 	[%rd48+1536], %r60;
	add.s32 	%r106, %r106, 4;
$L__BB1_13:
	setp.eq.s32 	%p22, %r37, 0;
	@%p22 bra 	$L__BB1_59;
	setp.eq.s32 	%p23, %r37, 1;
	@%p23 bra 	$L__BB1_16;
	shl.b32 	%r61, %r106, 7;
	add.s32 	%r62, %r61, %r4;
	cvt.s64.s32 	%rd49, %r62;
	add.s64 	%rd50, %rd12, %rd49;
	add.s64 	%rd51, %rd13, %rd49;
	ld.global.u8 	%rs25, [%rd50];
	ld.global.u8 	%rs26, [%rd51];
	setp.eq.s16 	%p24, %rs25, %rs26;
	selp.f64 	%fd13, 0d4000000000000000, 0dBFF0000000000000, %p24;
	cvt.rzi.s32.f64 	%r63, %fd13;
	mul.wide.s32 	%rd52, %r62, 4;
	add.s64 	%rd53, %rd14, %rd52;
	st.global.u32 	[%rd53], %r63;
	ld.global.u8 	%rs27, [%rd50+128];
	ld.global.u8 	%rs28, [%rd51+128];
	setp.eq.s16 	%p25, %rs27, %rs28;
	selp.f64 	%fd14, 0d4000000000000000, 0dBFF0000000000000, %p25;
	cvt.rzi.s32.f64 	%r64, %fd14;
	st.global.u32 	[%rd53+512], %r64;
	add.s32 	%r106, %r106, 2;
$L__BB1_16:
	and.b32  	%r65, %r42, 1;
	setp.eq.b32 	%p26, %r65, 1;
	not.pred 	%p27, %p26;
	@%p27 bra 	$L__BB1_59;
	shl.b32 	%r66, %r106, 7;
	add.s32 	%r67, %r66, %r4;
	cvt.s64.s32 	%rd54, %r67;
	add.s64 	%rd55, %rd12, %rd54;
	add.s64 	%rd56, %rd13, %rd54;
	ld.global.u8 	%rs29, [%rd55];
	ld.global.u8 	%rs30, [%rd56];
	setp.eq.s16 	%p28, %rs29, %rs30;
	selp.f64 	%fd15, 0d4000000000000000, 0dBFF0000000000000, %p28;
	cvt.rzi.s32.f64 	%r68, %fd15;
	mul.wide.s32 	%rd57, %r67, 4;
	add.s64 	%rd58, %rd14, %rd57;
	st.global.u32 	[%rd58], %r68;
	bra.uni 	$L__BB1_59;
$L__BB1_18:
	setp.lt.s32 	%p29, %r42, 1;
	@%p29 bra 	$L__BB1_59;
	and.b32  	%r14, %r42, 7;
	setp.lt.u32 	%p30, %r42, 8;
	mov.b32 	%r103, 0;
	@%p30 bra 	$L__BB1_38;
	and.b32  	%r103, %r42, 2147483640;
	mov.b32 	%r102, 0;
$L__BB1_21:
	.pragma "nounroll";
	shl.b32 	%r71, %r102, 7;
	add.s32 	%r21, %r71, %r4;
	setp.ge.s32 	%p31, %r21, %r3;
	@%p31 bra 	$L__BB1_23;
	cvt.u64.u32 	%rd59, %r21;
	add.s64 	%rd60, %rd12, %rd59;
	add.s64 	%rd61, %rd13, %rd59;
	ld.global.u8 	%rs31, [%rd60];
	ld.global.u8 	%rs32, [%rd61];
	setp.eq.s16 	%p32, %rs31, %rs32;
	selp.f64 	%fd16, 0d4000000000000000, 0dBFF0000000000000, %p32;
	cvt.rzi.s32.f64 	%r72, %fd16;
	mul.wide.u32 	%rd62, %r21, 4;
	add.s64 	%rd63, %rd14, %rd62;
	st.global.u32 	[%rd63], %r72;
$L__BB1_23:
	add.s32 	%r73, %r21, 128;
	setp.ge.s32 	%p33, %r73, %r3;
	cvt.s64.s32 	%rd64, %r73;
	add.s64 	%rd22, %rd12, %rd64;
	add.s64 	%rd23, %rd13, %rd64;
	mul.wide.s32 	%rd65, %r73, 4;
	add.s64 	%rd24, %rd14, %rd65;
	@%p33 bra 	$L__BB1_25;
	ld.global.u8 	%rs33, [%rd22];
	ld.global.u8 	%rs34, [%rd23];
	setp.eq.s16 	%p34, %rs33, %rs34;
	selp.f64 	%fd17, 0d4000000000000000, 0dBFF0000000000000, %p34;
	cvt.rzi.s32.f64 	%r74, %fd17;
	st.global.u32 	[%rd24], %r74;
$L__BB1_25:
	add.s32 	%r75, %r21, 256;
	setp.ge.s32 	%p35, %r75, %r3;
	@%p35 bra 	$L__BB1_27;
	ld.global.u8 	%rs35, [%rd22+128];
	ld.global.u8 	%rs36, [%rd23+128];
	setp.eq.s16 	%p36, %rs35, %rs36;
	selp.f64 	%fd18, 0d4000000000000000, 0dBFF0000000000000, %p36;
	cvt.rzi.s32.f64 	%r76, %fd18;
	st.global.u32 	[%rd24+512], %r76;
$L__BB1_27:
	add.s32 	%r77, %r21, 384;
	setp.ge.s32 	%p37, %r77, %r3;
	@%p37 bra 	$L__BB1_29;
	ld.global.u8 	%rs37, [%rd22+256];
	ld.global.u8 	%rs38, [%rd23+256];
	setp.eq.s16 	%p38, %rs37, %rs38;
	selp.f64 	%fd19, 0d4000000000000000, 0dBFF0000000000000, %p38;
	cvt.rzi.s32.f64 	%r78, %fd19;
	st.global.u32 	[%rd24+1024], %r78;
$L__BB1_29:
	add.s32 	%r79, %r21, 512;
	setp.ge.s32 	%p39, %r79, %r3;
	@%p39 bra 	$L__BB1_31;
	ld.global.u8 	%rs39, [%rd22+384];
	ld.global.u8 	%rs40, [%rd23+384];
	setp.eq.s16 	%p40, %rs39, %rs40;
	selp.f64 	%fd20, 0d4000000000000000, 0dBFF0000000000000, %p40;
	cvt.rzi.s32.f64 	%r80, %fd20;
	st.global.u32 	[%rd24+1536], %r80;
$L__BB1_31:
	add.s32 	%r81, %r21, 640;
	setp.ge.s32 	%p41, %r81, %r3;
	@%p41 bra 	$L__BB1_33;
	ld.global.u8 	%rs41, [%rd22+512];
	ld.global.u8 	%rs42, [%rd23+512];
	setp.eq.s16 	%p42, %rs41, %rs42;
	selp.f64 	%fd21, 0d4000000000000000, 0dBFF0000000000000, %p42;
	cvt.rzi.s32.f64 	%r82, %fd21;
	st.global.u32 	[%rd24+2048], %r82;
$L__BB1_33:
	add.s32 	%r83, %r21, 768;
	setp.ge.s32 	%p43, %r83, %r3;
	@%p43 bra 	$L__BB1_35;
	ld.global.u8 	%rs43, [%rd22+640];
	ld.global.u8 	%rs44, [%rd23+640];
	setp.eq.s16 	%p44, %rs43, %rs44;
	selp.f64 	%fd22, 0d4000000000000000, 0dBFF0000000000000, %p44;
	cvt.rzi.s32.f64 	%r84, %fd22;
	st.global.u32 	[%rd24+2560], %r84;
$L__BB1_35:
	add.s32 	%r85, %r21, 896;
	setp.ge.s32 	%p45, %r85, %r3;
	@%p45 bra 	$L__BB1_37;
	ld.global.u8 	%rs45, [%rd22+768];
	ld.global.u8 	%rs46, [%rd23+768];
	setp.eq.s16 	%p46, %rs45, %rs46;
	selp.f64 	%fd23, 0d4000000000000000, 0dBFF0000000000000, %p46;
	cvt.rzi.s32.f64 	%r86, %fd23;
	st.global.u32 	[%rd24+3072], %r86;
$L__BB1_37:
	add.s32 	%r102, %r102, 8;
	setp.ne.s32 	%p47, %r102, %r103;
	@%p47 bra 	$L__BB1_21;
$L__BB1_38:
	setp.eq.s32 	%p48, %r14, 0;
	@%p48 bra 	$L__BB1_59;
	and.b32  	%r24, %r42, 3;
	setp.lt.u32 	%p49, %r14, 4;
	@%p49 bra 	$L__BB1_49;
	shl.b32 	%r87, %r103, 7;
	add.s32 	%r25, %r87, %r4;
	setp.ge.s32 	%p50, %r25, %r3;
	@%p50 bra 	$L__BB1_42;
	cvt.s64.s32 	%rd66, %r25;
	add.s64 	%rd67, %rd12, %rd66;
	add.s64 	%rd68, %rd13, %rd66;
	ld.global.u8 	%rs47, [%rd67];
	ld.global.u8 	%rs48, [%rd68];
	setp.eq.s16 	%p51, %rs47, %rs48;
	selp.f64 	%fd24, 0d4000000000000000, 0dBFF0000000000000, %p51;
	cvt.rzi.s32.f64 	%r88, %fd24;
	mul.wide.s32 	%rd69, %r25, 4;
	add.s64 	%rd70, %rd14, %rd69;
	st.global.u32 	[%rd70], %r88;
$L__BB1_42:
	add.s32 	%r26, %r25, 128;
	setp.ge.s32 	%p52, %r26, %r3;
	@%p52 bra 	$L__BB1_44;
	cvt.s64.s32 	%rd71, %r26;
	add.s64 	%rd72, %rd12, %rd71;
	add.s64 	%rd73, %rd13, %rd71;
	ld.global.u8 	%rs49, [%rd72];
	ld.global.u8 	%rs50, [%rd73];
	setp.eq.s16 	%p53, %rs49, %rs50;
	selp.f64 	%fd25, 0d4000000000000000, 0dBFF0000000000000, %p53;
	cvt.rzi.s32.f64 	%r89, %fd25;
	mul.wide.s32 	%rd74, %r26, 4;
	add.s64 	%rd75, %rd14, %rd74;
	st.global.u32 	[%rd75], %r89;
$L__BB1_44:
	add.s32 	%r27, %r25, 256;
	setp.ge.s32 	%p54, %r27, %r3;
	@%p54 bra 	$L__BB1_46;
	cvt.s64.s32 	%rd76, %r27;
	add.s64 	%rd77, %rd12, %rd76;
	add.s64 	%rd78, %rd13, %rd76;
	ld.global.u8 	%rs51, [%rd77];
	ld.global.u8 	%rs52, [%rd78];
	setp.eq.s16 	%p55, %rs51, %rs52;
	selp.f64 	%fd26, 0d4000000000000000, 0dBFF0000000000000, %p55;
	cvt.rzi.s32.f64 	%r90, %fd26;
	mul.wide.s32 	%rd79, %r27, 4;
	add.s64 	%rd80, %rd14, %rd79;
	st.global.u32 	[%rd80], %r90;
$L__BB1_46:
	add.s32 	%r28, %r25, 384;
	setp.ge.s32 	%p56, %r28, %r3;
	@%p56 bra 	$L__BB1_48;
	cvt.s64.s32 	%rd81, %r28;
	add.s64 	%rd82, %rd12, %rd81;
	add.s64 	%rd83, %rd13, %rd81;
	ld.global.u8 	%rs53, [%rd82];
	ld.global.u8 	%rs54, [%rd83];
	setp.eq.s16 	%p57, %rs53, %rs54;
	selp.f64 	%fd27, 0d4000000000000000, 0dBFF0000000000000, %p57;
	cvt.rzi.s32.f64 	%r91, %fd27;
	mul.wide.s32 	%rd84, %r28, 4;
	add.s64 	%rd85, %rd14, %rd84;
	st.global.u32 	[%rd85], %r91;
$L__BB1_48:
	add.s32 	%r103, %r103, 4;
$L__BB1_49:
	setp.eq.s32 	%p58, %r24, 0;
	@%p58 bra 	$L__BB1_59;
	setp.eq.s32 	%p59, %r24, 1;
	@%p59 bra 	$L__BB1_56;
	shl.b32 	%r92, %r103, 7;
	add.s32 	%r31, %r92, %r4;
	setp.ge.s32 	%p60, %r31, %r3;
	@%p60 bra 	$L__BB1_53;
	cvt.s64.s32 	%rd86, %r31;
	add.s64 	%rd87, %rd12, %rd86;
	add.s64 	%rd88, %rd13, %rd86;
	ld.global.u8 	%rs55, [%rd87];
	ld.global.u8 	%rs56, [%rd88];
	setp.eq.s16 	%p61, %rs55, %rs56;
	selp.f64 	%fd28, 0d4000000000000000, 0dBFF0000000000000, %p61;
	cvt.rzi.s32.f64 	%r93, %fd28;
	mul.wide.s32 	%rd89, %r31, 4;
	add.s64 	%rd90, %rd14, %rd89;
	st.global.u32 	[%rd90], %r93;
$L__BB1_53:
	add.s32 	%r32, %r31, 128;
	setp.ge.s32 	%p62, %r32, %r3;
	@%p62 bra 	$L__BB1_55;
	cvt.s64.s32 	%rd91, %r32;
	add.s64 	%rd92, %rd12, %rd91;
	add.s64 	%rd93, %rd13, %rd91;
	ld.global.u8 	%rs57, [%rd92];
	ld.global.u8 	%rs58, [%rd93];
	setp.eq.s16 	%p63, %rs57, %rs58;
	selp.f64 	%fd29, 0d4000000000000000, 0dBFF0000000000000, %p63;
	cvt.rzi.s32.f64 	%r94, %fd29;
	mul.wide.s32 	%rd94, %r32, 4;
	add.s64 	%rd95, %rd14, %rd94;
	st.global.u32 	[%rd95], %r94;
$L__BB1_55:
	add.s32 	%r103, %r103, 2;
$L__BB1_56:
	and.b32  	%r95, %r42, 1;
	setp.eq.b32 	%p64, %r95, 1;
	not.pred 	%p65, %p64;
	@%p65 bra 	$L__BB1_59;
	shl.b32 	%r96, %r103, 7;
	add.s32 	%r35, %r96, %r4;
	setp.ge.s32 	%p66, %r35, %r3;
	@%p66 bra 	$L__BB1_59;
	cvt.s64.s32 	%rd96, %r35;
	add.s64 	%rd97, %rd12, %rd96;
	add.s64 	%rd98, %rd13, %rd96;
	ld.global.u8 	%rs59, [%rd97];
	ld.global.u8 	%rs60, [%rd98];
	setp.eq.s16 	%p67, %rs59, %rs60;
	selp.f64 	%fd30, 0d4000000000000000, 0dBFF0000000000000, %p67;
	cvt.rzi.s32.f64 	%r97, %fd30;
	mul.wide.s32 	%rd99, %r35, 4;
	add.s64 	%rd100, %rd14, %rd99;
	st.global.u32 	[%rd100], %r97;
$L__BB1_59:
	ret;

}
	// .globl	_ZN3cub18CUB_300001_SM_10006detail9transform16transform_kernelINS2_10policy_hubILb1EN4cuda3std3__45tupleIJN6thrust24THRUST_300001_SM_1000_NS6detail15normal_iteratorINSA_10device_ptrIcEEEESF_EEEE10policy1000El16custom_transformNSC_INSD_IiEEEEJPcSM_EEEvT0_iT1_T2_DpNS2_10kernel_argIT3_EE
.visible .entry _ZN3cub18CUB_300001_SM_10006detail9transform16transform_kernelINS2_10policy_hubILb1EN4cuda3std3__45tupleIJN6thrust24THRUST_300001_SM_1000_NS6detail15normal_iteratorINSA_10device_ptrIcEEEESF_EEEE10policy1000El16custom_transformNSC_INSD_IiEEEEJPcSM_EEEvT0_iT1_T2_DpNS2_10kernel_argIT3_EE(
	.param .u64 _ZN3cub18CUB_300001_SM_10006detail9transform16transform_kernelINS2_10policy_hubILb1EN4cuda3std3__45tupleIJN6thrust24THRUST_300001_SM_1000_NS6detail15normal_iteratorINSA_10device_ptrIcEEEESF_EEEE10policy1000El16custom_transformNSC_INSD_IiEEEEJPcSM_EEEvT0_iT1_T2_DpNS2_10kernel_argIT3_EE_param_0,
	.param .u32 _ZN3cub18CUB_300001_SM_10006detail9transform16transform_kernelINS2_10policy_hubILb1EN4cuda3std3__45tupleIJN6thrust24THRUST_300001_SM_1000_NS6detail15normal_iteratorINSA_10device_ptrIcEEEESF_EEEE10policy1000El16custom_transformNSC_INSD_IiEEEEJPcSM_EEEvT0_iT1_T2_DpNS2_10kernel_argIT3_EE_param_1,
	.param .align 1 .b8 _ZN3cub18CUB_300001_SM_10006detail9transform16transform_kernelINS2_10policy_hubILb1EN4cuda3std3__45tupleIJN6thrust24THRUST_300001_SM_1000_NS6detail15normal_iteratorINSA_10device_ptrIcEEEESF_EEEE10policy1000El16custom_transformNSC_INSD_IiEEEEJPcSM_EEEvT0_iT1_T2_DpNS2_10kernel_argIT3_EE_param_2[1],
	.param .align 8 .b8 _ZN3cub18CUB_300001_SM_10006detail9transform16transform_kernelINS2_10policy_hubILb1EN4cuda3std3__45tupleIJN6thrust24THRUST_300001_SM_1000_NS6detail15normal_iteratorINSA_10device_ptrIcEEEESF_EEEE10policy1000El16custom_transformNSC_INSD_IiEEEEJPcSM_EEEvT0_iT1_T2_DpNS2_10kernel_argIT3_EE_param_3[8],
	.param .align 8 .b8 _ZN3cub18CUB_300001_SM_10006detail9transform16transform_kernelINS2_10policy_hubILb1EN4cuda3std3__45tupleIJN6thrust24THRUST_300001_SM_1000_NS6detail15normal_iteratorINSA_10device_ptrIcEEEESF_EEEE10policy1000El16custom_transformNSC_INSD_IiEEEEJPcSM_EEEvT0_iT1_T2_DpNS2_10kernel_argIT3_EE_param_4[16],
	.param .align 8 .b8 _ZN3cub18CUB_300001_SM_10006detail9transform16transform_kernelINS2_10policy_hubILb1EN4cuda3std3__45tupleIJN6thrust24THRUST_300001_SM_1000_NS6detail15normal_iteratorINSA_10device_ptrIcEEEESF_EEEE10policy1000El16custom_transformNSC_INSD_IiEEEEJPcSM_EEEvT0_iT1_T2_DpNS2_10kernel_argIT3_EE_param_5[16]
)
.maxntid 128
{
	.reg .pred 	%p<68>;
	.reg .b16 	%rs<61>;
	.reg .b32 	%r<106>;
	.reg .b64 	%rd<110>;
	.reg .b64 	%fd<31>;

	ld.param.u64 	%rd25, [_ZN3cub18CUB_300001_SM_10006detail9transform16transform_kernelINS2_10policy_hubILb1EN4cuda3std3__45tupleIJN6thrust24THRUST_300001_SM_1000_NS6detail15normal_iteratorINSA_10device_ptrIcEEEESF_EEEE10policy1000El16custom_transformNSC_INSD_IiEEEEJPcSM_EEEvT0_iT1_T2_DpNS2_10kernel_argIT3_EE_param_0];
	ld.param.u64 	%rd26, [_ZN3cub18CUB_300001_SM_10006detail9transform16transform_kernelINS2_10policy_hubILb1EN4cuda3std3__45tupleIJN6thrust24THRUST_300001_SM_1000_NS6detail15normal_iteratorINSA_10device_ptrIcEEEESF_EEEE10policy1000El16custom_transformNSC_INSD_IiEEEEJPcSM_EEEvT0_iT1_T2_DpNS2_10kernel_argIT3_EE_param_5];
	ld.param.u64 	%rd27, [_ZN3cub18CUB_300001_SM_10006detail9transform16transform_kernelINS2_10policy_hubILb1EN4cuda3std3__45tupleIJN6thrust24THRUST_300001_SM_1000_NS6detail15normal_iteratorINSA_10device_ptrIcEEEESF_EEEE10policy1000El16custom_transformNSC_INSD_IiEEEEJPcSM_EEEvT0_iT1_T2_DpNS2_10kernel_argIT3_EE_param_4];
	ld.param.u64 	%rd28, [_ZN3cub18CUB_300001_SM_10006detail9transform16transform_kernelINS2_10policy_hubILb1EN4cuda3std3__45tupleIJN6thrust24THRUST_300001_SM_1000_NS6detail15normal_iteratorINSA_10device_ptrIcEEEESF_EEEE10policy1000El16custom_transformNSC_INSD_IiEEEEJPcSM_EEEvT0_iT1_T2_DpNS2_10kernel_argIT3_EE_param_3];
	ld.param.u32 	%r41, [_ZN3cub18CUB_300001_SM_10006detail9transform16transform_kernelINS2_10policy_hubILb1EN4cuda3std3__45tupleIJN6thrust24THRUST_300001_SM_1000_NS6detail15normal_iteratorINSA_10device_ptrIcEEEESF_EEEE10policy1000El16custom_transformNSC_INSD_IiEEEEJPcSM_EEEvT0_iT1_T2_DpNS2_10kernel_argIT3_EE_param_1];
	cvta.to.global.u64 	%rd1, %rd28;
	cvta.to.global.u64 	%rd2, %rd27;
	cvta.to.global.u64 	%rd3, %rd26;
	shl.b32 	%r1, %r41, 7;
	mov.u32 	%r42, %ctaid.x;
	cvt.u64.u32 	%rd29, %r42;
	cvt.s64.s32 	%rd30, %r1;
	mul.lo.s64 	%rd4, %rd30, %rd29;
	sub.s64 	%rd31, %rd25, %rd4;
	min.s64 	%rd32, %rd31, %rd30;
	cvt.u32.u64 	%r2, %rd32;
	mov.u32 	%r3, %tid.x;
	shl.b32 	%r96, %r3, 7;
	setp.ge.s32 	%p1, %r96, %r2;
	@%p1 bra 	$L__BB2_5;
	add.s64 	%rd33, %rd2, %rd4;
	mul.wide.u32 	%rd5, %r3, 128;
	add.s64 	%rd106, %rd33, %rd5;
	mov.u32 	%r95, %r96;
$L__BB2_2:
	.pragma "nounroll";
	// begin inline asm
	prefetch.global.L2 [%rd106];
	// end inline asm
	add.s32 	%r95, %r95, 16384;
	add.s64 	%rd106, %rd106, 16384;
	setp.lt.s32 	%p2, %r95, %r2;
	@%p2 bra 	$L__BB2_2;
	add.s64 	%rd35, %rd3, %rd4;
	add.s64 	%rd107, %rd35, %rd5;
$L__BB2_4:
	.pragma "nounroll";
	// begin inline asm
	prefetch.global.L2 [%rd107];
	// end inline asm
	add.s32 	%r96, %r96, 16384;
	add.s64 	%rd107, %rd107, 16384;
	setp.lt.s32 	%p3, %r96, %r2;
	@%p3 bra 	$L__BB2_4;
$L__BB2_5:
	add.s64 	%rd12, %rd2, %rd4;
	add.s64 	%rd13, %rd3, %rd4;
	shl.b64 	%rd37, %rd4, 2;
	add.s64 	%rd14, %rd1, %rd37;
	setp.eq.s32 	%p4, %r1, %r2;
	@%p4 bra 	$L__BB2_47;
	setp.lt.s32 	%p5, %r41, 1;
	@%p5 bra 	$L__BB2_59;
	and.b32  	%r9, %r41, 7;
	setp.lt.u32 	%p6, %r41, 8;
	mov.b32 	%r103, 0;
	@%p6 bra 	$L__BB2_26;
	and.b32  	%r103, %r41, 2147483640;
	mov.b32 	%r99, 0;
$L__BB2_9:
	.pragma "nounroll";
	shl.b32 	%r45, %r99, 7;
	add.s32 	%r20, %r45, %r3;
	setp.ge.s32 	%p7, %r20, %r2;
	@%p7 bra 	$L__BB2_11;
	cvt.u64.u32 	%rd38, %r20;
	add.s64 	%rd39, %rd12, %rd38;
	add.s64 	%rd40, %rd13, %rd38;
	ld.global.u8 	%rs1, [%rd39];
	ld.global.u8 	%rs2, [%rd40];
	setp.eq.s16 	%p8, %rs1, %rs2;
	selp.f64 	%fd1, 0d4000000000000000, 0dBFF0000000000000, %p8;
	cvt.rzi.s32.f64 	%r46, %fd1;
	mul.wide.u32 	%rd41, %r20, 4;
	add.s64 	%rd42, %rd14, %rd41;
	st.global.u32 	[%rd42], %r46;
$L__BB2_11:
	add.s32 	%r47, %r20, 128;
	setp.ge.s32 	%p9, %r47, %r2;
	cvt.s64.s32 	%rd43, %r47;
	add.s64 	%rd22, %rd12, %rd43;
	add.s64 	%rd23, %rd13, %rd43;
	mul.wide.s32 	%rd44, %r47, 4;
	add.s64 	%rd24, %rd14, %rd44;
	@%p9 bra 	$L__BB2_13;
	ld.global.u8 	%rs3, [%rd22];
	ld.global.u8 	%rs4, [%rd23];
	setp.eq.s16 	%p10, %rs3, %rs4;
	selp.f64 	%fd2, 0d4000000000000000, 0dBFF0000000000000, %p10;
	cvt.rzi.s32.f64 	%r48, %fd2;
	st.global.u32 	[%rd24], %r48;
$L__BB2_13:
	add.s32 	%r49, %r20, 256;
	setp.ge.s32 	%p11, %r49, %r2;
	@%p11 bra 	$L__BB2_15;
	ld.global.u8 	%rs5, [%rd22+128];
	ld.global.u8 	%rs6, [%rd23+128];
	setp.eq.s16 	%p12, %rs5, %rs6;
	selp.f64 	%fd3, 0d4000000000000000, 0dBFF0000000000000, %p12;
	cvt.rzi.s32.f64 	%r50, %fd3;
	st.global.u32 	[%rd24+512], %r50;
$L__BB2_15:
	add.s32 	%r51, %r20, 384;
	setp.ge.s32 	%p13, %r51, %r2;
	@%p13 bra 	$L__BB2_17;
	ld.global.u8 	%rs7, [%rd22+256];
	ld.global.u8 	%rs8, [%rd23+256];
	setp.eq.s16 	%p14, %rs7, %rs8;
	selp.f64 	%fd4, 0d4000000000000000, 0dBFF0000000000000, %p14;
	cvt.rzi.s32.f64 	%r52, %fd4;
	st.global.u32 	[%rd24+1024], %r52;
$L__BB2_17:
	add.s32 	%r53, %r20, 512;
	setp.ge.s32 	%p15, %r53, %r2;
	@%p15 bra 	$L__BB2_19;
	ld.global.u8 	%rs9, [%rd22+384];
	ld.global.u8 	%rs10, [%rd23+384];
	setp.eq.s16 	%p16, %rs9, %rs10;
	selp.f64 	%fd5, 0d4000000000000000, 0dBFF0000000000000, %p16;
	cvt.rzi.s32.f64 	%r54, %fd5;
	st.global.u32 	[%rd24+1536], %r54;
$L__BB2_19:
	add.s32 	%r55, %r20, 640;
	setp.ge.s32 	%p17, %r55, %r2;
	@%p17 bra 	$L__BB2_21;
	ld.global.u8 	%rs11, [%rd22+512];
	ld.global.u8 	%rs12, [%rd23+512];
	setp.eq.s16 	%p18, %rs11, %rs12;
	selp.f64 	%fd6, 0d4000000000000000, 0dBFF0000000000000, %p18;
	cvt.rzi.s32.f64 	%r56, %fd6;
	st.global.u32 	[%rd24+2048], %r56;
$L__BB2_21:
	add.s32 	%r57, %r20, 768;
	setp.ge.s32 	%p19, %r57, %r2;
	@%p19 bra 	$L__BB2_23;
	ld.global.u8 	%rs13, [%rd22+640];
	ld.global.u8 	%rs14, [%rd23+640];
	setp.eq.s16 	%p20, %rs13, %rs14;
	selp.f64 	%fd7, 0d4000000000000000, 0dBFF0000000000000, %p20;
	cvt.rzi.s32.f64 	%r58, %fd7;
	st.global.u32 	[%rd24+2560], %r58;
$L__BB2_23:
	add.s32 	%r59, %r20, 896;
	setp.ge.s32 	%p21, %r59, %r2;
	@%p21 bra 	$L__BB2_25;
	ld.global.u8 	%rs15, [%rd22+768];
	ld.global.u8 	%rs16, [%rd23+768];
	setp.eq.s16 	%p22, %rs15, %rs16;
	selp.f64 	%fd8, 0d4000000000000000, 0dBFF0000000000000, %p22;
	cvt.rzi.s32.f64 	%r60, %fd8;
	st.global.u32 	[%rd24+3072], %r60;
$L__BB2_25:
	add.s32 	%r99, %r99, 8;
	setp.eq.s32 	%p23, %r99, %r103;
	@%p23 bra 	$L__BB2_26;
	bra.uni 	$L__BB2_9;
$L__BB2_26:
	setp.eq.s32 	%p24, %r9, 0;
	@%p24 bra 	$L__BB2_59;
	and.b32  	%r29, %r41, 3;
	setp.lt.u32 	%p25, %r9, 4;
	@%p25 bra 	$L__BB2_37;
	shl.b32 	%r61, %r103, 7;
	add.s32 	%r30, %r61, %r3;
	setp.ge.s32 	%p26, %r30, %r2;
	@%p26 bra 	$L__BB2_30;
	cvt.s64.s32 	%rd45, %r30;
	add.s64 	%rd46, %rd12, %rd45;
	add.s64 	%rd47, %rd13, %rd45;
	ld.global.u8 	%rs17, [%rd46];
	ld.global.u8 	%rs18, [%rd47];
	setp.eq.s16 	%p27, %rs17, %rs18;
	selp.f64 	%fd9, 0d4000000000000000, 0dBFF0000000000000, %p27;
	cvt.rzi.s32.f64 	%r62, %fd9;
	mul.wide.s32 	%rd48, %r30, 4;
	add.s64 	%rd49, %rd14, %rd48;
	st.global.u32 	[%rd49], %r62;
$L__BB2_30:
	add.s32 	%r31, %r30, 128;
	setp.ge.s32 	%p28, %r31, %r2;
	@%p28 bra 	$L__BB2_32;
	cvt.s64.s32 	%rd50, %r31;
	add.s64 	%rd51, %rd12, %rd50;
	add.s64 	%rd52, %rd13, %rd50;
	ld.global.u8 	%rs19, [%rd51];
	ld.global.u8 	%rs20, [%rd52];
	setp.eq.s16 	%p29, %rs19, %rs20;
	selp.f64 	%fd10, 0d4000000000000000, 0dBFF0000000000000, %p29;
	cvt.rzi.s32.f64 	%r63, %fd10;
	mul.wide.s32 	%rd53, %r31, 4;
	add.s64 	%rd54, %rd14, %rd53;
	st.global.u32 	[%rd54], %r63;
$L__BB2_32:
	add.s32 	%r32, %r30, 256;
	setp.ge.s32 	%p30, %r32, %r2;
	@%p30 bra 	$L__BB2_34;
	cvt.s64.s32 	%rd55, %r32;
	add.s64 	%rd56, %rd12, %rd55;
	add.s64 	%rd57, %rd13, %rd55;
	ld.global.u8 	%rs21, [%rd56];
	ld.global.u8 	%rs22, [%rd57];
	setp.eq.s16 	%p31, %rs21, %rs22;
	selp.f64 	%fd11, 0d4000000000000000, 0dBFF0000000000000, %p31;
	cvt.rzi.s32.f64 	%r64, %fd11;
	mul.wide.s32 	%rd58, %r32, 4;
	add.s64 	%rd59, %rd14, %rd58;
	st.global.u32 	[%rd59], %r64;
$L__BB2_34:
	add.s32 	%r33, %r30, 384;
	setp.ge.s32 	%p32, %r33, %r2;
	@%p32 bra 	$L__BB2_36;
	cvt.s64.s32 	%rd60, %r33;
	add.s64 	%rd61, %rd12, %rd60;
	add.s64 	%rd62, %rd13, %rd60;
	ld.global.u8 	%rs23, [%rd61];
	ld.global.u8 	%rs24, [%rd62];
	setp.eq.s16 	%p33, %rs23, %rs24;
	selp.f64 	%fd12, 0d4000000000000000, 0dBFF0000000000000, %p33;
	cvt.rzi.s32.f64 	%r65, %fd12;
	mul.wide.s32 	%rd63, %r33, 4;
	add.s64 	%rd64, %rd14, %rd63;
	st.global.u32 	[%rd64], %r65;
$L__BB2_36:
	add.s32 	%r103, %r103, 4;
$L__BB2_37:
	setp.eq.s32 	%p34, %r29, 0;
	@%p34 bra 	$L__BB2_59;
	setp.eq.s32 	%p35, %r29, 1;
	@%p35 bra 	$L__BB2_44;
	shl.b32 	%r66, %r103, 7;
	add.s32 	%r36, %r66, %r3;
	setp.ge.s32 	%p36, %r36, %r2;
	@%p36 bra 	$L__BB2_41;
	cvt.s64.s32 	%rd65, %r36;
	add.s64 	%rd66, %rd12, %rd65;
	add.s64 	%rd67, %rd13, %rd65;
	ld.global.u8 	%rs25, [%rd66];
	ld.global.u8 	%rs26, [%rd67];
	setp.eq.s16 	%p37, %rs25, %rs26;
	selp.f64 	%fd13, 0d4000000000000000, 0dBFF0000000000000, %p37;
	cvt.rzi.s32.f64 	%r67, %fd13;
	mul.wide.s32 	%rd68, %r36, 4;
	add.s64 	%rd69, %rd14, %rd68;
	st.global.u32 	[%rd69], %r67;
$L__BB2_41:
	add.s32 	%r37, %r36, 128;
	setp.ge.s32 	%p38, %r37, %r2;
	@%p38 bra 	$L__BB2_43;
	cvt.s64.s32 	%rd70, %r37;
	add.s64 	%rd71, %rd12, %rd70;
	add.s64 	%rd72, %rd13, %rd70;
	ld.global.u8 	%rs27, [%rd71];
	ld.global.u8 	%rs28, [%rd72];
	setp.eq.s16 	%p39, %rs27, %rs28;
	selp.f64 	%fd14, 0d4000000000000000, 0dBFF0000000000000, %p39;
	cvt.rzi.s32.f64 	%r68, %fd14;
	mul.wide.s32 	%rd73, %r37, 4;
	add.s64 	%rd74, %rd14, %rd73;
	st.global.u32 	[%rd74], %r68;
$L__BB2_43:
	add.s32 	%r103, %r103, 2;
$L__BB2_44:
	and.b32  	%r69, %r41, 1;
	setp.eq.b32 	%p40, %r69, 1;
	not.pred 	%p41, %p40;
	@%p41 bra 	$L__BB2_59;
	shl.b32 	%r70, %r103, 7;
	add.s32 	%r40, %r70, %r3;
	setp.ge.s32 	%p42, %r40, %r2;
	@%p42 bra 	$L__BB2_59;
	cvt.s64.s32 	%rd75, %r40;
	add.s64 	%rd76, %rd12, %rd75;
	add.s64 	%rd77, %rd13, %rd75;
	ld.global.u8 	%rs29, [%rd76];
	ld.global.u8 	%rs30, [%rd77];
	setp.eq.s16 	%p43, %rs29, %rs30;
	selp.f64 	%fd15, 0d4000000000000000, 0dBFF0000000000000, %p43;
	cvt.rzi.s32.f64 	%r71, %fd15;
	mul.wide.s32 	%rd78, %r40, 4;
	add.s64 	%rd79, %rd14, %rd78;
	st.global.u32 	[%rd79], %r71;
	bra.uni 	$L__BB2_59;
$L__BB2_47:
	setp.lt.s32 	%p44, %r41, 1;
	@%p44 bra 	$L__BB2_59;
	and.b32  	%r11, %r41, 7;
	setp.lt.u32 	%p45, %r41, 8;
	mov.b32 	%r101, 0;
	@%p45 bra 	$L__BB2_51;
	and.b32  	%r101, %r41, 2147483640;
	neg.s32 	%r98, %r101;
	cvt.u64.u32 	%rd108, %r3;
	mul.wide.u32 	%rd81, %r3, 4;
	add.s64 	%rd82, %rd37, %rd1;
	add.s64 	%rd109, %rd82, %rd81;
	add.s32 	%r97, %r3, 128;
	add.s64 	%rd17, %rd82, 1536;
$L__BB2_50:
	.pragma "nounroll";
	cvt.s64.s32 	%rd83, %r97;
	add.s64 	%rd84, %rd83, 384;
	mul.wide.s32 	%rd85, %r97, 4;
	add.s64 	%rd86, %rd17, %rd85;
	add.s64 	%rd87, %rd12, %rd108;
	add.s64 	%rd88, %rd13, %rd108;
	ld.global.u8 	%rs31, [%rd87];
	ld.global.u8 	%rs32, [%rd88];
	setp.eq.s16 	%p46, %rs31, %rs32;
	selp.f64 	%fd16, 0d4000000000000000, 0dBFF0000000000000, %p46;
	cvt.rzi.s32.f64 	%r73, %fd16;
	st.global.u32 	[%rd109], %r73;
	add.s64 	%rd89, %rd12, %rd84;
	add.s64 	%rd90, %rd13, %rd84;
	ld.global.u8 	%rs33, [%rd89+-384];
	ld.global.u8 	%rs34, [%rd90+-384];
	setp.eq.s16 	%p47, %rs33, %rs34;
	selp.f64 	%fd17, 0d4000000000000000, 0dBFF0000000000000, %p47;
	cvt.rzi.s32.f64 	%r74, %fd17;
	st.global.u32 	[%rd86+-1536], %r74;
	ld.global.u8 	%rs35, [%rd89+-256];
	ld.global.u8 	%rs36, [%rd90+-256];
	setp.eq.s16 	%p48, %rs35, %rs36;
	selp.f64 	%fd18, 0d4000000000000000, 0dBFF0000000000000, %p48;
	cvt.rzi.s32.f64 	%r75, %fd18;
	st.global.u32 	[%rd86+-1024], %r75;
	ld.global.u8 	%rs37, [%rd89+-128];
	ld.global.u8 	%rs38, [%rd90+-128];
	setp.eq.s16 	%p49, %rs37, %rs38;
	selp.f64 	%fd19, 0d4000000000000000, 0dBFF0000000000000, %p49;
	cvt.rzi.s32.f64 	%r76, %fd19;
	st.global.u32 	[%rd86+-512], %r76;
	ld.global.u8 	%rs39, [%rd89];
	ld.global.u8 	%rs40, [%rd90];
	setp.eq.s16 	%p50, %rs39, %rs40;
	selp.f64 	%fd20, 0d4000000000000000, 0dBFF0000000000000, %p50;
	cvt.rzi.s32.f64 	%r77, %fd20;
	st.global.u32 	[%rd86], %r77;
	ld.global.u8 	%rs41, [%rd89+128];
	ld.global.u8 	%rs42, [%rd90+128];
	setp.eq.s16 	%p51, %rs41, %rs42;
	selp.f64 	%fd21, 0d4000000000000000, 0dBFF0000000000000, %p51;
	cvt.rzi.s32.f64 	%r78, %fd21;
	st.global.u32 	[%rd86+512], %r78;
	ld.global.u8 	%rs43, [%rd89+256];
	ld.global.u8 	%rs44, [%rd90+256];
	setp.eq.s16 	%p52, %rs43, %rs44;
	selp.f64 	%fd22, 0d4000000000000000, 0dBFF0000000000000, %p52;
	cvt.rzi.s32.f64 	%r79, %fd22;
	st.global.u32 	[%rd86+1024], %r79;
	ld.global.u8 	%rs45, [%rd89+384];
	ld.global.u8 	%rs46, [%rd90+384];
	setp.eq.s16 	%p53, %rs45, %rs46;
	selp.f64 	%fd23, 0d4000000000000000, 0dBFF0000000000000, %p53;
	cvt.rzi.s32.f64 	%r80, %fd23;
	st.global.u32 	[%rd86+1536], %r80;
	add.s32 	%r98, %r98, 8;
	add.s64 	%rd109, %rd109, 4096;
	add.s64 	%rd108, %rd108, 1024;
	add.s32 	%r97, %r97, 1024;
	setp.eq.s32 	%p54, %r98, 0;
	@%p54 bra 	$L__BB2_51;
	bra.uni 	$L__BB2_50;
$L__BB2_51:
	setp.eq.s32 	%p55, %r11, 0;
	@%p55 bra 	$L__BB2_59;
	and.b32  	%r23, %r41, 3;
	setp.lt.u32 	%p56, %r11, 4;
	@%p56 bra 	$L__BB2_54;
	shl.b32 	%r81, %r101, 7;
	add.s32 	%r82, %r81, %r3;
	cvt.s64.s32 	%rd91, %r82;
	add.s64 	%rd92, %rd12, %rd91;
	add.s64 	%rd93, %rd13, %rd91;
	ld.global.u8 	%rs47, [%rd92];
	ld.global.u8 	%rs48, [%rd93];
	setp.eq.s16 	%p57, %rs47, %rs48;
	selp.f64 	%fd24, 0d4000000000000000, 0dBFF0000000000000, %p57;
	cvt.rzi.s32.f64 	%r83, %fd24;
	mul.wide.s32 	%rd94, %r82, 4;
	add.s64 	%rd95, %rd14, %rd94;
	st.global.u32 	[%rd95], %r83;
	ld.global.u8 	%rs49, [%rd92+128];
	ld.global.u8 	%rs50, [%rd93+128];
	setp.eq.s16 	%p58, %rs49, %rs50;
	selp.f64 	%fd25, 0d4000000000000000, 0dBFF0000000000000, %p58;
	cvt.rzi.s32.f64 	%r84, %fd25;
	st.global.u32 	[%rd95+512], %r84;
	ld.global.u8 	%rs51, [%rd92+256];
	ld.global.u8 	%rs52, [%rd93+256];
	setp.eq.s16 	%p59, %rs51, %rs52;
	selp.f64 	%fd26, 0d4000000000000000, 0dBFF0000000000000, %p59;
	cvt.rzi.s32.f64 	%r85, %fd26;
	st.global.u32 	[%rd95+1024], %r85;
	ld.global.u8 	%rs53, [%rd92+384];
	ld.global.u8 	%rs54, [%rd93+384];
	setp.eq.s16 	%p60, %rs53, %rs54;
	selp.f64 	%fd27, 0d4000000000000000, 0dBFF0000000000000, %p60;
	cvt.rzi.s32.f64 	%r86, %fd27;
	st.global.u32 	[%rd95+1536], %r86;
	add.s32 	%r101, %r101, 4;
$L__BB2_54:
	setp.eq.s32 	%p61, %r23, 0;
	@%p61 bra 	$L__BB2_59;
	setp.eq.s32 	%p62, %r23, 1;
	@%p62 bra 	$L__BB2_57;
	shl.b32 	%r87, %r101, 7;
	add.s32 	%r88, %r87, %r3;
	cvt.s64.s32 	%rd96, %r88;
	add.s64 	%rd97, %rd12, %rd96;
	add.s64 	%rd98, %rd13, %rd96;
	ld.global.u8 	%rs55, [%rd97];
	ld.global.u8 	%rs56, [%rd98];
	setp.eq.s16 	%p63, %rs55, %rs56;
	selp.f64 	%fd28, 0d4000000000000000, 0dBFF0000000000000, %p63;
	cvt.rzi.s32.f64 	%r89, %fd28;
	mul.wide.s32 	%rd99, %r88, 4;
	add.s64 	%rd100, %rd14, %rd99;
	st.global.u32 	[%rd100], %r89;
	ld.global.u8 	%rs57, [%rd97+128];
	ld.global.u8 	%rs58, [%rd98+128];
	setp.eq.s16 	%p64, %rs57, %rs58;
	selp.f64 	%fd29, 0d4000000000000000, 0dBFF0000000000000, %p64;
	cvt.rzi.s32.f64 	%r90, %fd29;
	st.global.u32 	[%rd100+512], %r90;
	add.s32 	%r101, %r101, 2;
$L__BB2_57:
	and.b32  	%r91, %r41, 1;
	setp.eq.b32 	%p65, %r91, 1;
	not.pred 	%p66, %p65;
	@%p66 bra 	$L__BB2_59;
	shl.b32 	%r92, %r101, 7;
	add.s32 	%r93, %r92, %r3;
	cvt.s64.s32 	%rd101, %r93;
	add.s64 	%rd102, %rd12, %rd101;
	add.s64 	%rd103, %rd13, %rd101;
	ld.global.u8 	%rs59, [%rd102];
	ld.global.u8 	%rs60, [%rd103];
	setp.eq.s16 	%p67, %rs59, %rs60;
	selp.f64 	%fd30, 0d4000000000000000, 0dBFF0000000000000, %p67;
	cvt.rzi.s32.f64 	%r94, %fd30;
	mul.wide.s32 	%rd104, %r93, 4;
	add.s64 	%rd105, %rd14, %rd104;
	st.global.u32 	[%rd105], %r94;
$L__BB2_59:
	ret;

}
	// .globl	_ZN3cub18CUB_300001_SM_10006detail8for_each13static_kernelINS2_12policy_hub_t12policy_500_tEmN6thrust24THRUST_300001_SM_1000_NS8cuda_cub20__uninitialized_fill7functorINS7_10device_ptrIiEEiEEEEvT0_T1_
.visible .entry _ZN3cub18CUB_300001_SM_10006detail8for_each13static_kernelINS2_12policy_hub_t12policy_500_tEmN6thrust24THRUST_300001_SM_1000_NS8cuda_cub20__uninitialized_fill7functorINS7_10device_ptrIiEEiEEEEvT0_T1_(
	.param .u64 _ZN3cub18CUB_300001_SM_10006detail8for_each13static_kernelINS2_12policy_hub_t12policy_500_tEmN6thrust24THRUST_300001_SM_1000_NS8cuda_cub20__uninitialized_fill7functorINS7_10device_ptrIiEEiEEEEvT0_T1__param_0,
	.param .align 8 .b8 _ZN3cub18CUB_300001_SM_10006detail8for_each13static_kernelINS2_12policy_hub_t12policy_500_tEmN6thrust24THRUST_300001_SM_1000_NS8cuda_cub20__uninitialized_fill7functorINS7_10device_ptrIiEEiEEEEvT0_T1__param_1[16]
)
.maxntid 256
{
	.reg .pred 	%p<4>;
	.reg .b16 	%rs<5>;
	.reg .b32 	%r<12>;
	.reg .b64 	%rd<16>;

	ld.param.u32 	%r3, [_ZN3cub18CUB_300001_SM_10006detail8for_each13static_kernelINS2_12policy_hub_t12policy_500_tEmN6thrust24THRUST_300001_SM_1000_NS8cuda_cub20__uninitialized_fill7functorINS7_10device_ptrIiEEiEEEEvT0_T1__param_1+8];
	ld.param.u64 	%rd4, [_ZN3cub18CUB_300001_SM_10006detail8for_each13static_kernelINS2_12policy_hub_t12policy_500_tEmN6thrust24THRUST_300001_SM_1000_NS8cuda_cub20__uninitialized_fill7functorINS7_10device_ptrIiEEiEEEEvT0_T1__param_1];
	ld.param.u64 	%rd5, [_ZN3cub18CUB_300001_SM_10006detail8for_each13static_kernelINS2_12policy_hub_t12policy_500_tEmN6thrust24THRUST_300001_SM_1000_NS8cuda_cub20__uninitialized_fill7functorINS7_10device_ptrIiEEiEEEEvT0_T1__param_0];
	mov.u32 	%r9, %ctaid.x;
	mul.wide.u32 	%rd1, %r9, 512;
	sub.s64 	%rd2, %rd5, %rd1;
	setp.lt.u64 	%p1, %rd2, 512;
	@%p1 bra 	$L__BB3_2;
	mov.u32 	%r11, %tid.x;
	cvta.to.global.u64 	%rd11, %rd4;
	cvt.u64.u32 	%rd12, %r11;
	add.s64 	%rd13, %rd1, %rd12;
	shl.b64 	%rd14, %rd13, 2;
	add.s64 	%rd15, %rd11, %rd14;
	st.global.u32 	[%rd15], %r3;
	st.global.u32 	[%rd15+1024], %r3;
	bra.uni 	$L__BB3_6;
$L__BB3_2:
	cvta.to.global.u64 	%rd6, %rd4;
	mov.u32 	%r2, %tid.x;
	cvt.u64.u32 	%rd7, %r2;
	setp.le.u64 	%p2, %rd2, %rd7;
	add.s64 	%rd8, %rd1, %rd7;
	shl.b64 	%rd9, %rd8, 2;
	add.s64 	%rd3, %rd6, %rd9;
	@%p2 bra 	$L__BB3_4;
	st.global.u32 	[%rd3], %r3;
$L__BB3_4:
	add.s32 	%r10, %r2, 256;
	cvt.u64.u32 	%rd10, %r10;
	setp.le.u64 	%p3, %rd2, %rd10;
	@%p3 bra 	$L__BB3_6;
	st.global.u32 	[%rd3+1024], %r3;
$L__BB3_6:
	ret;

}
	// .globl	_ZN3cub18CUB_300001_SM_10006detail6reduce28DeviceReduceSingleTileKernelINS2_10policy_hubIijN4cuda3std3__44plusIiEEE10Policy1000EN6thrust24THRUST_300001_SM_1000_NS6detail15normal_iteratorINSD_10device_ptrIiEEEEPijS9_iiNS7_10__identityEEEvT0_T1_T2_T3_T4_T6_
.visible .entry _ZN3cub18CUB_300001_SM_10006detail6reduce28DeviceReduceSingleTileKernelINS2_10policy_hubIijN4cuda3std3__44plusIiEEE10Policy1000EN6thrust24THRUST_300001_SM_1000_NS6detail15normal_iteratorINSD_10device_ptrIiEEEEPijS9_iiNS7_10__identityEEEvT0_T1_T2_T3_T4_T6_(
	.param .align 8 .b8 _ZN3cub18CUB_300001_SM_10006detail6reduce28DeviceReduceSingleTileKernelINS2_10policy_hubIijN4cuda3std3__44plusIiEEE10Policy1000EN6thrust24THRUST_300001_SM_1000_NS6detail15normal_iteratorINSD_10device_ptrIiEEEEPijS9_iiNS7_10__identityEEEvT0_T1_T2_T3_T4_T6__param_0[8],
	.param .u64 .ptr .align 1 _ZN3cub18CUB_300001_SM_10006detail6reduce28DeviceReduceSingleTileKernelINS2_10policy_hubIijN4cuda3std3__44plusIiEEE10Policy1000EN6thrust24THRUST_300001_SM_1000_NS6detail15normal_iteratorINSD_10device_ptrIiEEEEPijS9_iiNS7_10__identityEEEvT0_T1_T2_T3_T4_T6__param_1,
	.param .u32 _ZN3cub18CUB_300001_SM_10006detail6reduce28DeviceReduceSingleTileKernelINS2_10policy_hubIijN4cuda3std3__44plusIiEEE10Policy1000EN6thrust24THRUST_300001_SM_1000_NS6detail15normal_iteratorINSD_10device_ptrIiEEEEPijS9_iiNS7_10__identityEEEvT0_T1_T2_T3_T4_T6__param_2,
	.param .align 1 .b8 _ZN3cub18CUB_300001_SM_10006detail6reduce28DeviceReduceSingleTileKernelINS2_10policy_hubIijN4cuda3std3__44plusIiEEE10Policy1000EN6thrust24THRUST_300001_SM_1000_NS6detail15normal_iteratorINSD_10device_ptrIiEEEEPijS9_iiNS7_10__identityEEEvT0_T1_T2_T3_T4_T6__param_3[1],
	.param .u32 _ZN3cub18CUB_300001_SM_10006detail6reduce28DeviceReduceSingleTileKernelINS2_10policy_hubIijN4cuda3std3__44plusIiEEE10Policy1000EN6thrust24THRUST_300001_SM_1000_NS6detail15normal_iteratorINSD_10device_ptrIiEEEEPijS9_iiNS7_10__identityEEEvT0_T1_T2_T3_T4_T6__param_4,
	.param .align 1 .b8 _ZN3cub18CUB_300001_SM_10006detail6reduce28DeviceReduceSingleTileKernelINS2_10policy_hubIijN4cuda3std3__44plusIiEEE10Policy1000EN6thrust24THRUST_300001_SM_1000_NS6detail15normal_iteratorINSD_10device_ptrIiEEEEPijS9_iiNS7_10__identityEEEvT0_T1_T2_T3_T4_T6__param_5[1]
)
.maxntid 256
.minnctapersm 1
{
	.reg .pred 	%p<59>;
	.reg .b32 	%r<511>;
	.reg .b64 	%rd<84>;
	// demoted variable
	.shared .align 4 .b8 _ZZN3cub18CUB_300001_SM_10006detail6reduce28DeviceReduceSingleTileKernelINS2_10policy_hubIijN4cuda3std3__44plusIiEEE10Policy1000EN6thrust24THRUST_300001_SM_1000_NS6detail15normal_iteratorINSD_10device_ptrIiEEEEPijS9_iiNS7_10__identityEEEvT0_T1_T2_T3_T4_T6_E12temp_storage[44];
	ld.param.u64 	%rd9, [_ZN3cub18CUB_300001_SM_10006detail6reduce28DeviceReduceSingleTileKernelINS2_10policy_hubIijN4cuda3std3__44plusIiEEE10Policy1000EN6thrust24THRUST_300001_SM_1000_NS6detail15normal_iteratorINSD_10device_ptrIiEEEEPijS9_iiNS7_10__identityEEEvT0_T1_T2_T3_T4_T6__param_0];
	ld.param.u64 	%rd10, [_ZN3cub18CUB_300001_SM_10006detail6reduce28DeviceReduceSingleTileKernelINS2_10policy_hubIijN4cuda3std3__44plusIiEEE10Policy1000EN6thrust24THRUST_300001_SM_1000_NS6detail15normal_iteratorINSD_10device_ptrIiEEEEPijS9_iiNS7_10__identityEEEvT0_T1_T2_T3_T4_T6__param_1];
	ld.param.u32 	%r90, [_ZN3cub18CUB_300001_SM_10006detail6reduce28DeviceReduceSingleTileKernelINS2_10policy_hubIijN4cuda3std3__44plusIiEEE10Policy1000EN6thrust24THRUST_300001_SM_1000_NS6detail15normal_iteratorINSD_10device_ptrIiEEEEPijS9_iiNS7_10__identityEEEvT0_T1_T2_T3_T4_T6__param_2];
	ld.param.u32 	%r91, [_ZN3cub18CUB_300001_SM_10006detail6reduce28DeviceReduceSingleTileKernelINS2_10policy_hubIijN4cuda3std3__44plusIiEEE10Policy1000EN6thrust24THRUST_300001_SM_1000_NS6detail15normal_iteratorINSD_10device_ptrIiEEEEPijS9_iiNS7_10__identityEEEvT0_T1_T2_T3_T4_T6__param_4];
	cvta.to.global.u64 	%rd1, %rd10;
	setp.ne.s32 	%p1, %r90, 0;
	@%p1 bra 	$L__BB4_3;
	mov.u32 	%r471, %tid.x;
	setp.ne.s32 	%p58, %r471, 0;
	@%p58 bra 	$L__BB4_52;
	st.global.u32 	[%rd1], %r91;
	bra.uni 	$L__BB4_52;
$L__BB4_3:
	cvta.to.global.u64 	%rd2, %rd9;
	setp.gt.u32 	%p2, %r90, 4095;
	@%p2 bra 	$L__BB4_28;
	mov.u32 	%r1, %tid.x;
	setp.ge.u32 	%p24, %r1, %r90;
	mov.b32 	%r488, 0;
	mov.u32 	%r478, %r1;
	@%p24 bra 	$L__BB4_6;
	mul.wide.u32 	%rd73, %r1, 4;
	add.s64 	%rd74, %rd2, %rd73;
	ld.global.u32 	%r488, [%rd74];
	add.s32 	%r478, %r1, 256;
$L__BB4_6:
	setp.ge.u32 	%p25, %r478, %r90;
	@%p25 bra 	$L__BB4_19;
	not.b32 	%r298, %r478;
	add.s32 	%r299, %r90, %r298;
	shr.u32 	%r300, %r299, 8;
	add.s32 	%r6, %r300, 1;
	and.b32  	%r7, %r6, 15;
	setp.lt.u32 	%p26, %r299, 3840;
	@%p26 bra 	$L__BB4_10;
	and.b32  	%r301, %r6, 33554416;
	neg.s32 	%r474, %r301;
	mul.wide.u32 	%rd75, %r478, 4;
	add.s64 	%rd76, %rd75, %rd2;
	add.s64 	%rd82, %rd76, 8192;
$L__BB4_9:
	.pragma "nounroll";
	ld.global.u32 	%r302, [%rd82+-8192];
	add.s32 	%r303, %r302, %r488;
	ld.global.u32 	%r304, [%rd82+-7168];
	add.s32 	%r305, %r304, %r303;
	ld.global.u32 	%r306, [%rd82+-6144];
	add.s32 	%r307, %r306, %r305;
	ld.global.u32 	%r308, [%rd82+-5120];
	add.s32 	%r309, %r308, %r307;
	ld.global.u32 	%r310, [%rd82+-4096];
	add.s32 	%r311, %r310, %r309;
	ld.global.u32 	%r312, [%rd82+-3072];
	add.s32 	%r313, %r312, %r311;
	ld.global.u32 	%r314, [%rd82+-2048];
	add.s32 	%r315, %r314, %r313;
	ld.global.u32 	%r316, [%rd82+-1024];
	add.s32 	%r317, %r316, %r315;
	ld.global.u32 	%r318, [%rd82];
	add.s32 	%r319, %r318, %r317;
	ld.global.u32 	%r320, [%rd82+1024];
	add.s32 	%r321, %r320, %r319;
	ld.global.u32 	%r322, [%rd82+2048];
	add.s32 	%r323, %r322, %r321;
	ld.global.u32 	%r324, [%rd82+3072];
	add.s32 	%r325, %r324, %r323;
	ld.global.u32 	%r326, [%rd82+4096];
	add.s32 	%r327, %r326, %r325;
	ld.global.u32 	%r328, [%rd82+5120];
	add.s32 	%r329, %r328, %r327;
	ld.global.u32 	%r330, [%rd82+6144];
	add.s32 	%r331, %r330, %r329;
	ld.global.u32 	%r332, [%rd82+7168];
	add.s32 	%r488, %r332, %r331;
	add.s32 	%r478, %r478, 4096;
	add.s32 	%r474, %r474, 16;
	add.s64 	%rd82, %rd82, 16384;
	setp.ne.s32 	%p27, %r474, 0;
	@%p27 bra 	$L__BB4_9;
$L__BB4_10:
	setp.eq.s32 	%p28, %r7, 0;
	@%p28 bra 	$L__BB4_19;
	and.b32  	%r18, %r6, 7;
	setp.lt.u32 	%p29, %r7, 8;
	@%p29 bra 	$L__BB4_13;
	mul.wide.u32 	%rd77, %r478, 4;
	add.s64 	%rd78, %rd2, %rd77;
	ld.global.u32 	%r334, [%rd78];
	add.s32 	%r335, %r334, %r488;
	ld.global.u32 	%r336, [%rd78+1024];
	add.s32 	%r337, %r336, %r335;
	ld.global.u32 	%r338, [%rd78+2048];
	add.s32 	%r339, %r338, %r337;
	ld.global.u32 	%r340, [%rd78+3072];
	add.s32 	%r341, %r340, %r339;
	ld.global.u32 	%r342, [%rd78+4096];
	add.s32 	%r343, %r342, %r341;
	ld.global.u32 	%r344, [%rd78+5120];
	add.s32 	%r345, %r344, %r343;
	ld.global.u32 	%r346, [%rd78+6144];
	add.s32 	%r347, %r346, %r345;
	ld.global.u32 	%r348, [%rd78+7168];
	add.s32 	%r488, %r348, %r347;
	add.s32 	%r478, %r478, 2048;
$L__BB4_13:
	setp.eq.s32 	%p30, %r18, 0;
	@%p30 bra 	$L__BB4_19;
	and.b32  	%r24, %r6, 3;
	setp.lt.u32 	%p31, %r18, 4;
	@%p31 bra 	$L__BB4_16;
	mul.wide.u32 	%rd79, %r478, 4;
	add.s64 	%rd80, %rd2, %rd79;
	ld.global.u32 	%r350, [%rd80];
	add.s32 	%r351, %r350, %r488;
	ld.global.u32 	%r352, [%rd80+1024];
	add.s32 	%r353, %r352, %r351;
	ld.global.u32 	%r354, [%rd80+2048];
	add.s32 	%r355, %r354, %r353;
	ld.global.u32 	%r356, [%rd80+3072];
	add.s32 	%r488, %r356, %r355;
	add.s32 	%r478, %r478, 1024;
$L__BB4_16:
	setp.eq.s32 	%p32, %r24, 0;
	@%p32 bra 	$L__BB4_19;
	mul.wide.u32 	%rd81, %r478, 4;
	add.s64 	%rd83, %rd2, %rd81;
	neg.s32 	%r486, %r24;
$L__BB4_18:
	.pragma "nounroll";
	ld.global.u32 	%r357, [%rd83];
	add.s32 	%r488, %r357, %r488;
	add.s64 	%rd83, %rd83, 1024;
	add.s32 	%r486, %r486, 1;
	setp.ne.s32 	%p33, %r486, 0;
	@%p33 bra 	$L__BB4_18;
$L__BB4_19:
	setp.lt.u32 	%p34, %r90, 256;
	@%p34 bra 	$L__BB4_24;
	// begin inline asm
	mov.u32 %r421, %laneid;
	// end inline asm
	mov.b32 	%r424, 1;
	mov.b32 	%r445, 31;
	mov.b32 	%r446, -1;
	// begin inline asm
	shfl.sync.down.b32 %r422, %r488, %r424, %r445, %r446;
	// end inline asm
	setp.gt.s32 	%p50, %r421, 30;
	selp.b32 	%r447, 0, %r422, %p50;
	add.s32 	%r428, %r447, %r488;
	mov.b32 	%r429, 2;
	// begin inline asm
	shfl.sync.down.b32 %r427, %r428, %r429, %r445, %r446;
	// end inline asm
	setp.gt.s32 	%p51, %r421, 29;
	selp.b32 	%r448, 0, %r427, %p51;
	add.s32 	%r433, %r428, %r448;
	mov.b32 	%r434, 4;
	// begin inline asm
	shfl.sync.down.b32 %r432, %r433, %r434, %r445, %r446;
	// end inline asm
	setp.gt.s32 	%p52, %r421, 27;
	selp.b32 	%r449, 0, %r432, %p52;
	add.s32 	%r438, %r433, %r449;
	mov.b32 	%r439, 8;
	// begin inline asm
	shfl.sync.down.b32 %r437, %r438, %r439, %r445, %r446;
	// end inline asm
	setp.gt.s32 	%p53, %r421, 23;
	selp.b32 	%r450, 0, %r437, %p53;
	add.s32 	%r443, %r438, %r450;
	mov.b32 	%r444, 16;
	// begin inline asm
	shfl.sync.down.b32 %r442, %r443, %r444, %r445, %r446;
	// end inline asm
	setp.gt.s32 	%p54, %r421, 15;
	selp.b32 	%r451, 0, %r442, %p54;
	add.s32 	%r510, %r443, %r451;
	setp.ne.s32 	%p55, %r421, 0;
	@%p55 bra 	$L__BB4_22;
	shr.u32 	%r452, %r1, 3;
	and.b32  	%r453, %r452, 124;
	mov.u32 	%r454, _ZZN3cub18CUB_300001_SM_10006detail6reduce28DeviceReduceSingleTileKernelINS2_10policy_hubIijN4cuda3std3__44plusIiEEE10Policy1000EN6thrust24THRUST_300001_SM_1000_NS6detail15normal_iteratorINSD_10device_ptrIiEEEEPijS9_iiNS7_10__identityEEEvT0_T1_T2_T3_T4_T6_E12temp_storage;
	add.s32 	%r455, %r454, %r453;
	st.shared.u32 	[%r455+8], %r510;
$L__BB4_22:
	bar.sync 	0;
	setp.ne.s32 	%p56, %r1, 0;
	@%p56 bra 	$L__BB4_50;
	ld.shared.u32 	%r456, [_ZZN3cub18CUB_300001_SM_10006detail6reduce28DeviceReduceSingleTileKernelINS2_10policy_hubIijN4cuda3std3__44plusIiEEE10Policy1000EN6thrust24THRUST_300001_SM_1000_NS6detail15normal_iteratorINSD_10device_ptrIiEEEEPijS9_iiNS7_10__identityEEEvT0_T1_T2_T3_T4_T6_E12temp_storage+12];
	add.s32 	%r457, %r456, %r510;
	ld.shared.u32 	%r458, [_ZZN3cub18CUB_300001_SM_10006detail6reduce28DeviceReduceSingleTileKernelINS2_10policy_hubIijN4cuda3std3__44plusIiEEE10Policy1000EN6thrust24THRUST_300001_SM_1000_NS6detail15normal_iteratorINSD_10device_ptrIiEEEEPijS9_iiNS7_10__identityEEEvT0_T1_T2_T3_T4_T6_E12temp_storage+16];
	add.s32 	%r459, %r457, %r458;
	ld.shared.u32 	%r460, [_ZZN3cub18CUB_300001_SM_10006detail6reduce28DeviceReduceSingleTileKernelINS2_10policy_hubIijN4cuda3std3__44plusIiEEE10Policy1000EN6thrust24THRUST_300001_SM_1000_NS6detail15normal_iteratorINSD_10device_ptrIiEEEEPijS9_iiNS7_10__identityEEEvT0_T1_T2_T3_T4_T6_E12temp_storage+20];
	add.s32 	%r461, %r459, %r460;
	ld.shared.u32 	%r462, [_ZZN3cub18CUB_300001_SM_10006detail6reduce28DeviceReduceSingleTileKernelINS2_10policy_hubIijN4cuda3std3__44plusIiEEE10Policy1000EN6thrust24THRUST_300001_SM_1000_NS6detail15normal_iteratorINSD_10device_ptrIiEEEEPijS9_iiNS7_10__identityEEEvT0_T1_T2_T3_T4_T6_E12temp_storage+24];
	add.s32 	%r463, %r461, %r462;
	ld.shared.u32 	%r464, [_ZZN3cub18CUB_300001_SM_10006detail6reduce28DeviceReduceSingleTileKernelINS2_10policy_hubIijN4cuda3std3__44plusIiEEE10Policy1000EN6thrust24THRUST_300001_SM_1000_NS6detail15normal_iteratorINSD_10device_ptrIiEEEEPijS9_iiNS7_10__identityEEEvT0_T1_T2_T3_T4_T6_E12temp_storage+28];
	add.s32 	%r465, %r463, %r464;
	ld.shared.u32 	%r466, [_ZZN3cub18CUB_300001_SM_10006detail6reduce28DeviceReduceSingleTileKernelINS2_10policy_hubIijN4cuda3std3__44plusIiEEE10Policy1000EN6thrust24THRUST_300001_SM_1000_NS6detail15normal_iteratorINSD_10device_ptrIiEEEEPijS9_iiNS7_10__identityEEEvT0_T1_T2_T3_T4_T6_E12temp_storage+32];
	add.s32 	%r467, %r465, %r466;
	ld.shared.u32 	%r468, [_ZZN3cub18CUB_300001_SM_10006detail6reduce28DeviceReduceSingleTileKernelINS2_10policy_hubIijN4cuda3std3__44plusIiEEE10Policy1000EN6thrust24THRUST_300001_SM_1000_NS6detail15normal_iteratorINSD_10device_ptrIiEEEEPijS9_iiNS7_10__identityEEEvT0_T1_T2_T3_T4_T6_E12temp_storage+36];
	add.s32 	%r510, %r467, %r468;
	bra.uni 	$L__BB4_50;
$L__BB4_24:
	// begin inline asm
	mov.u32 %r358, %laneid;
	// end inline asm
	and.b32  	%r384, %r1, 992;
	add.s32 	%r385, %r384, 32;
	setp.gt.u32 	%p35, %r385, %r90;
	not.b32 	%r386, %r384;
	add.s32 	%r387, %r90, %r386;
	selp.b32 	%r382, %r387, 31, %p35;
	mov.b32 	%r361, 1;
	mov.b32 	%r383, -1;
	// begin inline asm
	shfl.sync.down.b32 %r359, %r488, %r361, %r382, %r383;
	// end inline asm
	setp.lt.s32 	%p36, %r358, %r382;
	selp.b32 	%r388, %r359, 0, %p36;
	add.s32 	%r365, %r388, %r488;
	mov.b32 	%r366, 2;
	// begin inline asm
	shfl.sync.down.b32 %r364, %r365, %r366, %r382, %r383;
	// end inline asm
	add.s32 	%r389, %r358, 2;
	setp.gt.s32 	%p37, %r389, %r382;
	selp.b32 	%r390, 0, %r364, %p37;
	add.s32 	%r370, %r365, %r390;
	mov.b32 	%r371, 4;
	// begin inline asm
	shfl.sync.down.b32 %r369, %r370, %r371, %r382, %r383;
	// end inline asm
	add.s32 	%r391, %r358, 4;
	setp.gt.s32 	%p38, %r391, %r382;
	selp.b32 	%r392, 0, %r369, %p38;
	add.s32 	%r375, %r370, %r392;
	mov.b32 	%r376, 8;
	// begin inline asm
	shfl.sync.down.b32 %r374, %r375, %r376, %r382, %r383;
	// end inline asm
	add.s32 	%r393, %r358, 8;
	setp.gt.s32 	%p39, %r393, %r382;
	selp.b32 	%r394, 0, %r374, %p39;
	add.s32 	%r380, %r375, %r394;
	mov.b32 	%r381, 16;
	// begin inline asm
	shfl.sync.down.b32 %r379, %r380, %r381, %r382, %r383;
	// end inline asm
	add.s32 	%r395, %r358, 16;
	setp.gt.s32 	%p40, %r395, %r382;
	selp.b32 	%r396, 0, %r379, %p40;
	add.s32 	%r510, %r380, %r396;
	setp.ne.s32 	%p41, %r358, 0;
	@%p41 bra 	$L__BB4_26;
	shr.u32 	%r397, %r1, 3;
	and.b32  	%r398, %r397, 124;
	mov.u32 	%r399, _ZZN3cub18CUB_300001_SM_10006detail6reduce28DeviceReduceSingleTileKernelINS2_10policy_hubIijN4cuda3std3__44plusIiEEE10Policy1000EN6thrust24THRUST_300001_SM_1000_NS6detail15normal_iteratorINSD_10device_ptrIiEEEEPijS9_iiNS7_10__identityEEEvT0_T1_T2_T3_T4_T6_E12temp_storage;
	add.s32 	%r400, %r399, %r398;
	st.shared.u32 	[%r400+8], %r510;
$L__BB4_26:
	bar.sync 	0;
	setp.ne.s32 	%p42, %r1, 0;
	@%p42 bra 	$L__BB4_50;
	setp.gt.u32 	%p43, %r90, 32;
	ld.shared.u32 	%r401, [_ZZN3cub18CUB_300001_SM_10006detail6reduce28DeviceReduceSingleTileKernelINS2_10policy_hubIijN4cuda3std3__44plusIiEEE10Policy1000EN6thrust24THRUST_300001_SM_1000_NS6detail15normal_iteratorINSD_10device_ptrIiEEEEPijS9_iiNS7_10__identityEEEvT0_T1_T2_T3_T4_T6_E12temp_storage+12];
	selp.b32 	%r402, %r401, 0, %p43;
	add.s32 	%r403, %r402, %r510;
	setp.gt.u32 	%p44, %r90, 64;
	ld.shared.u32 	%r404, [_ZZN3cub18CUB_300001_SM_10006detail6reduce28DeviceReduceSingleTileKernelINS2_10policy_hubIijN4cuda3std3__44plusIiEEE10Policy1000EN6thrust24THRUST_300001_SM_1000_NS6detail15normal_iteratorINSD_10device_ptrIiEEEEPijS9_iiNS7_10__identityEEEvT0_T1_T2_T3_T4_T6_E12temp_storage+16];
	selp.b32 	%r405, %r404, 0, %p44;
	add.s32 	%r406, %r403, %r405;
	setp.gt.u32 	%p45, %r90, 96;
	ld.shared.u32 	%r407, [_ZZN3cub18CUB_300001_SM_10006detail6reduce28DeviceReduceSingleTileKernelINS2_10policy_hubIijN4cuda3std3__44plusIiEEE10Policy1000EN6thrust24THRUST_300001_SM_1000_NS6detail15normal_iteratorINSD_10device_ptrIiEEEEPijS9_iiNS7_10__identityEEEvT0_T1_T2_T3_T4_T6_E12temp_storage+20];
	selp.b32 	%r408, %r407, 0, %p45;
	add.s32 	%r409, %r406, %r408;
	setp.gt.u32 	%p46, %r90, 128;
	ld.shared.u32 	%r410, [_ZZN3cub18CUB_300001_SM_10006detail6reduce28DeviceReduceSingleTileKernelINS2_10policy_hubIijN4cuda3std3__44plusIiEEE10Policy1000EN6thrust24THRUST_300001_SM_1000_NS6detail15normal_iteratorINSD_10device_ptrIiEEEEPijS9_iiNS7_10__identityEEEvT0_T1_T2_T3_T4_T6_E12temp_storage+24];
	selp.b32 	%r411, %r410, 0, %p46;
	add.s32 	%r412, %r409, %r411;
	setp.gt.u32 	%p47, %r90, 160;
	ld.shared.u32 	%r413, [_ZZN3cub18CUB_300001_SM_10006detail6reduce28DeviceReduceSingleTileKernelINS2_10policy_hubIijN4cuda3std3__44plusIiEEE10Policy1000EN6thrust24THRUST_300001_SM_1000_NS6detail15normal_iteratorINSD_10device_ptrIiEEEEPijS9_iiNS7_10__identityEEEvT0_T1_T2_T3_T4_T6_E12temp_storage+28];
	selp.b32 	%r414, %r413, 0, %p47;
	add.s32 	%r415, %r412, %r414;
	setp.gt.u32 	%p48, %r90, 192;
	ld.shared.u32 	%r416, [_ZZN3cub18CUB_300001_SM_10006detail6reduce28DeviceReduceSingleTileKernelINS2_10policy_hubIijN4cuda3std3__44plusIiEEE10Policy1000EN6thrust24THRUST_300001_SM_1000_NS6detail15normal_iteratorINSD_10device_ptrIiEEEEPijS9_iiNS7_10__identityEEEvT0_T1_T2_T3_T4_T6_E12temp_storage+32];
	selp.b32 	%r417, %r416, 0, %p48;
	add.s32 	%r418, %r415, %r417;
	setp.gt.u32 	%p49, %r90, 224;
	ld.shared.u32 	%r419, [_ZZN3cub18CUB_300001_SM_10006detail6reduce28DeviceReduceSingleTileKernelINS2_10policy_hubIijN4cuda3std3__44plusIiEEE10Policy1000EN6thrust24THRUST_300001_SM_1000_NS6detail15normal_iteratorINSD_10device_ptrIiEEEEPijS9_iiNS7_10__identityEEEvT0_T1_T2_T3_T4_T6_E12temp_storage+36];
	selp.b32 	%r420, %r419, 0, %p49;
	add.s32 	%r510, %r418, %r420;
	bra.uni 	$L__BB4_50;
$L__BB4_28:
	mov.u32 	%r40, %tid.x;
	mul.wide.u32 	%rd11, %r40, 4;
	add.s64 	%rd12, %rd2, %rd11;
	ld.global.u32 	%r93, [%rd12];
	ld.global.u32 	%r94, [%rd12+1024];
	ld.global.u32 	%r95, [%rd12+2048];
	ld.global.u32 	%r96, [%rd12+3072];
	ld.global.u32 	%r97, [%rd12+4096];
	ld.global.u32 	%r98, [%rd12+5120];
	ld.global.u32 	%r99, [%rd12+6144];
	ld.global.u32 	%r100, [%rd12+7168];
	ld.global.u32 	%r101, [%rd12+8192];
	ld.global.u32 	%r102, [%rd12+9216];
	ld.global.u32 	%r103, [%rd12+10240];
	ld.global.u32 	%r104, [%rd12+11264];
	ld.global.u32 	%r105, [%rd12+12288];
	ld.global.u32 	%r106, [%rd12+13312];
	ld.global.u32 	%r107, [%rd12+14336];
	ld.global.u32 	%r108, [%rd12+15360];
	add.s32 	%r109, %r94, %r93;
	add.s32 	%r110, %r95, %r109;
	add.s32 	%r111, %r96, %r110;
	add.s32 	%r112, %r97, %r111;
	add.s32 	%r113, %r98, %r112;
	add.s32 	%r114, %r99, %r113;
	add.s32 	%r115, %r100, %r114;
	add.s32 	%r116, %r101, %r115;
	add.s32 	%r117, %r102, %r116;
	add.s32 	%r118, %r103, %r117;
	add.s32 	%r119, %r104, %r118;
	add.s32 	%r120, %r105, %r119;
	add.s32 	%r121, %r106, %r120;
	add.s32 	%r122, %r107, %r121;
	add.s32 	%r509, %r108, %r122;
	add.s32 	%r42, %r90, -4096;
	setp.lt.u32 	%p3, %r42, 4096;
	mov.b32 	%r492, 4096;
	@%p3 bra 	$L__BB4_32;
	mov.b32 	%r492, 4096;
$L__BB4_30:
	add.s32 	%r124, %r40, %r492;
	mul.wide.u32 	%rd13, %r124, 4;
	add.s64 	%rd14, %rd2, %rd13;
	ld.global.u32 	%r125, [%rd14];
	ld.global.u32 	%r126, [%rd14+1024];
	ld.global.u32 	%r127, [%rd14+2048];
	ld.global.u32 	%r128, [%rd14+3072];
	ld.global.u32 	%r129, [%rd14+4096];
	ld.global.u32 	%r130, [%rd14+5120];
	ld.global.u32 	%r131, [%rd14+6144];
	ld.global.u32 	%r132, [%rd14+7168];
	ld.global.u32 	%r133, [%rd14+8192];
	ld.global.u32 	%r134, [%rd14+9216];
	ld.global.u32 	%r135, [%rd14+10240];
	ld.global.u32 	%r136, [%rd14+11264];
	ld.global.u32 	%r137, [%rd14+12288];
	ld.global.u32 	%r138, [%rd14+13312];
	ld.global.u32 	%r139, [%rd14+14336];
	ld.global.u32 	%r140, [%rd14+15360];
	add.s32 	%r141, %r125, %r509;
	add.s32 	%r142, %r126, %r141;
	add.s32 	%r143, %r127, %r142;
	add.s32 	%r144, %r128, %r143;
	add.s32 	%r145, %r129, %r144;
	add.s32 	%r146, %r130, %r145;
	add.s32 	%r147, %r131, %r146;
	add.s32 	%r148, %r132, %r147;
	add.s32 	%r149, %r133, %r148;
	add.s32 	%r150, %r134, %r149;
	add.s32 	%r151, %r135, %r150;
	add.s32 	%r152, %r136, %r151;
	add.s32 	%r153, %r137, %r152;
	add.s32 	%r154, %r138, %r153;
	add.s32 	%r155, %r139, %r154;
	add.s32 	%r509, %r140, %r155;
	sub.s32 	%r156, %r90, %r492;
	setp.lt.u32 	%p4, %r156, 4096;
	@%p4 bra 	$L__BB4_46;
	add.s32 	%r492, %r492, 4096;
	setp.le.u32 	%p5, %r492, %r42;
	@%p5 bra 	$L__BB4_30;
$L__BB4_32:
	setp.le.u32 	%p6, %r90, %r492;
	sub.s32 	%r157, %r90, %r492;
	setp.ge.s32 	%p7, %r40, %r157;
	or.pred  	%p8, %p6, %p7;
	@%p8 bra 	$L__BB4_46;
	not.b32 	%r160, %r40;
	add.s32 	%r161, %r90, %r160;
	sub.s32 	%r162, %r161, %r492;
	shr.u32 	%r163, %r162, 8;
	add.s32 	%r49, %r163, 1;
	and.b32  	%r50, %r49, 15;
	setp.lt.u32 	%p9, %r162, 3840;
	mov.u32 	%r501, %r40;
	@%p9 bra 	$L__BB4_37;
	or.b32  	%r495, %r40, 2048;
	add.s32 	%r494, %r40, %r492;
	and.b32  	%r164, %r49, 33554416;
	neg.s32 	%r493, %r164;
$L__BB4_35:
	.pragma "nounroll";
	mul.wide.u32 	%rd15, %r494, 4;
	add.s64 	%rd16, %rd2, %rd15;
	ld.global.u32 	%r165, [%rd16];
	add.s32 	%r166, %r165, %r509;
	add.s32 	%r167, %r494, 256;
	mul.wide.u32 	%rd17, %r167, 4;
	add.s64 	%rd18, %rd2, %rd17;
	ld.global.u32 	%r168, [%rd18];
	add.s32 	%r169, %r168, %r166;
	add.s32 	%r170, %r494, 512;
	mul.wide.u32 	%rd19, %r170, 4;
	add.s64 	%rd20, %rd2, %rd19;
	ld.global.u32 	%r171, [%rd20];
	add.s32 	%r172, %r171, %r169;
	add.s32 	%r173, %r494, 768;
	mul.wide.u32 	%rd21, %r173, 4;
	add.s64 	%rd22, %rd2, %rd21;
	ld.global.u32 	%r174, [%rd22];
	add.s32 	%r175, %r174, %r172;
	add.s32 	%r176, %r494, 1024;
	mul.wide.u32 	%rd23, %r176, 4;
	add.s64 	%rd24, %rd2, %rd23;
	ld.global.u32 	%r177, [%rd24];
	add.s32 	%r178, %r177, %r175;
	add.s32 	%r179, %r494, 1280;
	mul.wide.u32 	%rd25, %r179, 4;
	add.s64 	%rd26, %rd2, %rd25;
	ld.global.u32 	%r180, [%rd26];
	add.s32 	%r181, %r180, %r178;
	add.s32 	%r182, %r494, 1536;
	mul.wide.u32 	%rd27, %r182, 4;
	add.s64 	%rd28, %rd2, %rd27;
	ld.global.u32 	%r183, [%rd28];
	add.s32 	%r184, %r183, %r181;
	add.s32 	%r185, %r494, 1792;
	mul.wide.u32 	%rd29, %r185, 4;
	add.s64 	%rd30, %rd2, %rd29;
	ld.global.u32 	%r186, [%rd30];
	add.s32 	%r187, %r186, %r184;
	add.s32 	%r188, %r494, 2048;
	mul.wide.u32 	%rd31, %r188, 4;
	add.s64 	%rd32, %rd2, %rd31;
	ld.global.u32 	%r189, [%rd32];
	add.s32 	%r190, %r189, %r187;
	add.s32 	%r191, %r494, 2304;
	mul.wide.u32 	%rd33, %r191, 4;
	add.s64 	%rd34, %rd2, %rd33;
	ld.global.u32 	%r192, [%rd34];
	add.s32 	%r193, %r192, %r190;
	add.s32 	%r194, %r494, 2560;
	mul.wide.u32 	%rd35, %r194, 4;
	add.s64 	%rd36, %rd2, %rd35;
	ld.global.u32 	%r195, [%rd36];
	add.s32 	%r196, %r195, %r193;
	add.s32 	%r197, %r494, 2816;
	mul.wide.u32 	%rd37, %r197, 4;
	add.s64 	%rd38, %rd2, %rd37;
	ld.global.u32 	%r198, [%rd38];
	add.s32 	%r199, %r198, %r196;
	add.s32 	%r200, %r494, 3072;
	mul.wide.u32 	%rd39, %r200, 4;
	add.s64 	%rd40, %rd2, %rd39;
	ld.global.u32 	%r201, [%rd40];
	add.s32 	%r202, %r201, %r199;
	add.s32 	%r203, %r494, 3328;
	mul.wide.u32 	%rd41, %r203, 4;
	add.s64 	%rd42, %rd2, %rd41;
	ld.global.u32 	%r204, [%rd42];
	add.s32 	%r205, %r204, %r202;
	add.s32 	%r206, %r494, 3584;
	mul.wide.u32 	%rd43, %r206, 4;
	add.s64 	%rd44, %rd2, %rd43;
	ld.global.u32 	%r207, [%rd44];
	add.s32 	%r208, %r207, %r205;
	add.s32 	%r209, %r494, 3840;
	mul.wide.u32 	%rd45, %r209, 4;
	add.s64 	%rd46, %rd2, %rd45;
	ld.global.u32 	%r210, [%rd46];
	add.s32 	%r509, %r210, %r208;
	add.s32 	%r495, %r495, 4096;
	add.s32 	%r494, %r494, 4096;
	add.s32 	%r493, %r493, 16;
	setp.ne.s32 	%p10, %r493, 0;
	@%p10 bra 	$L__BB4_35;
	add.s32 	%r501, %r495, -2048;
$L__BB4_37:
	setp.eq.s32 	%p11, %r50, 0;
	@%p11 bra 	$L__BB4_46;
	and.b32  	%r66, %r49, 7;
	setp.lt.u32 	%p12, %r50, 8;
	@%p12 bra 	$L__BB4_40;
	add.s32 	%r212, %r501, %r492;
	mul.wide.u32 	%rd47, %r212, 4;
	add.s64 	%rd48, %rd2, %rd47;
	ld.global.u32 	%r213, [%rd48];
	add.s32 	%r214, %r213, %r509;
	add.s32 	%r215, %r212, 256;
	mul.wide.u32 	%rd49, %r215, 4;
	add.s64 	%rd50, %rd2, %rd49;
	ld.global.u32 	%r216, [%rd50];
	add.s32 	%r217, %r216, %r214;
	add.s32 	%r218, %r212, 512;
	mul.wide.u32 	%rd51, %r218, 4;
	add.s64 	%rd52, %rd2, %rd51;
	ld.global.u32 	%r219, [%rd52];
	add.s32 	%r220, %r219, %r217;
	add.s32 	%r221, %r212, 768;
	mul.wide.u32 	%rd53, %r221, 4;
	add.s64 	%rd54, %rd2, %rd53;
	ld.global.u32 	%r222, [%rd54];
	add.s32 	%r223, %r222, %r220;
	add.s32 	%r224, %r212, 1024;
	mul.wide.u32 	%rd55, %r224, 4;
	add.s64 	%rd56, %rd2, %rd55;
	ld.global.u32 	%r225, [%rd56];
	add.s32 	%r226, %r225, %r223;
	add.s32 	%r227, %r212, 1280;
	mul.wide.u32 	%rd57, %r227, 4;
	add.s64 	%rd58, %rd2, %rd57;
	ld.global.u32 	%r228, [%rd58];
	add.s32 	%r229, %r228, %r226;
	add.s32 	%r230, %r212, 1536;
	mul.wide.u32 	%rd59, %r230, 4;
	add.s64 	%rd60, %rd2, %rd59;
	ld.global.u32 	%r231, [%rd60];
	add.s32 	%r232, %r231, %r229;
	add.s32 	%r233, %r212, 1792;
	mul.wide.u32 	%rd61, %r233, 4;
	add.s64 	%rd62, %rd2, %rd61;
	ld.global.u32 	%r234, [%rd62];
	add.s32 	%r509, %r234, %r232;
	add.s32 	%r501, %r501, 2048;
$L__BB4_40:
	setp.eq.s32 	%p13, %r66, 0;
	@%p13 bra 	$L__BB4_46;
	and.b32  	%r72, %r49, 3;
	setp.lt.u32 	%p14, %r66, 4;
	@%p14 bra 	$L__BB4_43;
	add.s32 	%r236, %r501, %r492;
	mul.wide.u32 	%rd63, %r236, 4;
	add.s64 	%rd64, %rd2, %rd63;
	ld.global.u32 	%r237, [%rd64];
	add.s32 	%r238, %r237, %r509;
	add.s32 	%r239, %r236, 256;
	mul.wide.u32 	%rd65, %r239, 4;
	add.s64 	%rd66, %rd2, %rd65;
	ld.global.u32 	%r240, [%rd66];
	add.s32 	%r241, %r240, %r238;
	add.s32 	%r242, %r236, 512;
	mul.wide.u32 	%rd67, %r242, 4;
	add.s64 	%rd68, %rd2, %rd67;
	ld.global.u32 	%r243, [%rd68];
	add.s32 	%r244, %r243, %r241;
	add.s32 	%r245, %r236, 768;
	mul.wide.u32 	%rd69, %r245, 4;
	add.s64 	%rd70, %rd2, %rd69;
	ld.global.u32 	%r246, [%rd70];
	add.s32 	%r509, %r246, %r244;
	add.s32 	%r501, %r501, 1024;
$L__BB4_43:
	setp.eq.s32 	%p15, %r72, 0;
	@%p15 bra 	$L__BB4_46;
	add.s32 	%r507, %r501, %r492;
	neg.s32 	%r506, %r72;
$L__BB4_45:
	.pragma "nounroll";
	mul.wide.u32 	%rd71, %r507, 4;
	add.s64 	%rd72, %rd2, %rd71;
	ld.global.u32 	%r247, [%rd72];
	add.s32 	%r509, %r247, %r509;
	add.s32 	%r507, %r507, 256;
	add.s32 	%r506, %r506, 1;
	setp.ne.s32 	%p16, %r506, 0;
	@%p16 bra 	$L__BB4_45;
$L__BB4_46:
	// begin inline asm
	mov.u32 %r248, %laneid;
	// end inline asm
	mov.b32 	%r251, 1;
	mov.b32 	%r272, 31;
	mov.b32 	%r273, -1;
	// begin inline asm
	shfl.sync.down.b32 %r249, %r509, %r251, %r272, %r273;
	// end inline asm
	setp.gt.s32 	%p17, %r248, 30;
	selp.b32 	%r274, 0, %r249, %p17;
	add.s32 	%r255, %r274, %r509;
	mov.b32 	%r256, 2;
	// begin inline asm
	shfl.sync.down.b32 %r254, %r255, %r256, %r272, %r273;
	// end inline asm
	setp.gt.s32 	%p18, %r248, 29;
	selp.b32 	%r275, 0, %r254, %p18;
	add.s32 	%r260, %r255, %r275;
	mov.b32 	%r261, 4;
	// begin inline asm
	shfl.sync.down.b32 %r259, %r260, %r261, %r272, %r273;
	// end inline asm
	setp.gt.s32 	%p19, %r248, 27;
	selp.b32 	%r276, 0, %r259, %p19;
	add.s32 	%r265, %r260, %r276;
	mov.b32 	%r266, 8;
	// begin inline asm
	shfl.sync.down.b32 %r264, %r265, %r266, %r272, %r273;
	// end inline asm
	setp.gt.s32 	%p20, %r248, 23;
	selp.b32 	%r277, 0, %r264, %p20;
	add.s32 	%r270, %r265, %r277;
	mov.b32 	%r271, 16;
	// begin inline asm
	shfl.sync.down.b32 %r269, %r270, %r271, %r272, %r273;
	// end inline asm
	setp.gt.s32 	%p21, %r248, 15;
	selp.b32 	%r278, 0, %r269, %p21;
	add.s32 	%r510, %r270, %r278;
	setp.ne.s32 	%p22, %r248, 0;
	@%p22 bra 	$L__BB4_48;
	shr.u32 	%r279, %r40, 3;
	and.b32  	%r280, %r279, 124;
	mov.u32 	%r281, _ZZN3cub18CUB_300001_SM_10006detail6reduce28DeviceReduceSingleTileKernelINS2_10policy_hubIijN4cuda3std3__44plusIiEEE10Policy1000EN6thrust24THRUST_300001_SM_1000_NS6detail15normal_iteratorINSD_10device_ptrIiEEEEPijS9_iiNS7_10__identityEEEvT0_T1_T2_T3_T4_T6_E12temp_storage;
	add.s32 	%r282, %r281, %r280;
	st.shared.u32 	[%r282+8], %r510;
$L__BB4_48:
	bar.sync 	0;
	setp.ne.s32 	%p23, %r40, 0;
	@%p23 bra 	$L__BB4_50;
	ld.shared.u32 	%r283, [_ZZN3cub18CUB_300001_SM_10006detail6reduce28DeviceReduceSingleTileKernelINS2_10policy_hubIijN4cuda3std3__44plusIiEEE10Policy1000EN6thrust24THRUST_300001_SM_1000_NS6detail15normal_iteratorINSD_10device_ptrIiEEEEPijS9_iiNS7_10__identityEEEvT0_T1_T2_T3_T4_T6_E12temp_storage+12];
	add.s32 	%r284, %r283, %r510;
	ld.shared.u32 	%r285, [_ZZN3cub18CUB_300001_SM_10006detail6reduce28DeviceReduceSingleTileKernelINS2_10policy_hubIijN4cuda3std3__44plusIiEEE10Policy1000EN6thrust24THRUST_300001_SM_1000_NS6detail15normal_iteratorINSD_10device_ptrIiEEEEPijS9_iiNS7_10__identityEEEvT0_T1_T2_T3_T4_T6_E12temp_storage+16];
	add.s32 	%r286, %r284, %r285;
	ld.shared.u32 	%r287, [_ZZN3cub18CUB_300001_SM_10006detail6reduce28DeviceReduceSingleTileKernelINS2_10policy_hubIijN4cuda3std3__44plusIiEEE10Policy1000EN6thrust24THRUST_300001_SM_1000_NS6detail15normal_iteratorINSD_10device_ptrIiEEEEPijS9_iiNS7_10__identityEEEvT0_T1_T2_T3_T4_T6_E12temp_storage+20];
	add.s32 	%r288, %r286, %r287;
	ld.shared.u32 	%r289, [_ZZN3cub18CUB_300001_SM_10006detail6reduce28DeviceReduceSingleTileKernelINS2_10policy_hubIijN4cuda3std3__44plusIiEEE10Policy1000EN6thrust24THRUST_300001_SM_1000_NS6detail15normal_iteratorINSD_10device_ptrIiEEEEPijS9_iiNS7_10__identityEEEvT0_T1_T2_T3_T4_T6_E12temp_storage+24];
	add.s32 	%r290, %r288, %r289;
	ld.shared.u32 	%r291, [_ZZN3cub18CUB_300001_SM_10006detail6reduce28DeviceReduceSingleTileKernelINS2_10policy_hubIijN4cuda3std3__44plusIiEEE10Policy1000EN6thrust24THRUST_300001_SM_1000_NS6detail15normal_iteratorINSD_10device_ptrIiEEEEPijS9_iiNS7_10__identityEEEvT0_T1_T2_T3_T4_T6_E12temp_storage+28];
	add.s32 	%r292, %r290, %r291;
	ld.shared.u32 	%r293, [_ZZN3cub18CUB_300001_SM_10006detail6reduce28DeviceReduceSingleTileKernelINS2_10policy_hubIijN4cuda3std3__44plusIiEEE10Policy1000EN6thrust24THRUST_300001_SM_1000_NS6detail15normal_iteratorINSD_10device_ptrIiEEEEPijS9_iiNS7_10__identityEEEvT0_T1_T2_T3_T4_T6_E12temp_storage+32];
	add.s32 	%r294, %r292, %r293;
	ld.shared.u32 	%r295, [_ZZN3cub18CUB_300001_SM_10006detail6reduce28DeviceReduceSingleTileKernelINS2_10policy_hubIijN4cuda3std3__44plusIiEEE10Policy1000EN6thrust24THRUST_300001_SM_1000_NS6detail15normal_iteratorINSD_10device_ptrIiEEEEPijS9_iiNS7_10__identityEEEvT0_T1_T2_T3_T4_T6_E12temp_storage+36];
	add.s32 	%r510, %r294, %r295;
$L__BB4_50:
	mov.u32 	%r469, %tid.x;
	setp.ne.s32 	%p57, %r469, 0;
	@%p57 bra 	$L__BB4_52;
	add.s32 	%r470, %r510, %r91;
	st.global.u32 	[%rd1], %r470;
$L__BB4_52:
	ret;

}
	// .globl	_ZN3cub18CUB_300001_SM_10006detail6reduce18DeviceReduceKernelINS2_10policy_hubIijN4cuda3std3__44plusIiEEE10Policy1000EN6thrust24THRUST_300001_SM_1000_NS6detail15normal_iteratorINSD_10device_ptrIiEEEEjS9_iNS7_10__identityEEEvT0_PT3_T1_NS0_13GridEvenShareISN_EET2_T4_
.visible .entry _ZN3cub18CUB_300001_SM_10006detail6reduce18DeviceReduceKernelINS2_10policy_hubIijN4cuda3std3__44plusIiEEE10Policy1000EN6thrust24THRUST_300001_SM_1000_NS6detail15normal_iteratorINSD_10device_ptrIiEEEEjS9_iNS7_10__identityEEEvT0_PT3_T1_NS0_13GridEvenShareISN_EET2_T4_(
	.param .align 8 .b8 _ZN3cub18CUB_300001_SM_10006detail6reduce18DeviceReduceKernelINS2_10policy_hubIijN4cuda3std3__44plusIiEEE10Policy1000EN6thrust24THRUST_300001_SM_1000_NS6detail15normal_iteratorINSD_10device_ptrIiEEEEjS9_iNS7_10__identityEEEvT0_PT3_T1_NS0_13GridEvenShareISN_EET2_T4__param_0[8],
	.param .u64 .ptr .align 1 _ZN3cub18CUB_300001_SM_10006detail6reduce18DeviceReduceKernelINS2_10policy_hubIijN4cuda3std3__44plusIiEEE10Policy1000EN6thrust24THRUST_300001_SM_1000_NS6detail15normal_iteratorINSD_10device_ptrIiEEEEjS9_iNS7_10__identityEEEvT0_PT3_T1_NS0_13GridEvenShareISN_EET2_T4__param_1,
	.param .u32 _ZN3cub18CUB_300001_SM_10006detail6reduce18DeviceReduceKernelINS2_10policy_hubIijN4cuda3std3__44plusIiEEE10Policy1000EN6thrust24THRUST_300001_SM_1000_NS6detail15normal_iteratorINSD_10device_ptrIiEEEEjS9_iNS7_10__identityEEEvT0_PT3_T1_NS0_13GridEvenShareISN_EET2_T4__param_2,
	.param .align 4 .b8 _ZN3cub18CUB_300001_SM_10006detail6reduce18DeviceReduceKernelINS2_10policy_hubIijN4cuda3std3__44plusIiEEE10Policy1000EN6thrust24THRUST_300001_SM_1000_NS6detail15normal_iteratorINSD_10device_ptrIiEEEEjS9_iNS7_10__identityEEEvT0_PT3_T1_NS0_13GridEvenShareISN_EET2_T4__param_3[40],
	.param .align 1 .b8 _ZN3cub18CUB_300001_SM_10006detail6reduce18DeviceReduceKernelINS2_10policy_hubIijN4cuda3std3__44plusIiEEE10Policy1000EN6thrust24THRUST_300001_SM_1000_NS6detail15normal_iteratorINSD_10device_ptrIiEEEEjS9_iNS7_10__identityEEEvT0_PT3_T1_NS0_13GridEvenShareISN_EET2_T4__param_4[1],
	.param .align 1 .b8 _ZN3cub18CUB_300001_SM_10006detail6reduce18DeviceReduceKernelINS2_10policy_hubIijN4cuda3std3__44plusIiEEE10Policy1000EN6thrust24THRUST_300001_SM_1000_NS6detail15normal_iteratorINSD_10device_ptrIiEEEEjS9_iNS7_10__identityEEEvT0_PT3_T1_NS0_13GridEvenShareISN_EET2_T4__param_5[1]
)
.maxntid 256
{
	.reg .pred 	%p<57>;
	.reg .b16 	%rs<4>;
	.reg .b32 	%r<575>;
	.reg .b64 	%rd<130>;
	// demoted variable
	.shared .align 4 .b8 _ZZN3cub18CUB_300001_SM_10006detail6reduce18DeviceReduceKernelINS2_10policy_hubIijN4cuda3std3__44plusIiEEE10Policy1000EN6thrust24THRUST_300001_SM_1000_NS6detail15normal_iteratorINSD_10device_ptrIiEEEEjS9_iNS7_10__identityEEEvT0_PT3_T1_NS0_13GridEvenShareISN_EET2_T4_E12temp_storage[44];
	ld.param.u32 	%r1, [_ZN3cub18CUB_300001_SM_10006detail6reduce18DeviceReduceKernelINS2_10policy_hubIijN4cuda3std3__44plusIiEEE10Policy1000EN6thrust24THRUST_300001_SM_1000_NS6detail15normal_iteratorINSD_10device_ptrIiEEEEjS9_iNS7_10__identityEEEvT0_PT3_T1_NS0_13GridEvenShareISN_EET2_T4__param_3+20];
	ld.param.u32 	%r2, [_ZN3cub18CUB_300001_SM_10006detail6reduce18DeviceReduceKernelINS2_10policy_hubIijN4cuda3std3__44plusIiEEE10Policy1000EN6thrust24THRUST_300001_SM_1000_NS6detail15normal_iteratorINSD_10device_ptrIiEEEEjS9_iNS7_10__identityEEEvT0_PT3_T1_NS0_13GridEvenShareISN_EET2_T4__param_3+24];
	ld.param.u64 	%rd3, [_ZN3cub18CUB_300001_SM_10006detail6reduce18DeviceReduceKernelINS2_10policy_hubIijN4cuda3std3__44plusIiEEE10Policy1000EN6thrust24THRUST_300001_SM_1000_NS6detail15normal_iteratorINSD_10device_ptrIiEEEEjS9_iNS7_10__identityEEEvT0_PT3_T1_NS0_13GridEvenShareISN_EET2_T4__param_0];
	cvta.to.global.u64 	%rd1, %rd3;
	mov.u32 	%r3, %ctaid.x;
	shl.b32 	%r4, %r2, 12;
	shl.b32 	%r556, %r3, 12;
	sub.s32 	%r6, %r1, %r556;
	setp.gt.u32 	%p1, %r6, 4095;
	@%p1 bra 	$L__BB5_26;
	mov.u32 	%r7, %tid.x;
	setp.ge.u32 	%p23, %r7, %r6;
	mov.b32 	%r550, 0;
	mov.u32 	%r539, %r7;
	@%p23 bra 	$L__BB5_3;
	add.s32 	%r330, %r556, %r7;
	mul.wide.u32 	%rd66, %r330, 4;
	add.s64 	%rd67, %rd1, %rd66;
	ld.global.u32 	%r550, [%rd67];
	add.s32 	%r539, %r7, 256;
$L__BB5_3:
	setp.ge.u32 	%p24, %r539, %r6;
	@%p24 bra 	$L__BB5_17;
	not.b32 	%r332, %r539;
	add.s32 	%r333, %r1, %r332;
	sub.s32 	%r334, %r333, %r556;
	shr.u32 	%r335, %r334, 8;
	add.s32 	%r12, %r335, 1;
	and.b32  	%r13, %r12, 15;
	setp.lt.u32 	%p25, %r334, 3840;
	@%p25 bra 	$L__BB5_8;
	or.b32  	%r536, %r539, 2048;
	add.s32 	%r535, %r539, %r556;
	and.b32  	%r336, %r12, 33554416;
	neg.s32 	%r534, %r336;
$L__BB5_6:
	.pragma "nounroll";
	mul.wide.u32 	%rd68, %r535, 4;
	add.s64 	%rd69, %rd1, %rd68;
	ld.global.u32 	%r337, [%rd69];
	add.s32 	%r338, %r337, %r550;
	add.s32 	%r339, %r535, 256;
	mul.wide.u32 	%rd70, %r339, 4;
	add.s64 	%rd71, %rd1, %rd70;
	ld.global.u32 	%r340, [%rd71];
	add.s32 	%r341, %r340, %r338;
	add.s32 	%r342, %r535, 512;
	mul.wide.u32 	%rd72, %r342, 4;
	add.s64 	%rd73, %rd1, %rd72;
	ld.global.u32 	%r343, [%rd73];
	add.s32 	%r344, %r343, %r341;
	add.s32 	%r345, %r535, 768;
	mul.wide.u32 	%rd74, %r345, 4;
	add.s64 	%rd75, %rd1, %rd74;
	ld.global.u32 	%r346, [%rd75];
	add.s32 	%r347, %r346, %r344;
	add.s32 	%r348, %r535, 1024;
	mul.wide.u32 	%rd76, %r348, 4;
	add.s64 	%rd77, %rd1, %rd76;
	ld.global.u32 	%r349, [%rd77];
	add.s32 	%r350, %r349, %r347;
	add.s32 	%r351, %r535, 1280;
	mul.wide.u32 	%rd78, %r351, 4;
	add.s64 	%rd79, %rd1, %rd78;
	ld.global.u32 	%r352, [%rd79];
	add.s32 	%r353, %r352, %r350;
	add.s32 	%r354, %r535, 1536;
	mul.wide.u32 	%rd80, %r354, 4;
	add.s64 	%rd81, %rd1, %rd80;
	ld.global.u32 	%r355, [%rd81];
	add.s32 	%r356, %r355, %r353;
	add.s32 	%r357, %r535, 1792;
	mul.wide.u32 	%rd82, %r357, 4;
	add.s64 	%rd83, %rd1, %rd82;
	ld.global.u32 	%r358, [%rd83];
	add.s32 	%r359, %r358, %r356;
	add.s32 	%r360, %r535, 2048;
	mul.wide.u32 	%rd84, %r360, 4;
	add.s64 	%rd85, %rd1, %rd84;
	ld.global.u32 	%r361, [%rd85];
	add.s32 	%r362, %r361, %r359;
	add.s32 	%r363, %r535, 2304;
	mul.wide.u32 	%rd86, %r363, 4;
	add.s64 	%rd87, %rd1, %rd86;
	ld.global.u32 	%r364, [%rd87];
	add.s32 	%r365, %r364, %r362;
	add.s32 	%r366, %r535, 2560;
	mul.wide.u32 	%rd88, %r366, 4;
	add.s64 	%rd89, %rd1, %rd88;
	ld.global.u32 	%r367, [%rd89];
	add.s32 	%r368, %r367, %r365;
	add.s32 	%r369, %r535, 2816;
	mul.wide.u32 	%rd90, %r369, 4;
	add.s64 	%rd91, %rd1, %rd90;
	ld.global.u32 	%r370, [%rd91];
	add.s32 	%r371, %r370, %r368;
	add.s32 	%r372, %r535, 3072;
	mul.wide.u32 	%rd92, %r372, 4;
	add.s64 	%rd93, %rd1, %rd92;
	ld.global.u32 	%r373, [%rd93];
	add.s32 	%r374, %r373, %r371;
	add.s32 	%r375, %r535, 3328;
	mul.wide.u32 	%rd94, %r375, 4;
	add.s64 	%rd95, %rd1, %rd94;
	ld.global.u32 	%r376, [%rd95];
	add.s32 	%r377, %r376, %r374;
	add.s32 	%r378, %r535, 3584;
	mul.wide.u32 	%rd96, %r378, 4;
	add.s64 	%rd97, %rd1, %rd96;
	ld.global.u32 	%r379, [%rd97];
	add.s32 	%r380, %r379, %r377;
	add.s32 	%r381, %r535, 3840;
	mul.wide.u32 	%rd98, %r381, 4;
	add.s64 	%rd99, %rd1, %rd98;
	ld.global.u32 	%r382, [%rd99];
	add.s32 	%r550, %r382, %r380;
	add.s32 	%r536, %r536, 4096;
	add.s32 	%r535, %r535, 4096;
	add.s32 	%r534, %r534, 16;
	setp.ne.s32 	%p26, %r534, 0;
	@%p26 bra 	$L__BB5_6;
	add.s32 	%r539, %r536, -2048;
$L__BB5_8:
	setp.eq.s32 	%p27, %r13, 0;
	@%p27 bra 	$L__BB5_17;
	and.b32  	%r29, %r12, 7;
	setp.lt.u32 	%p28, %r13, 8;
	@%p28 bra 	$L__BB5_11;
	add.s32 	%r384, %r556, %r539;
	mul.wide.u32 	%rd100, %r384, 4;
	add.s64 	%rd101, %rd1, %rd100;
	ld.global.u32 	%r385, [%rd101];
	add.s32 	%r386, %r385, %r550;
	add.s32 	%r387, %r384, 256;
	mul.wide.u32 	%rd102, %r387, 4;
	add.s64 	%rd103, %rd1, %rd102;
	ld.global.u32 	%r388, [%rd103];
	add.s32 	%r389, %r388, %r386;
	add.s32 	%r390, %r384, 512;
	mul.wide.u32 	%rd104, %r390, 4;
	add.s64 	%rd105, %rd1, %rd104;
	ld.global.u32 	%r391, [%rd105];
	add.s32 	%r392, %r391, %r389;
	add.s32 	%r393, %r384, 768;
	mul.wide.u32 	%rd106, %r393, 4;
	add.s64 	%rd107, %rd1, %rd106;
	ld.global.u32 	%r394, [%rd107];
	add.s32 	%r395, %r394, %r392;
	add.s32 	%r396, %r384, 1024;
	mul.wide.u32 	%rd108, %r396, 4;
	add.s64 	%rd109, %rd1, %rd108;
	ld.global.u32 	%r397, [%rd109];
	add.s32 	%r398, %r397, %r395;
	add.s32 	%r399, %r384, 1280;
	mul.wide.u32 	%rd110, %r399, 4;
	add.s64 	%rd111, %rd1, %rd110;
	ld.global.u32 	%r400, [%rd111];
	add.s32 	%r401, %r400, %r398;
	add.s32 	%r402, %r384, 1536;
	mul.wide.u32 	%rd112, %r402, 4;
	add.s64 	%rd113, %rd1, %rd112;
	ld.global.u32 	%r403, [%rd113];
	add.s32 	%r404, %r403, %r401;
	add.s32 	%r405, %r384, 1792;
	mul.wide.u32 	%rd114, %r405, 4;
	add.s64 	%rd115, %rd1, %rd114;
	ld.global.u32 	%r406, [%rd115];
	add.s32 	%r550, %r406, %r404;
	add.s32 	%r539, %r539, 2048;
$L__BB5_11:
	setp.eq.s32 	%p29, %r29, 0;
	@%p29 bra 	$L__BB5_17;
	and.b32  	%r35, %r12, 3;
	setp.lt.u32 	%p30, %r29, 4;
	@%p30 bra 	$L__BB5_14;
	add.s32 	%r408, %r556, %r539;
	mul.wide.u32 	%rd116, %r408, 4;
	add.s64 	%rd117, %rd1, %rd116;
	ld.global.u32 	%r409, [%rd117];
	add.s32 	%r410, %r409, %r550;
	add.s32 	%r411, %r408, 256;
	mul.wide.u32 	%rd118, %r411, 4;
	add.s64 	%rd119, %rd1, %rd118;
	ld.global.u32 	%r412, [%rd119];
	add.s32 	%r413, %r412, %r410;
	add.s32 	%r414, %r408, 512;
	mul.wide.u32 	%rd120, %r414, 4;
	add.s64 	%rd121, %rd1, %rd120;
	ld.global.u32 	%r415, [%rd121];
	add.s32 	%r416, %r415, %r413;
	add.s32 	%r417, %r408, 768;
	mul.wide.u32 	%rd122, %r417, 4;
	add.s64 	%rd123, %rd1, %rd122;
	ld.global.u32 	%r418, [%rd123];
	add.s32 	%r550, %r418, %r416;
	add.s32 	%r539, %r539, 1024;
$L__BB5_14:
	setp.eq.s32 	%p31, %r35, 0;
	@%p31 bra 	$L__BB5_17;
	add.s32 	%r548, %r539, %r556;
	neg.s32 	%r547, %r35;
$L__BB5_16:
	.pragma "nounroll";
	mul.wide.u32 	%rd124, %r548, 4;
	add.s64 	%rd125, %rd1, %rd124;
	ld.global.u32 	%r419, [%rd125];
	add.s32 	%r550, %r419, %r550;
	add.s32 	%r548, %r548, 256;
	add.s32 	%r547, %r547, 1;
	setp.ne.s32 	%p32, %r547, 0;
	@%p32 bra 	$L__BB5_16;
$L__BB5_17:
	setp.lt.u32 	%p33, %r6, 256;
	@%p33 bra 	$L__BB5_22;
	// begin inline asm
	mov.u32 %r483, %laneid;
	// end inline asm
	mov.b32 	%r486, 1;
	mov.b32 	%r507, 31;
	mov.b32 	%r508, -1;
	// begin inline asm
	shfl.sync.down.b32 %r484, %r550, %r486, %r507, %r508;
	// end inline asm
	setp.gt.s32 	%p49, %r483, 30;
	selp.b32 	%r509, 0, %r484, %p49;
	add.s32 	%r490, %r509, %r550;
	mov.b32 	%r491, 2;
	// begin inline asm
	shfl.sync.down.b32 %r489, %r490, %r491, %r507, %r508;
	// end inline asm
	setp.gt.s32 	%p50, %r483, 29;
	selp.b32 	%r510, 0, %r489, %p50;
	add.s32 	%r495, %r490, %r510;
	mov.b32 	%r496, 4;
	// begin inline asm
	shfl.sync.down.b32 %r494, %r495, %r496, %r507, %r508;
	// end inline asm
	setp.gt.s32 	%p51, %r483, 27;
	selp.b32 	%r511, 0, %r494, %p51;
	add.s32 	%r500, %r495, %r511;
	mov.b32 	%r501, 8;
	// begin inline asm
	shfl.sync.down.b32 %r499, %r500, %r501, %r507, %r508;
	// end inline asm
	setp.gt.s32 	%p52, %r483, 23;
	selp.b32 	%r512, 0, %r499, %p52;
	add.s32 	%r505, %r500, %r512;
	mov.b32 	%r506, 16;
	// begin inline asm
	shfl.sync.down.b32 %r504, %r505, %r506, %r507, %r508;
	// end inline asm
	setp.gt.s32 	%p53, %r483, 15;
	selp.b32 	%r513, 0, %r504, %p53;
	add.s32 	%r574, %r505, %r513;
	setp.ne.s32 	%p54, %r483, 0;
	@%p54 bra 	$L__BB5_20;
	shr.u32 	%r514, %r7, 3;
	and.b32  	%r515, %r514, 124;
	mov.u32 	%r516, _ZZN3cub18CUB_300001_SM_10006detail6reduce18DeviceReduceKernelINS2_10policy_hubIijN4cuda3std3__44plusIiEEE10Policy1000EN6thrust24THRUST_300001_SM_1000_NS6detail15normal_iteratorINSD_10device_ptrIiEEEEjS9_iNS7_10__identityEEEvT0_PT3_T1_NS0_13GridEvenShareISN_EET2_T4_E12temp_storage;
	add.s32 	%r517, %r516, %r515;
	st.shared.u32 	[%r517+8], %r574;
$L__BB5_20:
	bar.sync 	0;
	setp.ne.s32 	%p55, %r7, 0;
	@%p55 bra 	$L__BB5_48;
	ld.shared.u32 	%r518, [_ZZN3cub18CUB_300001_SM_10006detail6reduce18DeviceReduceKernelINS2_10policy_hubIijN4cuda3std3__44plusIiEEE10Policy1000EN6thrust24THRUST_300001_SM_1000_NS6detail15normal_iteratorINSD_10device_ptrIiEEEEjS9_iNS7_10__identityEEEvT0_PT3_T1_NS0_13GridEvenShareISN_EET2_T4_E12temp_storage+12];
	add.s32 	%r519, %r518, %r574;
	ld.shared.u32 	%r520, [_ZZN3cub18CUB_300001_SM_10006detail6reduce18DeviceReduceKernelINS2_10policy_hubIijN4cuda3std3__44plusIiEEE10Policy1000EN6thrust24THRUST_300001_SM_1000_NS6detail15normal_iteratorINSD_10device_ptrIiEEEEjS9_iNS7_10__identityEEEvT0_PT3_T1_NS0_13GridEvenShareISN_EET2_T4_E12temp_storage+16];
	add.s32 	%r521, %r519, %r520;
	ld.shared.u32 	%r522, [_ZZN3cub18CUB_300001_SM_10006detail6reduce18DeviceReduceKernelINS2_10policy_hubIijN4cuda3std3__44plusIiEEE10Policy1000EN6thrust24THRUST_300001_SM_1000_NS6detail15normal_iteratorINSD_10device_ptrIiEEEEjS9_iNS7_10__identityEEEvT0_PT3_T1_NS0_13GridEvenShareISN_EET2_T4_E12temp_storage+20];
	add.s32 	%r523, %r521, %r522;
	ld.shared.u32 	%r524, [_ZZN3cub18CUB_300001_SM_10006detail6reduce18DeviceReduceKernelINS2_10policy_hubIijN4cuda3std3__44plusIiEEE10Policy1000EN6thrust24THRUST_300001_SM_1000_NS6detail15normal_iteratorINSD_10device_ptrIiEEEEjS9_iNS7_10__identityEEEvT0_PT3_T1_NS0_13GridEvenShareISN_EET2_T4_E12temp_storage+24];
	add.s32 	%r525, %r523, %r524;
	ld.shared.u32 	%r526, [_ZZN3cub18CUB_300001_SM_10006detail6reduce18DeviceReduceKernelINS2_10policy_hubIijN4cuda3std3__44plusIiEEE10Policy1000EN6thrust24THRUST_300001_SM_1000_NS6detail15normal_iteratorINSD_10device_ptrIiEEEEjS9_iNS7_10__identityEEEvT0_PT3_T1_NS0_13GridEvenShareISN_EET2_T4_E12temp_storage+28];
	add.s32 	%r527, %r525, %r526;
	ld.shared.u32 	%r528, [_ZZN3cub18CUB_300001_SM_10006detail6reduce18DeviceReduceKernelINS2_10policy_hubIijN4cuda3std3__44plusIiEEE10Policy1000EN6thrust24THRUST_300001_SM_1000_NS6detail15normal_iteratorINSD_10device_ptrIiEEEEjS9_iNS7_10__identityEEEvT0_PT3_T1_NS0_13GridEvenShareISN_EET2_T4_E12temp_storage+32];
	add.s32 	%r529, %r527, %r528;
	ld.shared.u32 	%r530, [_ZZN3cub18CUB_300001_SM_10006detail6reduce18DeviceReduceKernelINS2_10policy_hubIijN4cuda3std3__44plusIiEEE10Policy1000EN6thrust24THRUST_300001_SM_1000_NS6detail15normal_iteratorINSD_10device_ptrIiEEEEjS9_iNS7_10__identityEEEvT0_PT3_T1_NS0_13GridEvenShareISN_EET2_T4_E12temp_storage+36];
	add.s32 	%r574, %r529, %r530;
	bra.uni 	$L__BB5_48;
$L__BB5_22:
	// begin inline asm
	mov.u32 %r420, %laneid;
	// end inline asm
	and.b32  	%r446, %r7, 992;
	add.s32 	%r447, %r446, 32;
	setp.gt.u32 	%p34, %r447, %r6;
	not.b32 	%r448, %r446;
	add.s32 	%r449, %r6, %r448;
	selp.b32 	%r444, %r449, 31, %p34;
	mov.b32 	%r423, 1;
	mov.b32 	%r445, -1;
	// begin inline asm
	shfl.sync.down.b32 %r421, %r550, %r423, %r444, %r445;
	// end inline asm
	setp.lt.s32 	%p35, %r420, %r444;
	selp.b32 	%r450, %r421, 0, %p35;
	add.s32 	%r427, %r450, %r550;
	mov.b32 	%r428, 2;
	// begin inline asm
	shfl.sync.down.b32 %r426, %r427, %r428, %r444, %r445;
	// end inline asm
	add.s32 	%r451, %r420, 2;
	setp.gt.s32 	%p36, %r451, %r444;
	selp.b32 	%r452, 0, %r426, %p36;
	add.s32 	%r432, %r427, %r452;
	mov.b32 	%r433, 4;
	// begin inline asm
	shfl.sync.down.b32 %r431, %r432, %r433, %r444, %r445;
	// end inline asm
	add.s32 	%r453, %r420, 4;
	setp.gt.s32 	%p37, %r453, %r444;
	selp.b32 	%r454, 0, %r431, %p37;
	add.s32 	%r437, %r432, %r454;
	mov.b32 	%r438, 8;
	// begin inline asm
	shfl.sync.down.b32 %r436, %r437, %r438, %r444, %r445;
	// end inline asm
	add.s32 	%r455, %r420, 8;
	setp.gt.s32 	%p38, %r455, %r444;
	selp.b32 	%r456, 0, %r436, %p38;
	add.s32 	%r442, %r437, %r456;
	mov.b32 	%r443, 16;
	// begin inline asm
	shfl.sync.down.b32 %r441, %r442, %r443, %r444, %r445;
	// end inline asm
	add.s32 	%r457, %r420, 16;
	setp.gt.s32 	%p39, %r457, %r444;
	selp.b32 	%r458, 0, %r441, %p39;
	add.s32 	%r574, %r442, %r458;
	setp.ne.s32 	%p40, %r420, 0;
	@%p40 bra 	$L__BB5_24;
	shr.u32 	%r459, %r7, 3;
	and.b32  	%r460, %r459, 124;
	mov.u32 	%r461, _ZZN3cub18CUB_300001_SM_10006detail6reduce18DeviceReduceKernelINS2_10policy_hubIijN4cuda3std3__44plusIiEEE10Policy1000EN6thrust24THRUST_300001_SM_1000_NS6detail15normal_iteratorINSD_10device_ptrIiEEEEjS9_iNS7_10__identityEEEvT0_PT3_T1_NS0_13GridEvenShareISN_EET2_T4_E12temp_storage;
	add.s32 	%r462, %r461, %r460;
	st.shared.u32 	[%r462+8], %r574;
$L__BB5_24:
	bar.sync 	0;
	setp.ne.s32 	%p41, %r7, 0;
	@%p41 bra 	$L__BB5_48;
	setp.gt.u32 	%p42, %r6, 32;
	ld.shared.u32 	%r463, [_ZZN3cub18CUB_300001_SM_10006detail6reduce18DeviceReduceKernelINS2_10policy_hubIijN4cuda3std3__44plusIiEEE10Policy1000EN6thrust24THRUST_300001_SM_1000_NS6detail15normal_iteratorINSD_10device_ptrIiEEEEjS9_iNS7_10__identityEEEvT0_PT3_T1_NS0_13GridEvenShareISN_EET2_T4_E12temp_storage+12];
	selp.b32 	%r464, %r463, 0, %p42;
	add.s32 	%r465, %r464, %r574;
	setp.gt.u32 	%p43, %r6, 64;
	ld.shared.u32 	%r466, [_ZZN3cub18CUB_300001_SM_10006detail6reduce18DeviceReduceKernelINS2_10policy_hubIijN4cuda3std3__44plusIiEEE10Policy1000EN6thrust24THRUST_300001_SM_1000_NS6detail15normal_iteratorINSD_10device_ptrIiEEEEjS9_iNS7_10__identityEEEvT0_PT3_T1_NS0_13GridEvenShareISN_EET2_T4_E12temp_storage+16];
	selp.b32 	%r467, %r466, 0, %p43;
	add.s32 	%r468, %r465, %r467;
	setp.gt.u32 	%p44, %r6, 96;
	ld.shared.u32 	%r469, [_ZZN3cub18CUB_300001_SM_10006detail6reduce18DeviceReduceKernelINS2_10policy_hubIijN4cuda3std3__44plusIiEEE10Policy1000EN6thrust24THRUST_300001_SM_1000_NS6detail15normal_iteratorINSD_10device_ptrIiEEEEjS9_iNS7_10__identityEEEvT0_PT3_T1_NS0_13GridEvenShareISN_EET2_T4_E12temp_storage+20];
	selp.b32 	%r470, %r469, 0, %p44;
	add.s32 	%r471, %r468, %r470;
	setp.gt.u32 	%p45, %r6, 128;
	ld.shared.u32 	%r472, [_ZZN3cub18CUB_300001_SM_10006detail6reduce18DeviceReduceKernelINS2_10policy_hubIijN4cuda3std3__44plusIiEEE10Policy1000EN6thrust24THRUST_300001_SM_1000_NS6detail15normal_iteratorINSD_10device_ptrIiEEEEjS9_iNS7_10__identityEEEvT0_PT3_T1_NS0_13GridEvenShareISN_EET2_T4_E12temp_storage+24];
	selp.b32 	%r473, %r472, 0, %p45;
	add.s32 	%r474, %r471, %r473;
	setp.gt.u32 	%p46, %r6, 160;
	ld.shared.u32 	%r475, [_ZZN3cub18CUB_300001_SM_10006detail6reduce18DeviceReduceKernelINS2_10policy_hubIijN4cuda3std3__44plusIiEEE10Policy1000EN6thrust24THRUST_300001_SM_1000_NS6detail15normal_iteratorINSD_10device_ptrIiEEEEjS9_iNS7_10__identityEEEvT0_PT3_T1_NS0_13GridEvenShareISN_EET2_T4_E12temp_storage+28];
	selp.b32 	%r476, %r475, 0, %p46;
	add.s32 	%r477, %r474, %r476;
	setp.gt.u32 	%p47, %r6, 192;
	ld.shared.u32 	%r478, [_ZZN3cub18CUB_300001_SM_10006detail6reduce18DeviceReduceKernelINS2_10policy_hubIijN4cuda3std3__44plusIiEEE10Policy1000EN6thrust24THRUST_300001_SM_1000_NS6detail15normal_iteratorINSD_10device_ptrIiEEEEjS9_iNS7_10__identityEEEvT0_PT3_T1_NS0_13GridEvenShareISN_EET2_T4_E12temp_storage+32];
	selp.b32 	%r479, %r478, 0, %p47;
	add.s32 	%r480, %r477, %r479;
	setp.gt.u32 	%p48, %r6, 224;
	ld.shared.u32 	%r481, [_ZZN3cub18CUB_300001_SM_10006detail6reduce18DeviceReduceKernelINS2_10policy_hubIijN4cuda3std3__44plusIiEEE10Policy1000EN6thrust24THRUST_300001_SM_1000_NS6detail15normal_iteratorINSD_10device_ptrIiEEEEjS9_iNS7_10__identityEEEvT0_PT3_T1_NS0_13GridEvenShareISN_EET2_T4_E12temp_storage+36];
	selp.b32 	%r482, %r481, 0, %p48;
	add.s32 	%r574, %r480, %r482;
	bra.uni 	$L__BB5_48;
$L__BB5_26:
	mov.u32 	%r54, %tid.x;
	add.s32 	%r110, %r54, %r556;
	mul.wide.u32 	%rd4, %r110, 4;
	add.s64 	%rd5, %rd1, %rd4;
	ld.global.u32 	%r111, [%rd5];
	ld.global.u32 	%r112, [%rd5+1024];
	ld.global.u32 	%r113, [%rd5+2048];
	ld.global.u32 	%r114, [%rd5+3072];
	ld.global.u32 	%r115, [%rd5+4096];
	ld.global.u32 	%r116, [%rd5+5120];
	ld.global.u32 	%r117, [%rd5+6144];
	ld.global.u32 	%r118, [%rd5+7168];
	ld.global.u32 	%r119, [%rd5+8192];
	ld.global.u32 	%r120, [%rd5+9216];
	ld.global.u32 	%r121, [%rd5+10240];
	ld.global.u32 	%r122, [%rd5+11264];
	ld.global.u32 	%r123, [%rd5+12288];
	ld.global.u32 	%r124, [%rd5+13312];
	ld.global.u32 	%r125, [%rd5+14336];
	ld.global.u32 	%r126, [%rd5+15360];
	add.s32 	%r127, %r112, %r111;
	add.s32 	%r128, %r113, %r127;
	add.s32 	%r129, %r114, %r128;
	add.s32 	%r130, %r115, %r129;
	add.s32 	%r131, %r116, %r130;
	add.s32 	%r132, %r117, %r131;
	add.s32 	%r133, %r118, %r132;
	add.s32 	%r134, %r119, %r133;
	add.s32 	%r135, %r120, %r134;
	add.s32 	%r136, %r121, %r135;
	add.s32 	%r137, %r122, %r136;
	add.s32 	%r138, %r123, %r137;
	add.s32 	%r139, %r124, %r138;
	add.s32 	%r140, %r125, %r139;
	add.s32 	%r573, %r126, %r140;
	setp.lt.u32 	%p2, %r6, %r4;
	@%p2 bra 	$L__BB5_44;
	add.s32 	%r56, %r4, %r556;
	not.b32 	%r142, %r54;
	add.s32 	%r143, %r142, %r1;
	sub.s32 	%r144, %r143, %r4;
	sub.s32 	%r552, %r144, %r556;
	add.s32 	%r145, %r56, %r54;
	add.s32 	%r551, %r145, 2048;
	mov.b32 	%r554, 0;
	mov.u32 	%r553, %r56;
$L__BB5_28:
	add.s32 	%r556, %r556, %r4;
	add.s32 	%r147, %r1, -4096;
	setp.gt.u32 	%p3, %r556, %r147;
	@%p3 bra 	$L__BB5_30;
	add.s32 	%r148, %r54, %r556;
	mul.wide.u32 	%rd6, %r148, 4;
	add.s64 	%rd7, %rd1, %rd6;
	ld.global.u32 	%r149, [%rd7];
	ld.global.u32 	%r150, [%rd7+1024];
	ld.global.u32 	%r151, [%rd7+2048];
	ld.global.u32 	%r152, [%rd7+3072];
	ld.global.u32 	%r153, [%rd7+4096];
	ld.global.u32 	%r154, [%rd7+5120];
	ld.global.u32 	%r155, [%rd7+6144];
	ld.global.u32 	%r156, [%rd7+7168];
	ld.global.u32 	%r157, [%rd7+8192];
	ld.global.u32 	%r158, [%rd7+9216];
	ld.global.u32 	%r159, [%rd7+10240];
	ld.global.u32 	%r160, [%rd7+11264];
	ld.global.u32 	%r161, [%rd7+12288];
	ld.global.u32 	%r162, [%rd7+13312];
	ld.global.u32 	%r163, [%rd7+14336];
	ld.global.u32 	%r164, [%rd7+15360];
	add.s32 	%r165, %r149, %r573;
	add.s32 	%r166, %r150, %r165;
	add.s32 	%r167, %r151, %r166;
	add.s32 	%r168, %r152, %r167;
	add.s32 	%r169, %r153, %r168;
	add.s32 	%r170, %r154, %r169;
	add.s32 	%r171, %r155, %r170;
	add.s32 	%r172, %r156, %r171;
	add.s32 	%r173, %r157, %r172;
	add.s32 	%r174, %r158, %r173;
	add.s32 	%r175, %r159, %r174;
	add.s32 	%r176, %r160, %r175;
	add.s32 	%r177, %r161, %r176;
	add.s32 	%r178, %r162, %r177;
	add.s32 	%r179, %r163, %r178;
	add.s32 	%r573, %r164, %r179;
	sub.s32 	%r180, %r1, %r556;
	setp.lt.u32 	%p4, %r180, %r4;
	add.s32 	%r554, %r554, 1;
	add.s32 	%r553, %r553, %r4;
	sub.s32 	%r552, %r552, %r4;
	add.s32 	%r551, %r551, %r4;
	@%p4 bra 	$L__BB5_44;
	bra.uni 	$L__BB5_28;
$L__BB5_30:
	setp.le.u32 	%p5, %r1, %r556;
	sub.s32 	%r182, %r1, %r556;
	setp.ge.s32 	%p6, %r54, %r182;
	or.pred  	%p7, %p5, %p6;
	@%p7 bra 	$L__BB5_44;
	not.b32 	%r185, %r54;
	add.s32 	%r186, %r1, %r185;
	sub.s32 	%r187, %r186, %r56;
	mul.lo.s32 	%r188, %r2, %r554;
	shl.b32 	%r189, %r188, 12;
	sub.s32 	%r190, %r187, %r189;
	shr.u32 	%r191, %r190, 8;
	add.s32 	%r71, %r191, 1;
	and.b32  	%r72, %r71, 15;
	setp.lt.u32 	%p8, %r190, 3840;
	mov.u32 	%r565, %r54;
	@%p8 bra 	$L__BB5_35;
	or.b32  	%r559, %r54, 2048;
	shr.u32 	%r192, %r552, 8;
	add.s32 	%r193, %r192, 1;
	and.b32  	%r194, %r193, 33554416;
	neg.s32 	%r557, %r194;
$L__BB5_33:
	.pragma "nounroll";
	add.s32 	%r195, %r551, -2048;
	mul.wide.u32 	%rd8, %r195, 4;
	add.s64 	%rd9, %rd1, %rd8;
	ld.global.u32 	%r196, [%rd9];
	add.s32 	%r197, %r196, %r573;
	add.s32 	%r198, %r551, -1792;
	mul.wide.u32 	%rd10, %r198, 4;
	add.s64 	%rd11, %rd1, %rd10;
	ld.global.u32 	%r199, [%rd11];
	add.s32 	%r200, %r199, %r197;
	add.s32 	%r201, %r551, -1536;
	mul.wide.u32 	%rd12, %r201, 4;
	add.s64 	%rd13, %rd1, %rd12;
	ld.global.u32 	%r202, [%rd13];
	add.s32 	%r203, %r202, %r200;
	add.s32 	%r204, %r551, -1280;
	mul.wide.u32 	%rd14, %r204, 4;
	add.s64 	%rd15, %rd1, %rd14;
	ld.global.u32 	%r205, [%rd15];
	add.s32 	%r206, %r205, %r203;
	add.s32 	%r207, %r551, -1024;
	mul.wide.u32 	%rd16, %r207, 4;
	add.s64 	%rd17, %rd1, %rd16;
	ld.global.u32 	%r208, [%rd17];
	add.s32 	%r209, %r208, %r206;
	add.s32 	%r210, %r551, -768;
	mul.wide.u32 	%rd18, %r210, 4;
	add.s64 	%rd19, %rd1, %rd18;
	ld.global.u32 	%r211, [%rd19];
	add.s32 	%r212, %r211, %r209;
	add.s32 	%r213, %r551, -512;
	mul.wide.u32 	%rd20, %r213, 4;
	add.s64 	%rd21, %rd1, %rd20;
	ld.global.u32 	%r214, [%rd21];
	add.s32 	%r215, %r214, %r212;
	add.s32 	%r216, %r551, 1792;
	add.s32 	%r217, %r551, -256;
	mul.wide.u32 	%rd22, %r217, 4;
	add.s64 	%rd23, %rd1, %rd22;
	ld.global.u32 	%r218, [%rd23];
	add.s32 	%r219, %r218, %r215;
	mul.wide.u32 	%rd24, %r551, 4;
	add.s64 	%rd25, %rd1, %rd24;
	ld.global.u32 	%r220, [%rd25];
	add.s32 	%r221, %r220, %r219;
	add.s32 	%r222, %r551, 256;
	mul.wide.u32 	%rd26, %r222, 4;
	add.s64 	%rd27, %rd1, %rd26;
	ld.global.u32 	%r223, [%rd27];
	add.s32 	%r224, %r223, %r221;
	add.s32 	%r225, %r551, 512;
	mul.wide.u32 	%rd28, %r225, 4;
	add.s64 	%rd29, %rd1, %rd28;
	ld.global.u32 	%r226, [%rd29];
	add.s32 	%r227, %r226, %r224;
	add.s32 	%r228, %r551, 768;
	mul.wide.u32 	%rd30, %r228, 4;
	add.s64 	%rd31, %rd1, %rd30;
	ld.global.u32 	%r229, [%rd31];
	add.s32 	%r230, %r229, %r227;
	add.s32 	%r231, %r551, 1024;
	mul.wide.u32 	%rd32, %r231, 4;
	add.s64 	%rd33, %rd1, %rd32;
	ld.global.u32 	%r232, [%rd33];
	add.s32 	%r233, %r232, %r230;
	add.s32 	%r234, %r551, 1280;
	mul.wide.u32 	%rd34, %r234, 4;
	add.s64 	%rd35, %rd1, %rd34;
	ld.global.u32 	%r235, [%rd35];
	add.s32 	%r236, %r235, %r233;
	add.s32 	%r237, %r551, 1536;
	mul.wide.u32 	%rd36, %r237, 4;
	add.s64 	%rd37, %rd1, %rd36;
	ld.global.u32 	%r238, [%rd37];
	add.s32 	%r239, %r238, %r236;
	mul.wide.u32 	%rd38, %r216, 4;
	add.s64 	%rd39, %rd1, %rd38;
	ld.global.u32 	%r240, [%rd39];
	add.s32 	%r573, %r240, %r239;
	add.s32 	%r559, %r559, 4096;
	add.s32 	%r551, %r551, 4096;
	add.s32 	%r557, %r557, 16;
	setp.ne.s32 	%p9, %r557, 0;
	@%p9 bra 	$L__BB5_33;
	add.s32 	%r565, %r559, -2048;
$L__BB5_35:
	setp.eq.s32 	%p10, %r72, 0;
	@%p10 bra 	$L__BB5_44;
	and.b32  	%r87, %r71, 7;
	setp.lt.u32 	%p11, %r72, 8;
	@%p11 bra 	$L__BB5_38;
	add.s32 	%r242, %r565, %r556;
	mul.wide.u32 	%rd40, %r242, 4;
	add.s64 	%rd41, %rd1, %rd40;
	ld.global.u32 	%r243, [%rd41];
	add.s32 	%r244, %r243, %r573;
	add.s32 	%r245, %r242, 256;
	mul.wide.u32 	%rd42, %r245, 4;
	add.s64 	%rd43, %rd1, %rd42;
	ld.global.u32 	%r246, [%rd43];
	add.s32 	%r247, %r246, %r244;
	add.s32 	%r248, %r242, 512;
	mul.wide.u32 	%rd44, %r248, 4;
	add.s64 	%rd45, %rd1, %rd44;
	ld.global.u32 	%r249, [%rd45];
	add.s32 	%r250, %r249, %r247;
	add.s32 	%r251, %r242, 768;
	mul.wide.u32 	%rd46, %r251, 4;
	add.s64 	%rd47, %rd1, %rd46;
	ld.global.u32 	%r252, [%rd47];
	add.s32 	%r253, %r252, %r250;
	add.s32 	%r254, %r242, 1024;
	mul.wide.u32 	%rd48, %r254, 4;
	add.s64 	%rd49, %rd1, %rd48;
	ld.global.u32 	%r255, [%rd49];
	add.s32 	%r256, %r255, %r253;
	add.s32 	%r257, %r242, 1280;
	mul.wide.u32 	%rd50, %r257, 4;
	add.s64 	%rd51, %rd1, %rd50;
	ld.global.u32 	%r258, [%rd51];
	add.s32 	%r259, %r258, %r256;
	add.s32 	%r260, %r242, 1536;
	mul.wide.u32 	%rd52, %r260, 4;
	add.s64 	%rd53, %rd1, %rd52;
	ld.global.u32 	%r261, [%rd53];
	add.s32 	%r262, %r261, %r259;
	add.s32 	%r263, %r242, 1792;
	mul.wide.u32 	%rd54, %r263, 4;
	add.s64 	%rd55, %rd1, %rd54;
	ld.global.u32 	%r264, [%rd55];
	add.s32 	%r573, %r264, %r262;
	add.s32 	%r565, %r565, 2048;
$L__BB5_38:
	setp.eq.s32 	%p12, %r87, 0;
	@%p12 bra 	$L__BB5_44;
	setp.lt.u32 	%p13, %r87, 4;
	@%p13 bra 	$L__BB5_41;
	add.s32 	%r266, %r565, %r556;
	mul.wide.u32 	%rd56, %r266, 4;
	add.s64 	%rd57, %rd1, %rd56;
	ld.global.u32 	%r267, [%rd57];
	add.s32 	%r268, %r267, %r573;
	add.s32 	%r269, %r266, 256;
	mul.wide.u32 	%rd58, %r269, 4;
	add.s64 	%rd59, %rd1, %rd58;
	ld.global.u32 	%r270, [%rd59];
	add.s32 	%r271, %r270, %r268;
	add.s32 	%r272, %r266, 512;
	mul.wide.u32 	%rd60, %r272, 4;
	add.s64 	%rd61, %rd1, %rd60;
	ld.global.u32 	%r273, [%rd61];
	add.s32 	%r274, %r273, %r271;
	add.s32 	%r275, %r266, 768;
	mul.wide.u32 	%rd62, %r275, 4;
	add.s64 	%rd63, %rd1, %rd62;
	ld.global.u32 	%r276, [%rd63];
	add.s32 	%r573, %r276, %r274;
	add.s32 	%r565, %r565, 1024;
$L__BB5_41:
	and.b32  	%r277, %r71, 3;
	setp.eq.s32 	%p14, %r277, 0;
	@%p14 bra 	$L__BB5_44;
	add.s32 	%r571, %r565, %r553;
	cvt.u16.u32 	%rs1, %r552;
	shr.u16 	%rs2, %rs1, 8;
	add.s16 	%rs3, %rs2, 1;
	cvt.u32.u16 	%r278, %rs3;
	and.b32  	%r279, %r278, 3;
	neg.s32 	%r570, %r279;
$L__BB5_43:
	.pragma "nounroll";
	mul.wide.u32 	%rd64, %r571, 4;
	add.s64 	%rd65, %rd1, %rd64;
	ld.global.u32 	%r280, [%rd65];
	add.s32 	%r573, %r280, %r573;
	add.s32 	%r571, %r571, 256;
	add.s32 	%r570, %r570, 1;
	setp.ne.s32 	%p15, %r570, 0;
	@%p15 bra 	$L__BB5_43;
$L__BB5_44:
	// begin inline asm
	mov.u32 %r281, %laneid;
	// end inline asm
	mov.b32 	%r284, 1;
	mov.b32 	%r305, 31;
	mov.b32 	%r306, -1;
	// begin inline asm
	shfl.sync.down.b32 %r282, %r573, %r284, %r305, %r306;
	// end inline asm
	setp.gt.s32 	%p16, %r281, 30;
	selp.b32 	%r307, 0, %r282, %p16;
	add.s32 	%r288, %r307, %r573;
	mov.b32 	%r289, 2;
	// begin inline asm
	shfl.sync.down.b32 %r287, %r288, %r289, %r305, %r306;
	// end inline asm
	setp.gt.s32 	%p17, %r281, 29;
	selp.b32 	%r308, 0, %r287, %p17;
	add.s32 	%r293, %r288, %r308;
	mov.b32 	%r294, 4;
	// begin inline asm
	shfl.sync.down.b32 %r292, %r293, %r294, %r305, %r306;
	// end inline asm
	setp.gt.s32 	%p18, %r281, 27;
	selp.b32 	%r309, 0, %r292, %p18;
	add.s32 	%r298, %r293, %r309;
	mov.b32 	%r299, 8;
	// begin inline asm
	shfl.sync.down.b32 %r297, %r298, %r299, %r305, %r306;
	// end inline asm
	setp.gt.s32 	%p19, %r281, 23;
	selp.b32 	%r310, 0, %r297, %p19;
	add.s32 	%r303, %r298, %r310;
	mov.b32 	%r304, 16;
	// begin inline asm
	shfl.sync.down.b32 %r302, %r303, %r304, %r305, %r306;
	// end inline asm
	setp.gt.s32 	%p20, %r281, 15;
	selp.b32 	%r311, 0, %r302, %p20;
	add.s32 	%r574, %r303, %r311;
	setp.ne.s32 	%p21, %r281, 0;
	@%p21 bra 	$L__BB5_46;
	shr.u32 	%r312, %r54, 3;
	and.b32  	%r313, %r312, 124;
	mov.u32 	%r314, _ZZN3cub18CUB_300001_SM_10006detail6reduce18DeviceReduceKernelINS2_10policy_hubIijN4cuda3std3__44plusIiEEE10Policy1000EN6thrust24THRUST_300001_SM_1000_NS6detail15normal_iteratorINSD_10device_ptrIiEEEEjS9_iNS7_10__identityEEEvT0_PT3_T1_NS0_13GridEvenShareISN_EET2_T4_E12temp_storage;
	add.s32 	%r315, %r314, %r313;
	st.shared.u32 	[%r315+8], %r574;
$L__BB5_46:
	bar.sync 	0;
	setp.ne.s32 	%p22, %r54, 0;
	@%p22 bra 	$L__BB5_48;
	ld.shared.u32 	%r316, [_ZZN3cub18CUB_300001_SM_10006detail6reduce18DeviceReduceKernelINS2_10policy_hubIijN4cuda3std3__44plusIiEEE10Policy1000EN6thrust24THRUST_300001_SM_1000_NS6detail15normal_iteratorINSD_10device_ptrIiEEEEjS9_iNS7_10__identityEEEvT0_PT3_T1_NS0_13GridEvenShareISN_EET2_T4_E12temp_storage+12];
	add.s32 	%r317, %r316, %r574;
	ld.shared.u32 	%r318, [_ZZN3cub18CUB_300001_SM_10006detail6reduce18DeviceReduceKernelINS2_10policy_hubIijN4cuda3std3__44plusIiEEE10Policy1000EN6thrust24THRUST_300001_SM_1000_NS6detail15normal_iteratorINSD_10device_ptrIiEEEEjS9_iNS7_10__identityEEEvT0_PT3_T1_NS0_13GridEvenShareISN_EET2_T4_E12temp_storage+16];
	add.s32 	%r319, %r317, %r318;
	ld.shared.u32 	%r320, [_ZZN3cub18CUB_300001_SM_10006detail6reduce18DeviceReduceKernelINS2_10policy_hubIijN4cuda3std3__44plusIiEEE10Policy1000EN6thrust24THRUST_300001_SM_1000_NS6detail15normal_iteratorINSD_10device_ptrIiEEEEjS9_iNS7_10__identityEEEvT0_PT3_T1_NS0_13GridEvenShareISN_EET2_T4_E12temp_storage+20];
	add.s32 	%r321, %r319, %r320;
	ld.shared.u32 	%r322, [_ZZN3cub18CUB_300001_SM_10006detail6reduce18DeviceReduceKernelINS2_10policy_hubIijN4cuda3std3__44plusIiEEE10Policy1000EN6thrust24THRUST_300001_SM_1000_NS6detail15normal_iteratorINSD_10device_ptrIiEEEEjS9_iNS7_10__identityEEEvT0_PT3_T1_NS0_13GridEvenShareISN_EET2_T4_E12temp_storage+24];
	add.s32 	%r323, %r321, %r322;
	ld.shared.u32 	%r324, [_ZZN3cub18CUB_300001_SM_10006detail6reduce18DeviceReduceKernelINS2_10policy_hubIijN4cuda3std3__44plusIiEEE10Policy1000EN6thrust24THRUST_300001_SM_1000_NS6detail15normal_iteratorINSD_10device_ptrIiEEEEjS9_iNS7_10__identityEEEvT0_PT3_T1_NS0_13GridEvenShareISN_EET2_T4_E12temp_storage+28];
	add.s32 	%r325, %r323, %r324;
	ld.shared.u32 	%r326, [_ZZN3cub18CUB_300001_SM_10006detail6reduce18DeviceReduceKernelINS2_10policy_hubIijN4cuda3std3__44plusIiEEE10Policy1000EN6thrust24THRUST_300001_SM_1000_NS6detail15normal_iteratorINSD_10device_ptrIiEEEEjS9_iNS7_10__identityEEEvT0_PT3_T1_NS0_13GridEvenShareISN_EET2_T4_E12temp_storage+32];
	add.s32 	%r327, %r325, %r326;
	ld.shared.u32 	%r328, [_ZZN3cub18CUB_300001_SM_10006detail6reduce18DeviceReduceKernelINS2_10policy_hubIijN4cuda3std3__44plusIiEEE10Policy1000EN6thrust24THRUST_300001_SM_1000_NS6detail15normal_iteratorINSD_10device_ptrIiEEEEjS9_iNS7_10__identityEEEvT0_PT3_T1_NS0_13GridEvenShareISN_EET2_T4_E12temp_storage+36];
	add.s32 	%r574, %r327, %r328;
$L__BB5_48:
	mov.u32 	%r531, %tid.x;
	setp.ne.s32 	%p56, %r531, 0;
	@%p56 bra 	$L__BB5_50;
	ld.param.u64 	%rd129, [_ZN3cub18CUB_300001_SM_10006detail6reduce18DeviceReduceKernelINS2_10policy_hubIijN4cuda3std3__44plusIiEEE10Policy1000EN6thrust24THRUST_300001_SM_1000_NS6detail15normal_iteratorINSD_10device_ptrIiEEEEjS9_iNS7_10__identityEEEvT0_PT3_T1_NS0_13GridEvenShareISN_EET2_T4__param_1];
	cvta.to.global.u64 	%rd126, %rd129;
	mul.wide.u32 	%rd127, %r3, 4;
	add.s64 	%rd128, %rd126, %rd127;
	st.global.u32 	[%rd128], %r574;
$L__BB5_50:
	ret;

}
	// .globl	_ZN3cub18CUB_300001_SM_10006detail6reduce28DeviceReduceSingleTileKernelINS2_10policy_hubIijN4cuda3std3__44plusIiEEE10Policy1000EPiSC_iS9_iiNS7_10__identityEEEvT0_T1_T2_T3_T4_T6_
.visible .entry _ZN3cub18CUB_300001_SM_10006detail6reduce28DeviceReduceSingleTileKernelINS2_10policy_hubIijN4cuda3std3__44plusIiEEE10Policy1000EPiSC_iS9_iiNS7_10__identityEEEvT0_T1_T2_T3_T4_T6_(
	.param .u64 .ptr .align 1 _ZN3cub18CUB_300001_SM_10006detail6reduce28DeviceReduceSingleTileKernelINS2_10policy_hubIijN4cuda3std3__44plusIiEEE10Policy1000EPiSC_iS9_iiNS7_10__identityEEEvT0_T1_T2_T3_T4_T6__param_0,
	.param .u64 .ptr .align 1 _ZN3cub18CUB_300001_SM_10006detail6reduce28DeviceReduceSingleTileKernelINS2_10policy_hubIijN4cuda3std3__44plusIiEEE10Policy1000EPiSC_iS9_iiNS7_10__identityEEEvT0_T1_T2_T3_T4_T6__param_1,
	.param .u32 _ZN3cub18CUB_300001_SM_10006detail6reduce28DeviceReduceSingleTileKernelINS2_10policy_hubIijN4cuda3std3__44plusIiEEE10Policy1000EPiSC_iS9_iiNS7_10__identityEEEvT0_T1_T2_T3_T4_T6__param_2,
	.param .align 1 .b8 _ZN3cub18CUB_300001_SM_10006detail6reduce28DeviceReduceSingleTileKernelINS2_10policy_hubIijN4cuda3std3__44plusIiEEE10Policy1000EPiSC_iS9_iiNS7_10__identityEEEvT0_T1_T2_T3_T4_T6__param_3[1],
	.param .u32 _ZN3cub18CUB_300001_SM_10006detail6reduce28DeviceReduceSingleTileKernelINS2_10policy_hubIijN4cuda3std3__44plusIiEEE10Policy1000EPiSC_iS9_iiNS7_10__identityEEEvT0_T1_T2_T3_T4_T6__param_4,
	.param .align 1 .b8 _ZN3cub18CUB_300001_SM_10006detail6reduce28DeviceReduceSingleTileKernelINS2_10policy_hubIijN4cuda3std3__44plusIiEEE10Policy1000EPiSC_iS9_iiNS7_10__identityEEEvT0_T1_T2_T3_T4_T6__param_5[1]
)
.maxntid 256
.minnctapersm 1
{
	.reg .pred 	%p<97>;
	.reg .b32 	%r<687>;
	.reg .b64 	%rd<125>;
	// demoted variable
	.shared .align 4 .b8 _ZZN3cub18CUB_300001_SM_10006detail6reduce28DeviceReduceSingleTileKernelINS2_10policy_hubIijN4cuda3std3__44plusIiEEE10Policy1000EPiSC_iS9_iiNS7_10__identityEEEvT0_T1_T2_T3_T4_T6_E12temp_storage[44];
	ld.param.u64 	%rd16, [_ZN3cub18CUB_300001_SM_10006detail6reduce28DeviceReduceSingleTileKernelINS2_10policy_hubIijN4cuda3std3__44plusIiEEE10Policy1000EPiSC_iS9_iiNS7_10__identityEEEvT0_T1_T2_T3_T4_T6__param_0];
	ld.param.u64 	%rd17, [_ZN3cub18CUB_300001_SM_10006detail6reduce28DeviceReduceSingleTileKernelINS2_10policy_hubIijN4cuda3std3__44plusIiEEE10Policy1000EPiSC_iS9_iiNS7_10__identityEEEvT0_T1_T2_T3_T4_T6__param_1];
	ld.param.u32 	%r120, [_ZN3cub18CUB_300001_SM_10006detail6reduce28DeviceReduceSingleTileKernelINS2_10policy_hubIijN4cuda3std3__44plusIiEEE10Policy1000EPiSC_iS9_iiNS7_10__identityEEEvT0_T1_T2_T3_T4_T6__param_2];
	ld.param.u32 	%r121, [_ZN3cub18CUB_300001_SM_10006detail6reduce28DeviceReduceSingleTileKernelINS2_10policy_hubIijN4cuda3std3__44plusIiEEE10Policy1000EPiSC_iS9_iiNS7_10__identityEEEvT0_T1_T2_T3_T4_T6__param_4];
	cvta.to.global.u64 	%rd1, %rd17;
	setp.ne.s32 	%p1, %r120, 0;
	@%p1 bra 	$L__BB6_3;
	mov.u32 	%r633, %tid.x;
	setp.ne.s32 	%p96, %r633, 0;
	@%p96 bra 	$L__BB6_74;
	st.global.u32 	[%rd1], %r121;
	bra.uni 	$L__BB6_74;
$L__BB6_3:
	and.b64  	%rd18, %rd16, 15;
	setp.ne.s64 	%p2, %rd18, 0;
	@%p2 bra 	$L__BB6_38;
	setp.gt.s32 	%p49, %r120, 4095;
	@%p49 bra 	$L__BB6_22;
	mov.u32 	%r1, %tid.x;
	setp.ge.s32 	%p66, %r1, %r120;
	mov.b32 	%r644, 0;
	mov.u32 	%r639, %r1;
	@%p66 bra 	$L__BB6_7;
	mul.wide.u32 	%rd113, %r1, 4;
	add.s64 	%rd112, %rd16, %rd113;
	// begin inline asm
	ld.global.nc.u32 %r644, [%rd112];
	// end inline asm
	add.s32 	%r639, %r1, 256;
$L__BB6_7:
	setp.ge.s32 	%p67, %r639, %r120;
	@%p67 bra 	$L__BB6_13;
	not.b32 	%r507, %r639;
	add.s32 	%r6, %r120, %r507;
	and.b32  	%r508, %r6, 768;
	setp.eq.s32 	%p68, %r508, 768;
	@%p68 bra 	$L__BB6_11;
	mul.wide.u32 	%rd114, %r639, 4;
	add.s64 	%rd121, %rd16, %rd114;
	shr.u32 	%r509, %r6, 8;
	add.s32 	%r510, %r509, 1;
	and.b32  	%r511, %r510, 3;
	neg.s32 	%r636, %r511;
$L__BB6_10:
	.pragma "nounroll";
	// begin inline asm
	ld.global.nc.u32 %r512, [%rd121];
	// end inline asm
	add.s32 	%r644, %r512, %r644;
	add.s32 	%r639, %r639, 256;
	add.s64 	%rd121, %rd121, 1024;
	add.s32 	%r636, %r636, 1;
	setp.ne.s32 	%p69, %r636, 0;
	@%p69 bra 	$L__BB6_10;
$L__BB6_11:
	setp.lt.u32 	%p70, %r6, 768;
	@%p70 bra 	$L__BB6_13;
$L__BB6_12:
	mul.wide.s32 	%rd120, %r639, 4;
	add.s64 	%rd116, %rd16, %rd120;
	// begin inline asm
	ld.global.nc.u32 %r513, [%rd116];
	// end inline asm
	add.s32 	%r517, %r513, %r644;
	add.s64 	%rd117, %rd116, 1024;
	// begin inline asm
	ld.global.nc.u32 %r514, [%rd117];
	// end inline asm
	add.s32 	%r518, %r514, %r517;
	add.s64 	%rd118, %rd116, 2048;
	// begin inline asm
	ld.global.nc.u32 %r515, [%rd118];
	// end inline asm
	add.s32 	%r519, %r515, %r518;
	add.s64 	%rd119, %rd116, 3072;
	// begin inline asm
	ld.global.nc.u32 %r516, [%rd119];
	// end inline asm
	add.s32 	%r644, %r516, %r519;
	add.s32 	%r639, %r639, 1024;
	setp.lt.s32 	%p71, %r639, %r120;
	@%p71 bra 	$L__BB6_12;
$L__BB6_13:
	setp.lt.s32 	%p72, %r120, 256;
	@%p72 bra 	$L__BB6_18;
	// begin inline asm
	mov.u32 %r583, %laneid;
	// end inline asm
	mov.b32 	%r586, 1;
	mov.b32 	%r607, 31;
	mov.b32 	%r608, -1;
	// begin inline asm
	shfl.sync.down.b32 %r584, %r644, %r586, %r607, %r608;
	// end inline asm
	setp.gt.s32 	%p88, %r583, 30;
	selp.b32 	%r609, 0, %r584, %p88;
	add.s32 	%r590, %r609, %r644;
	mov.b32 	%r591, 2;
	// begin inline asm
	shfl.sync.down.b32 %r589, %r590, %r591, %r607, %r608;
	// end inline asm
	setp.gt.s32 	%p89, %r583, 29;
	selp.b32 	%r610, 0, %r589, %p89;
	add.s32 	%r595, %r590, %r610;
	mov.b32 	%r596, 4;
	// begin inline asm
	shfl.sync.down.b32 %r594, %r595, %r596, %r607, %r608;
	// end inline asm
	setp.gt.s32 	%p90, %r583, 27;
	selp.b32 	%r611, 0, %r594, %p90;
	add.s32 	%r600, %r595, %r611;
	mov.b32 	%r601, 8;
	// begin inline asm
	shfl.sync.down.b32 %r599, %r600, %r601, %r607, %r608;
	// end inline asm
	setp.gt.s32 	%p91, %r583, 23;
	selp.b32 	%r612, 0, %r599, %p91;
	add.s32 	%r605, %r600, %r612;
	mov.b32 	%r606, 16;
	// begin inline asm
	shfl.sync.down.b32 %r604, %r605, %r606, %r607, %r608;
	// end inline asm
	setp.gt.s32 	%p92, %r583, 15;
	selp.b32 	%r613, 0, %r604, %p92;
	add.s32 	%r686, %r605, %r613;
	setp.ne.s32 	%p93, %r583, 0;
	@%p93 bra 	$L__BB6_16;
	shr.u32 	%r614, %r1, 3;
	and.b32  	%r615, %r614, 124;
	mov.u32 	%r616, _ZZN3cub18CUB_300001_SM_10006detail6reduce28DeviceReduceSingleTileKernelINS2_10policy_hubIijN4cuda3std3__44plusIiEEE10Policy1000EPiSC_iS9_iiNS7_10__identityEEEvT0_T1_T2_T3_T4_T6_E12temp_storage;
	add.s32 	%r617, %r616, %r615;
	st.shared.u32 	[%r617+8], %r686;
$L__BB6_16:
	bar.sync 	0;
	setp.ne.s32 	%p94, %r1, 0;
	@%p94 bra 	$L__BB6_72;
	ld.shared.u32 	%r618, [_ZZN3cub18CUB_300001_SM_10006detail6reduce28DeviceReduceSingleTileKernelINS2_10policy_hubIijN4cuda3std3__44plusIiEEE10Policy1000EPiSC_iS9_iiNS7_10__identityEEEvT0_T1_T2_T3_T4_T6_E12temp_storage+12];
	add.s32 	%r619, %r618, %r686;
	ld.shared.u32 	%r620, [_ZZN3cub18CUB_300001_SM_10006detail6reduce28DeviceReduceSingleTileKernelINS2_10policy_hubIijN4cuda3std3__44plusIiEEE10Policy1000EPiSC_iS9_iiNS7_10__identityEEEvT0_T1_T2_T3_T4_T6_E12temp_storage+16];
	add.s32 	%r621, %r619, %r620;
	ld.shared.u32 	%r622, [_ZZN3cub18CUB_300001_SM_10006detail6reduce28DeviceReduceSingleTileKernelINS2_10policy_hubIijN4cuda3std3__44plusIiEEE10Policy1000EPiSC_iS9_iiNS7_10__identityEEEvT0_T1_T2_T3_T4_T6_E12temp_storage+20];
	add.s32 	%r623, %r621, %r622;
	ld.shared.u32 	%r624, [_ZZN3cub18CUB_300001_SM_10006detail6reduce28DeviceReduceSingleTileKernelINS2_10policy_hubIijN4cuda3std3__44plusIiEEE10Policy1000EPiSC_iS9_iiNS7_10__identityEEEvT0_T1_T2_T3_T4_T6_E12temp_storage+24];
	add.s32 	%r625, %r623, %r624;
	ld.shared.u32 	%r626, [_ZZN3cub18CUB_300001_SM_10006detail6reduce28DeviceReduceSingleTileKernelINS2_10policy_hubIijN4cuda3std3__44plusIiEEE10Policy1000EPiSC_iS9_iiNS7_10__identityEEEvT0_T1_T2_T3_T4_T6_E12temp_storage+28];
	add.s32 	%r627, %r625, %r626;
	ld.shared.u32 	%r628, [_ZZN3cub18CUB_300001_SM_10006detail6reduce28DeviceReduceSingleTileKernelINS2_10policy_hubIijN4cuda3std3__44plusIiEEE10Policy1000EPiSC_iS9_iiNS7_10__identityEEEvT0_T1_T2_T3_T4_T6_E12temp_storage+32];
	add.s32 	%r629, %r627, %r628;
	ld.shared.u32 	%r630, [_ZZN3cub18CUB_300001_SM_10006detail6reduce28DeviceReduceSingleTileKernelINS2_10policy_hubIijN4cuda3std3__44plusIiEEE10Policy1000EPiSC_iS9_iiNS7_10__identityEEEvT0_T1_T2_T3_T4_T6_E12temp_storage+36];
	add.s32 	%r686, %r629, %r630;
	bra.uni 	$L__BB6_72;
$L__BB6_18:
	// begin inline asm
	mov.u32 %r520, %laneid;
	// end inline asm
	and.b32  	%r546, %r1, 992;
	add.s32 	%r547, %r546, 32;
	setp.gt.s32 	%p73, %r547, %r120;
	not.b32 	%r548, %r546;
	add.s32 	%r549, %r120, %r548;
	selp.b32 	%r544, %r549, 31, %p73;
	mov.b32 	%r523, 1;
	mov.b32 	%r545, -1;
	// begin inline asm
	shfl.sync.down.b32 %r521, %r644, %r523, %r544, %r545;
	// end inline asm
	setp.lt.s32 	%p74, %r520, %r544;
	selp.b32 	%r550, %r521, 0, %p74;
	add.s32 	%r527, %r550, %r644;
	mov.b32 	%r528, 2;
	// begin inline asm
	shfl.sync.down.b32 %r526, %r527, %r528, %r544, %r545;
	// end inline asm
	add.s32 	%r551, %r520, 2;
	setp.gt.s32 	%p75, %r551, %r544;
	selp.b32 	%r552, 0, %r526, %p75;
	add.s32 	%r532, %r527, %r552;
	mov.b32 	%r533, 4;
	// begin inline asm
	shfl.sync.down.b32 %r531, %r532, %r533, %r544, %r545;
	// end inline asm
	add.s32 	%r553, %r520, 4;
	setp.gt.s32 	%p76, %r553, %r544;
	selp.b32 	%r554, 0, %r531, %p76;
	add.s32 	%r537, %r532, %r554;
	mov.b32 	%r538, 8;
	// begin inline asm
	shfl.sync.down.b32 %r536, %r537, %r538, %r544, %r545;
	// end inline asm
	add.s32 	%r555, %r520, 8;
	setp.gt.s32 	%p77, %r555, %r544;
	selp.b32 	%r556, 0, %r536, %p77;
	add.s32 	%r542, %r537, %r556;
	mov.b32 	%r543, 16;
	// begin inline asm
	shfl.sync.down.b32 %r541, %r542, %r543, %r544, %r545;
	// end inline asm
	add.s32 	%r557, %r520, 16;
	setp.gt.s32 	%p78, %r557, %r544;
	selp.b32 	%r558, 0, %r541, %p78;
	add.s32 	%r686, %r542, %r558;
	setp.ne.s32 	%p79, %r520, 0;
	@%p79 bra 	$L__BB6_20;
	shr.u32 	%r559, %r1, 3;
	and.b32  	%r560, %r559, 124;
	mov.u32 	%r561, _ZZN3cub18CUB_300001_SM_10006detail6reduce28DeviceReduceSingleTileKernelINS2_10policy_hubIijN4cuda3std3__44plusIiEEE10Policy1000EPiSC_iS9_iiNS7_10__identityEEEvT0_T1_T2_T3_T4_T6_E12temp_storage;
	add.s32 	%r562, %r561, %r560;
	st.shared.u32 	[%r562+8], %r686;
$L__BB6_20:
	bar.sync 	0;
	setp.ne.s32 	%p80, %r1, 0;
	@%p80 bra 	$L__BB6_72;
	setp.gt.s32 	%p81, %r120, 32;
	ld.shared.u32 	%r563, [_ZZN3cub18CUB_300001_SM_10006detail6reduce28DeviceReduceSingleTileKernelINS2_10policy_hubIijN4cuda3std3__44plusIiEEE10Policy1000EPiSC_iS9_iiNS7_10__identityEEEvT0_T1_T2_T3_T4_T6_E12temp_storage+12];
	selp.b32 	%r564, %r563, 0, %p81;
	add.s32 	%r565, %r564, %r686;
	setp.gt.s32 	%p82, %r120, 64;
	ld.shared.u32 	%r566, [_ZZN3cub18CUB_300001_SM_10006detail6reduce28DeviceReduceSingleTileKernelINS2_10policy_hubIijN4cuda3std3__44plusIiEEE10Policy1000EPiSC_iS9_iiNS7_10__identityEEEvT0_T1_T2_T3_T4_T6_E12temp_storage+16];
	selp.b32 	%r567, %r566, 0, %p82;
	add.s32 	%r568, %r565, %r567;
	setp.gt.s32 	%p83, %r120, 96;
	ld.shared.u32 	%r569, [_ZZN3cub18CUB_300001_SM_10006detail6reduce28DeviceReduceSingleTileKernelINS2_10policy_hubIijN4cuda3std3__44plusIiEEE10Policy1000EPiSC_iS9_iiNS7_10__identityEEEvT0_T1_T2_T3_T4_T6_E12temp_storage+20];
	selp.b32 	%r570, %r569, 0, %p83;
	add.s32 	%r571, %r568, %r570;
	setp.gt.s32 	%p84, %r120, 128;
	ld.shared.u32 	%r572, [_ZZN3cub18CUB_300001_SM_10006detail6reduce28DeviceReduceSingleTileKernelINS2_10policy_hubIijN4cuda3std3__44plusIiEEE10Policy1000EPiSC_iS9_iiNS7_10__identityEEEvT0_T1_T2_T3_T4_T6_E12temp_storage+24];
	selp.b32 	%r573, %r572, 0, %p84;
	add.s32 	%r574, %r571, %r573;
	setp.gt.s32 	%p85, %r120, 160;
	ld.shared.u32 	%r575, [_ZZN3cub18CUB_300001_SM_10006detail6reduce28DeviceReduceSingleTileKernelINS2_10policy_hubIijN4cuda3std3__44plusIiEEE10Policy1000EPiSC_iS9_iiNS7_10__identityEEEvT0_T1_T2_T3_T4_T6_E12temp_storage+28];
	selp.b32 	%r576, %r575, 0, %p85;
	add.s32 	%r577, %r574, %r576;
	setp.gt.s32 	%p86, %r120, 192;
	ld.shared.u32 	%r578, [_ZZN3cub18CUB_300001_SM_10006detail6reduce28DeviceReduceSingleTileKernelINS2_10policy_hubIijN4cuda3std3__44plusIiEEE10Policy1000EPiSC_iS9_iiNS7_10__identityEEEvT0_T1_T2_T3_T4_T6_E12temp_storage+32];
	selp.b32 	%r579, %r578, 0, %p86;
	add.s32 	%r580, %r577, %r579;
	setp.gt.s32 	%p87, %r120, 224;
	ld.shared.u32 	%r581, [_ZZN3cub18CUB_300001_SM_10006detail6reduce28DeviceReduceSingleTileKernelINS2_10policy_hubIijN4cuda3std3__44plusIiEEE10Policy1000EPiSC_iS9_iiNS7_10__identityEEEvT0_T1_T2_T3_T4_T6_E12temp_storage+36];
	selp.b32 	%r582, %r581, 0, %p87;
	add.s32 	%r686, %r580, %r582;
	bra.uni 	$L__BB6_72;
$L__BB6_22:
	mov.u32 	%r26, %tid.x;
	shl.b32 	%r377, %r26, 2;
	mul.wide.u32 	%rd86, %r377, 4;
	add.s64 	%rd76, %rd16, %rd86;
	// begin inline asm
	ld.global.nc.v2.u64 {%rd74, %rd75}, [%rd76];
	// end inline asm
	mov.b64 	{%r378, %r379}, %rd75;
	mov.b64 	{%r380, %r381}, %rd74;
	add.s64 	%rd79, %rd76, 4096;
	// begin inline asm
	ld.global.nc.v2.u64 {%rd77, %rd78}, [%rd79];
	// end inline asm
	mov.b64 	{%r382, %r383}, %rd78;
	mov.b64 	{%r384, %r385}, %rd77;
	add.s64 	%rd82, %rd76, 8192;
	// begin inline asm
	ld.global.nc.v2.u64 {%rd80, %rd81}, [%rd82];
	// end inline asm
	mov.b64 	{%r386, %r387}, %rd81;
	mov.b64 	{%r388, %r389}, %rd80;
	add.s64 	%rd85, %rd76, 12288;
	// begin inline asm
	ld.global.nc.v2.u64 {%rd83, %rd84}, [%rd85];
	// end inline asm
	mov.b64 	{%r390, %r391}, %rd84;
	mov.b64 	{%r392, %r393}, %rd83;
	add.s32 	%r394, %r381, %r380;
	add.s32 	%r395, %r378, %r394;
	add.s32 	%r396, %r379, %r395;
	add.s32 	%r397, %r384, %r396;
	add.s32 	%r398, %r385, %r397;
	add.s32 	%r399, %r382, %r398;
	add.s32 	%r400, %r383, %r399;
	add.s32 	%r401, %r388, %r400;
	add.s32 	%r402, %r389, %r401;
	add.s32 	%r403, %r386, %r402;
	add.s32 	%r404, %r387, %r403;
	add.s32 	%r405, %r392, %r404;
	add.s32 	%r406, %r393, %r405;
	add.s32 	%r407, %r390, %r406;
	add.s32 	%r659, %r391, %r407;
	setp.lt.u32 	%p50, %r120, 8192;
	mov.b32 	%r648, 4096;
	@%p50 bra 	$L__BB6_26;
	add.s32 	%r28, %r120, -4096;
	mov.b32 	%r648, 4096;
$L__BB6_24:
	mul.wide.s32 	%rd99, %r648, 4;
	add.s64 	%rd89, %rd76, %rd99;
	// begin inline asm
	ld.global.nc.v2.u64 {%rd87, %rd88}, [%rd89];
	// end inline asm
	mov.b64 	{%r409, %r410}, %rd88;
	mov.b64 	{%r411, %r412}, %rd87;
	add.s64 	%rd92, %rd89, 4096;
	// begin inline asm
	ld.global.nc.v2.u64 {%rd90, %rd91}, [%rd92];
	// end inline asm
	mov.b64 	{%r413, %r414}, %rd91;
	mov.b64 	{%r415, %r416}, %rd90;
	add.s64 	%rd95, %rd89, 8192;
	// begin inline asm
	ld.global.nc.v2.u64 {%rd93, %rd94}, [%rd95];
	// end inline asm
	mov.b64 	{%r417, %r418}, %rd94;
	mov.b64 	{%r419, %r420}, %rd93;
	add.s64 	%rd98, %rd89, 12288;
	// begin inline asm
	ld.global.nc.v2.u64 {%rd96, %rd97}, [%rd98];
	// end inline asm
	mov.b64 	{%r421, %r422}, %rd97;
	mov.b64 	{%r423, %r424}, %rd96;
	add.s32 	%r425, %r411, %r659;
	add.s32 	%r426, %r412, %r425;
	add.s32 	%r427, %r409, %r426;
	add.s32 	%r428, %r410, %r427;
	add.s32 	%r429, %r415, %r428;
	add.s32 	%r430, %r416, %r429;
	add.s32 	%r431, %r413, %r430;
	add.s32 	%r432, %r414, %r431;
	add.s32 	%r433, %r419, %r432;
	add.s32 	%r434, %r420, %r433;
	add.s32 	%r435, %r417, %r434;
	add.s32 	%r436, %r418, %r435;
	add.s32 	%r437, %r423, %r436;
	add.s32 	%r438, %r424, %r437;
	add.s32 	%r439, %r421, %r438;
	add.s32 	%r659, %r422, %r439;
	sub.s32 	%r440, %r120, %r648;
	setp.lt.s32 	%p51, %r440, 4096;
	@%p51 bra 	$L__BB6_34;
	add.s32 	%r648, %r648, 4096;
	setp.le.s32 	%p52, %r648, %r28;
	@%p52 bra 	$L__BB6_24;
$L__BB6_26:
	setp.le.s32 	%p53, %r120, %r648;
	@%p53 bra 	$L__BB6_34;
	sub.s32 	%r35, %r120, %r648;
	setp.ge.s32 	%p54, %r26, %r35;
	@%p54 bra 	$L__BB6_34;
	not.b32 	%r442, %r26;
	add.s32 	%r443, %r120, %r442;
	sub.s32 	%r36, %r443, %r648;
	and.b32  	%r444, %r36, 768;
	setp.eq.s32 	%p55, %r444, 768;
	mov.u32 	%r653, %r26;
	@%p55 bra 	$L__BB6_31;
	add.s32 	%r650, %r26, %r648;
	shr.u32 	%r445, %r36, 8;
	add.s32 	%r446, %r445, 1;
	and.b32  	%r447, %r446, 3;
	neg.s32 	%r649, %r447;
	mov.u32 	%r653, %r26;
$L__BB6_30:
	.pragma "nounroll";
	mul.wide.u32 	%rd101, %r650, 4;
	add.s64 	%rd100, %rd16, %rd101;
	// begin inline asm
	ld.global.nc.u32 %r448, [%rd100];
	// end inline asm
	add.s32 	%r659, %r448, %r659;
	add.s32 	%r653, %r653, 256;
	add.s32 	%r650, %r650, 256;
	add.s32 	%r649, %r649, 1;
	setp.ne.s32 	%p56, %r649, 0;
	@%p56 bra 	$L__BB6_30;
$L__BB6_31:
	setp.lt.u32 	%p57, %r36, 768;
	@%p57 bra 	$L__BB6_34;
	cvt.u64.u32 	%rd102, %r653;
	cvt.u64.u32 	%rd103, %r648;
	add.s64 	%rd104, %rd102, %rd103;
	shl.b64 	%rd105, %rd104, 2;
	add.s64 	%rd106, %rd105, %rd16;
	add.s64 	%rd122, %rd106, 2048;
	add.s32 	%r656, %r653, %r648;
$L__BB6_33:
	mul.wide.u32 	%rd111, %r656, 4;
	add.s64 	%rd107, %rd16, %rd111;
	// begin inline asm
	ld.global.nc.u32 %r449, [%rd107];
	// end inline asm
	add.s32 	%r453, %r449, %r659;
	add.s64 	%rd108, %rd122, -1024;
	// begin inline asm
	ld.global.nc.u32 %r450, [%rd108];
	// end inline asm
	add.s32 	%r454, %r450, %r453;
	// begin inline asm
	ld.global.nc.u32 %r451, [%rd122];
	// end inline asm
	add.s32 	%r455, %r451, %r454;
	add.s64 	%rd110, %rd122, 1024;
	// begin inline asm
	ld.global.nc.u32 %r452, [%rd110];
	// end inline asm
	add.s32 	%r659, %r452, %r455;
	add.s32 	%r653, %r653, 1024;
	add.s64 	%rd122, %rd122, 4096;
	add.s32 	%r656, %r656, 1024;
	setp.lt.s32 	%p58, %r653, %r35;
	@%p58 bra 	$L__BB6_33;
$L__BB6_34:
	// begin inline asm
	mov.u32 %r456, %laneid;
	// end inline asm
	mov.b32 	%r459, 1;
	mov.b32 	%r480, 31;
	mov.b32 	%r481, -1;
	// begin inline asm
	shfl.sync.down.b32 %r457, %r659, %r459, %r480, %r481;
	// end inline asm
	setp.gt.s32 	%p59, %r456, 30;
	selp.b32 	%r482, 0, %r457, %p59;
	add.s32 	%r463, %r482, %r659;
	mov.b32 	%r464, 2;
	// begin inline asm
	shfl.sync.down.b32 %r462, %r463, %r464, %r480, %r481;
	// end inline asm
	setp.gt.s32 	%p60, %r456, 29;
	selp.b32 	%r483, 0, %r462, %p60;
	add.s32 	%r468, %r463, %r483;
	mov.b32 	%r469, 4;
	// begin inline asm
	shfl.sync.down.b32 %r467, %r468, %r469, %r480, %r481;
	// end inline asm
	setp.gt.s32 	%p61, %r456, 27;
	selp.b32 	%r484, 0, %r467, %p61;
	add.s32 	%r473, %r468, %r484;
	mov.b32 	%r474, 8;
	// begin inline asm
	shfl.sync.down.b32 %r472, %r473, %r474, %r480, %r481;
	// end inline asm
	setp.gt.s32 	%p62, %r456, 23;
	selp.b32 	%r485, 0, %r472, %p62;
	add.s32 	%r478, %r473, %r485;
	mov.b32 	%r479, 16;
	// begin inline asm
	shfl.sync.down.b32 %r477, %r478, %r479, %r480, %r481;
	// end inline asm
	setp.gt.s32 	%p63, %r456, 15;
	selp.b32 	%r486, 0, %r477, %p63;
	add.s32 	%r686, %r478, %r486;
	setp.ne.s32 	%p64, %r456, 0;
	@%p64 bra 	$L__BB6_36;
	shr.u32 	%r487, %r26, 3;
	and.b32  	%r488, %r487, 124;
	mov.u32 	%r489, _ZZN3cub18CUB_300001_SM_10006detail6reduce28DeviceReduceSingleTileKernelINS2_10policy_hubIijN4cuda3std3__44plusIiEEE10Policy1000EPiSC_iS9_iiNS7_10__identityEEEvT0_T1_T2_T3_T4_T6_E12temp_storage;
	add.s32 	%r490, %r489, %r488;
	st.shared.u32 	[%r490+8], %r686;
$L__BB6_36:
	bar.sync 	0;
	setp.ne.s32 	%p65, %r26, 0;
	@%p65 bra 	$L__BB6_72;
	ld.shared.u32 	%r491, [_ZZN3cub18CUB_300001_SM_10006detail6reduce28DeviceReduceSingleTileKernelINS2_10policy_hubIijN4cuda3std3__44plusIiEEE10Policy1000EPiSC_iS9_iiNS7_10__identityEEEvT0_T1_T2_T3_T4_T6_E12temp_storage+12];
	add.s32 	%r492, %r491, %r686;
	ld.shared.u32 	%r493, [_ZZN3cub18CUB_300001_SM_10006detail6reduce28DeviceReduceSingleTileKernelINS2_10policy_hubIijN4cuda3std3__44plusIiEEE10Policy1000EPiSC_iS9_iiNS7_10__identityEEEvT0_T1_T2_T3_T4_T6_E12temp_storage+16];
	add.s32 	%r494, %r492, %r493;
	ld.shared.u32 	%r495, [_ZZN3cub18CUB_300001_SM_10006detail6reduce28DeviceReduceSingleTileKernelINS2_10policy_hubIijN4cuda3std3__44plusIiEEE10Policy1000EPiSC_iS9_iiNS7_10__identityEEEvT0_T1_T2_T3_T4_T6_E12temp_storage+20];
	add.s32 	%r496, %r494, %r495;
	ld.shared.u32 	%r497, [_ZZN3cub18CUB_300001_SM_10006detail6reduce28DeviceReduceSingleTileKernelINS2_10policy_hubIijN4cuda3std3__44plusIiEEE10Policy1000EPiSC_iS9_iiNS7_10__identityEEEvT0_T1_T2_T3_T4_T6_E12temp_storage+24];
	add.s32 	%r498, %r496, %r497;
	ld.shared.u32 	%r499, [_ZZN3cub18CUB_300001_SM_10006detail6reduce28DeviceReduceSingleTileKernelINS2_10policy_hubIijN4cuda3std3__44plusIiEEE10Policy1000EPiSC_iS9_iiNS7_10__identityEEEvT0_T1_T2_T3_T4_T6_E12temp_storage+28];
	add.s32 	%r500, %r498, %r499;
	ld.shared.u32 	%r501, [_ZZN3cub18CUB_300001_SM_10006detail6reduce28DeviceReduceSingleTileKernelINS2_10policy_hubIijN4cuda3std3__44plusIiEEE10Policy1000EPiSC_iS9_iiNS7_10__identityEEEvT0_T1_T2_T3_T4_T6_E12temp_storage+32];
	add.s32 	%r502, %r500, %r501;
	ld.shared.u32 	%r503, [_ZZN3cub18CUB_300001_SM_10006detail6reduce28DeviceReduceSingleTileKernelINS2_10policy_hubIijN4cuda3std3__44plusIiEEE10Policy1000EPiSC_iS9_iiNS7_10__identityEEEvT0_T1_T2_T3_T4_T6_E12temp_storage+36];
	add.s32 	%r686, %r502, %r503;
	bra.uni 	$L__BB6_72;
$L__BB6_38:
	setp.gt.s32 	%p3, %r120, 4095;
	@%p3 bra 	$L__BB6_56;
	mov.u32 	%r60, %tid.x;
	setp.ge.s32 	%p20, %r60, %r120;
	mov.b32 	%r670, 0;
	mov.u32 	%r665, %r60;
	@%p20 bra 	$L__BB6_41;
	mul.wide.u32 	%rd66, %r60, 4;
	add.s64 	%rd65, %rd16, %rd66;
	// begin inline asm
	ld.global.nc.u32 %r670, [%rd65];
	// end inline asm
	add.s32 	%r665, %r60, 256;
$L__BB6_41:
	setp.ge.s32 	%p21, %r665, %r120;
	@%p21 bra 	$L__BB6_47;
	not.b32 	%r252, %r665;
	add.s32 	%r65, %r120, %r252;
	and.b32  	%r253, %r65, 768;
	setp.eq.s32 	%p22, %r253, 768;
	@%p22 bra 	$L__BB6_45;
	mul.wide.u32 	%rd67, %r665, 4;
	add.s64 	%rd123, %rd16, %rd67;
	shr.u32 	%r254, %r65, 8;
	add.s32 	%r255, %r254, 1;
	and.b32  	%r256, %r255, 3;
	neg.s32 	%r662, %r256;
$L__BB6_44:
	.pragma "nounroll";
	// begin inline asm
	ld.global.nc.u32 %r257, [%rd123];
	// end inline asm
	add.s32 	%r670, %r257, %r670;
	add.s32 	%r665, %r665, 256;
	add.s64 	%rd123, %rd123, 1024;
	add.s32 	%r662, %r662, 1;
	setp.ne.s32 	%p23, %r662, 0;
	@%p23 bra 	$L__BB6_44;
$L__BB6_45:
	setp.lt.u32 	%p24, %r65, 768;
	@%p24 bra 	$L__BB6_47;
$L__BB6_46:
	mul.wide.s32 	%rd73, %r665, 4;
	add.s64 	%rd69, %rd16, %rd73;
	// begin inline asm
	ld.global.nc.u32 %r258, [%rd69];
	// end inline asm
	add.s32 	%r262, %r258, %r670;
	add.s64 	%rd70, %rd69, 1024;
	// begin inline asm
	ld.global.nc.u32 %r259, [%rd70];
	// end inline asm
	add.s32 	%r263, %r259, %r262;
	add.s64 	%rd71, %rd69, 2048;
	// begin inline asm
	ld.global.nc.u32 %r260, [%rd71];
	// end inline asm
	add.s32 	%r264, %r260, %r263;
	add.s64 	%rd72, %rd69, 3072;
	// begin inline asm
	ld.global.nc.u32 %r261, [%rd72];
	// end inline asm
	add.s32 	%r670, %r261, %r264;
	add.s32 	%r665, %r665, 1024;
	setp.lt.s32 	%p25, %r665, %r120;
	@%p25 bra 	$L__BB6_46;
$L__BB6_47:
	setp.lt.s32 	%p26, %r120, 256;
	@%p26 bra 	$L__BB6_52;
	// begin inline asm
	mov.u32 %r328, %laneid;
	// end inline asm
	mov.b32 	%r331, 1;
	mov.b32 	%r352, 31;
	mov.b32 	%r353, -1;
	// begin inline asm
	shfl.sync.down.b32 %r329, %r670, %r331, %r352, %r353;
	// end inline asm
	setp.gt.s32 	%p42, %r328, 30;
	selp.b32 	%r354, 0, %r329, %p42;
	add.s32 	%r335, %r354, %r670;
	mov.b32 	%r336, 2;
	// begin inline asm
	shfl.sync.down.b32 %r334, %r335, %r336, %r352, %r353;
	// end inline asm
	setp.gt.s32 	%p43, %r328, 29;
	selp.b32 	%r355, 0, %r334, %p43;
	add.s32 	%r340, %r335, %r355;
	mov.b32 	%r341, 4;
	// begin inline asm
	shfl.sync.down.b32 %r339, %r340, %r341, %r352, %r353;
	// end inline asm
	setp.gt.s32 	%p44, %r328, 27;
	selp.b32 	%r356, 0, %r339, %p44;
	add.s32 	%r345, %r340, %r356;
	mov.b32 	%r346, 8;
	// begin inline asm
	shfl.sync.down.b32 %r344, %r345, %r346, %r352, %r353;
	// end inline asm
	setp.gt.s32 	%p45, %r328, 23;
	selp.b32 	%r357, 0, %r344, %p45;
	add.s32 	%r350, %r345, %r357;
	mov.b32 	%r351, 16;
	// begin inline asm
	shfl.sync.down.b32 %r349, %r350, %r351, %r352, %r353;
	// end inline asm
	setp.gt.s32 	%p46, %r328, 15;
	selp.b32 	%r358, 0, %r349, %p46;
	add.s32 	%r686, %r350, %r358;
	setp.ne.s32 	%p47, %r328, 0;
	@%p47 bra 	$L__BB6_50;
	shr.u32 	%r359, %r60, 3;
	and.b32  	%r360, %r359, 124;
	mov.u32 	%r361, _ZZN3cub18CUB_300001_SM_10006detail6reduce28DeviceReduceSingleTileKernelINS2_10policy_hubIijN4cuda3std3__44plusIiEEE10Policy1000EPiSC_iS9_iiNS7_10__identityEEEvT0_T1_T2_T3_T4_T6_E12temp_storage;
	add.s32 	%r362, %r361, %r360;
	st.shared.u32 	[%r362+8], %r686;
$L__BB6_50:
	bar.sync 	0;
	setp.ne.s32 	%p48, %r60, 0;
	@%p48 bra 	$L__BB6_72;
	ld.shared.u32 	%r363, [_ZZN3cub18CUB_300001_SM_10006detail6reduce28DeviceReduceSingleTileKernelINS2_10policy_hubIijN4cuda3std3__44plusIiEEE10Policy1000EPiSC_iS9_iiNS7_10__identityEEEvT0_T1_T2_T3_T4_T6_E12temp_storage+12];
	add.s32 	%r364, %r363, %r686;
	ld.shared.u32 	%r365, [_ZZN3cub18CUB_300001_SM_10006detail6reduce28DeviceReduceSingleTileKernelINS2_10policy_hubIijN4cuda3std3__44plusIiEEE10Policy1000EPiSC_iS9_iiNS7_10__identityEEEvT0_T1_T2_T3_T4_T6_E12temp_storage+16];
	add.s32 	%r366, %r364, %r365;
	ld.shared.u32 	%r367, [_ZZN3cub18CUB_300001_SM_10006detail6reduce28DeviceReduceSingleTileKernelINS2_10policy_hubIijN4cuda3std3__44plusIiEEE10Policy1000EPiSC_iS9_iiNS7_10__identityEEEvT0_T1_T2_T3_T4_T6_E12temp_storage+20];
	add.s32 	%r368, %r366, %r367;
	ld.shared.u32 	%r369, [_ZZN3cub18CUB_300001_SM_10006detail6reduce28DeviceReduceSingleTileKernelINS2_10policy_hubIijN4cuda3std3__44plusIiEEE10Policy1000EPiSC_iS9_iiNS7_10__identityEEEvT0_T1_T2_T3_T4_T6_E12temp_storage+24];
	add.s32 	%r370, %r368, %r369;
	ld.shared.u32 	%r371, [_ZZN3cub18CUB_300001_SM_10006detail6reduce28DeviceReduceSingleTileKernelINS2_10policy_hubIijN4cuda3std3__44plusIiEEE10Policy1000EPiSC_iS9_iiNS7_10__identityEEEvT0_T1_T2_T3_T4_T6_E12temp_storage+28];
	add.s32 	%r372, %r370, %r371;
	ld.shared.u32 	%r373, [_ZZN3cub18CUB_300001_SM_10006detail6reduce28DeviceReduceSingleTileKernelINS2_10policy_hubIijN4cuda3std3__44plusIiEEE10Policy1000EPiSC_iS9_iiNS7_10__identityEEEvT0_T1_T2_T3_T4_T6_E12temp_storage+32];
	add.s32 	%r374, %r372, %r373;
	ld.shared.u32 	%r375, [_ZZN3cub18CUB_300001_SM_10006detail6reduce28DeviceReduceSingleTileKernelINS2_10policy_hubIijN4cuda3std3__44plusIiEEE10Policy1000EPiSC_iS9_iiNS7_10__identityEEEvT0_T1_T2_T3_T4_T6_E12temp_storage+36];
	add.s32 	%r686, %r374, %r375;
	bra.uni 	$L__BB6_72;
$L__BB6_52:
	// begin inline asm
	mov.u32 %r265, %laneid;
	// end inline asm
	and.b32  	%r291, %r60, 992;
	add.s32 	%r292, %r291, 32;
	setp.gt.s32 	%p27, %r292, %r120;
	not.b32 	%r293, %r291;
	add.s32 	%r294, %r120, %r293;
	selp.b32 	%r289, %r294, 31, %p27;
	mov.b32 	%r268, 1;
	mov.b32 	%r290, -1;
	// begin inline asm
	shfl.sync.down.b32 %r266, %r670, %r268, %r289, %r290;
	// end inline asm
	setp.lt.s32 	%p28, %r265, %r289;
	selp.b32 	%r295, %r266, 0, %p28;
	add.s32 	%r272, %r295, %r670;
	mov.b32 	%r273, 2;
	// begin inline asm
	shfl.sync.down.b32 %r271, %r272, %r273, %r289, %r290;
	// end inline asm
	add.s32 	%r296, %r265, 2;
	setp.gt.s32 	%p29, %r296, %r289;
	selp.b32 	%r297, 0, %r271, %p29;
	add.s32 	%r277, %r272, %r297;
	mov.b32 	%r278, 4;
	// begin inline asm
	shfl.sync.down.b32 %r276, %r277, %r278, %r289, %r290;
	// end inline asm
	add.s32 	%r298, %r265, 4;
	setp.gt.s32 	%p30, %r298, %r289;
	selp.b32 	%r299, 0, %r276, %p30;
	add.s32 	%r282, %r277, %r299;
	mov.b32 	%r283, 8;
	// begin inline asm
	shfl.sync.down.b32 %r281, %r282, %r283, %r289, %r290;
	// end inline asm
	add.s32 	%r300, %r265, 8;
	setp.gt.s32 	%p31, %r300, %r289;
	selp.b32 	%r301, 0, %r281, %p31;
	add.s32 	%r287, %r282, %r301;
	mov.b32 	%r288, 16;
	// begin inline asm
	shfl.sync.down.b32 %r286, %r287, %r288, %r289, %r290;
	// end inline asm
	add.s32 	%r302, %r265, 16;
	setp.gt.s32 	%p32, %r302, %r289;
	selp.b32 	%r303, 0, %r286, %p32;
	add.s32 	%r686, %r287, %r303;
	setp.ne.s32 	%p33, %r265, 0;
	@%p33 bra 	$L__BB6_54;
	shr.u32 	%r304, %r60, 3;
	and.b32  	%r305, %r304, 124;
	mov.u32 	%r306, _ZZN3cub18CUB_300001_SM_10006detail6reduce28DeviceReduceSingleTileKernelINS2_10policy_hubIijN4cuda3std3__44plusIiEEE10Policy1000EPiSC_iS9_iiNS7_10__identityEEEvT0_T1_T2_T3_T4_T6_E12temp_storage;
	add.s32 	%r307, %r306, %r305;
	st.shared.u32 	[%r307+8], %r686;
$L__BB6_54:
	bar.sync 	0;
	setp.ne.s32 	%p34, %r60, 0;
	@%p34 bra 	$L__BB6_72;
	setp.gt.s32 	%p35, %r120, 32;
	ld.shared.u32 	%r308, [_ZZN3cub18CUB_300001_SM_10006detail6reduce28DeviceReduceSingleTileKernelINS2_10policy_hubIijN4cuda3std3__44plusIiEEE10Policy1000EPiSC_iS9_iiNS7_10__identityEEEvT0_T1_T2_T3_T4_T6_E12temp_storage+12];
	selp.b32 	%r309, %r308, 0, %p35;
	add.s32 	%r310, %r309, %r686;
	setp.gt.s32 	%p36, %r120, 64;
	ld.shared.u32 	%r311, [_ZZN3cub18CUB_300001_SM_10006detail6reduce28DeviceReduceSingleTileKernelINS2_10policy_hubIijN4cuda3std3__44plusIiEEE10Policy1000EPiSC_iS9_iiNS7_10__identityEEEvT0_T1_T2_T3_T4_T6_E12temp_storage+16];
	selp.b32 	%r312, %r311, 0, %p36;
	add.s32 	%r313, %r310, %r312;
	setp.gt.s32 	%p37, %r120, 96;
	ld.shared.u32 	%r314, [_ZZN3cub18CUB_300001_SM_10006detail6reduce28DeviceReduceSingleTileKernelINS2_10policy_hubIijN4cuda3std3__44plusIiEEE10Policy1000EPiSC_iS9_iiNS7_10__identityEEEvT0_T1_T2_T3_T4_T6_E12temp_storage+20];
	selp.b32 	%r315, %r314, 0, %p37;
	add.s32 	%r316, %r313, %r315;
	setp.gt.s32 	%p38, %r120, 128;
	ld.shared.u32 	%r317, [_ZZN3cub18CUB_300001_SM_10006detail6reduce28DeviceReduceSingleTileKernelINS2_10policy_hubIijN4cuda3std3__44plusIiEEE10Policy1000EPiSC_iS9_iiNS7_10__identityEEEvT0_T1_T2_T3_T4_T6_E12temp_storage+24];
	selp.b32 	%r318, %r317, 0, %p38;
	add.s32 	%r319, %r316, %r318;
	setp.gt.s32 	%p39, %r120, 160;
	ld.shared.u32 	%r320, [_ZZN3cub18CUB_300001_SM_10006detail6reduce28DeviceReduceSingleTileKernelINS2_10policy_hubIijN4cuda3std3__44plusIiEEE10Policy1000EPiSC_iS9_iiNS7_10__identityEEEvT0_T1_T2_T3_T4_T6_E12temp_storage+28];
	selp.b32 	%r321, %r320, 0, %p39;
	add.s32 	%r322, %r319, %r321;
	setp.gt.s32 	%p40, %r120, 192;
	ld.shared.u32 	%r323, [_ZZN3cub18CUB_300001_SM_10006detail6reduce28DeviceReduceSingleTileKernelINS2_10policy_hubIijN4cuda3std3__44plusIiEEE10Policy1000EPiSC_iS9_iiNS7_10__identityEEEvT0_T1_T2_T3_T4_T6_E12temp_storage+32];
	selp.b32 	%r324, %r323, 0, %p40;
	add.s32 	%r325, %r322, %r324;
	setp.gt.s32 	%p41, %r120, 224;
	ld.shared.u32 	%r326, [_ZZN3cub18CUB_300001_SM_10006detail6reduce28DeviceReduceSingleTileKernelINS2_10policy_hubIijN4cuda3std3__44plusIiEEE10Policy1000EPiSC_iS9_iiNS7_10__identityEEEvT0_T1_T2_T3_T4_T6_E12temp_storage+36];
	selp.b32 	%r327, %r326, 0, %p41;
	add.s32 	%r686, %r325, %r327;
	bra.uni 	$L__BB6_72;
$L__BB6_56:
	mov.u32 	%r85, %tid.x;
	mul.wide.u32 	%rd35, %r85, 4;
	add.s64 	%rd19, %rd16, %rd35;
	// begin inline asm
	ld.global.nc.u32 %r122, [%rd19];
	// end inline asm
	add.s64 	%rd20, %rd19, 1024;
	// begin inline asm
	ld.global.nc.u32 %r123, [%rd20];
	// end inline asm
	add.s64 	%rd21, %rd19, 2048;
	// begin inline asm
	ld.global.nc.u32 %r124, [%rd21];
	// end inline asm
	add.s64 	%rd22, %rd19, 3072;
	// begin inline asm
	ld.global.nc.u32 %r125, [%rd22];
	// end inline asm
	add.s64 	%rd23, %rd19, 4096;
	// begin inline asm
	ld.global.nc.u32 %r126, [%rd23];
	// end inline asm
	add.s64 	%rd24, %rd19, 5120;
	// begin inline asm
	ld.global.nc.u32 %r127, [%rd24];
	// end inline asm
	add.s64 	%rd25, %rd19, 6144;
	// begin inline asm
	ld.global.nc.u32 %r128, [%rd25];
	// end inline asm
	add.s64 	%rd26, %rd19, 7168;
	// begin inline asm
	ld.global.nc.u32 %r129, [%rd26];
	// end inline asm
	add.s64 	%rd27, %rd19, 8192;
	// begin inline asm
	ld.global.nc.u32 %r130, [%rd27];
	// end inline asm
	add.s64 	%rd28, %rd19, 9216;
	// begin inline asm
	ld.global.nc.u32 %r131, [%rd28];
	// end inline asm
	add.s64 	%rd29, %rd19, 10240;
	// begin inline asm
	ld.global.nc.u32 %r132, [%rd29];
	// end inline asm
	add.s64 	%rd30, %rd19, 11264;
	// begin inline asm
	ld.global.nc.u32 %r133, [%rd30];
	// end inline asm
	add.s64 	%rd31, %rd19, 12288;
	// begin inline asm
	ld.global.nc.u32 %r134, [%rd31];
	// end inline asm
	add.s64 	%rd32, %rd19, 13312;
	// begin inline asm
	ld.global.nc.u32 %r135, [%rd32];
	// end inline asm
	add.s64 	%rd33, %rd19, 14336;
	// begin inline asm
	ld.global.nc.u32 %r136, [%rd33];
	// end inline asm
	add.s64 	%rd34, %rd19, 15360;
	// begin inline asm
	ld.global.nc.u32 %r137, [%rd34];
	// end inline asm
	add.s32 	%r139, %r123, %r122;
	add.s32 	%r140, %r124, %r139;
	add.s32 	%r141, %r125, %r140;
	add.s32 	%r142, %r126, %r141;
	add.s32 	%r143, %r127, %r142;
	add.s32 	%r144, %r128, %r143;
	add.s32 	%r145, %r129, %r144;
	add.s32 	%r146, %r130, %r145;
	add.s32 	%r147, %r131, %r146;
	add.s32 	%r148, %r132, %r147;
	add.s32 	%r149, %r133, %r148;
	add.s32 	%r150, %r134, %r149;
	add.s32 	%r151, %r135, %r150;
	add.s32 	%r152, %r136, %r151;
	add.s32 	%r685, %r137, %r152;
	setp.lt.u32 	%p4, %r120, 8192;
	mov.b32 	%r674, 4096;
	@%p4 bra 	$L__BB6_60;
	add.s32 	%r87, %r120, -4096;
	mov.b32 	%r674, 4096;
$L__BB6_58:
	mul.wide.s32 	%rd52, %r674, 4;
	add.s64 	%rd36, %rd19, %rd52;
	// begin inline asm
	ld.global.nc.u32 %r154, [%rd36];
	// end inline asm
	add.s64 	%rd37, %rd36, 1024;
	// begin inline asm
	ld.global.nc.u32 %r155, [%rd37];
	// end inline asm
	add.s64 	%rd38, %rd36, 2048;
	// begin inline asm
	ld.global.nc.u32 %r156, [%rd38];
	// end inline asm
	add.s64 	%rd39, %rd36, 3072;
	// begin inline asm
	ld.global.nc.u32 %r157, [%rd39];
	// end inline asm
	add.s64 	%rd40, %rd36, 4096;
	// begin inline asm
	ld.global.nc.u32 %r158, [%rd40];
	// end inline asm
	add.s64 	%rd41, %rd36, 5120;
	// begin inline asm
	ld.global.nc.u32 %r159, [%rd41];
	// end inline asm
	add.s64 	%rd42, %rd36, 6144;
	// begin inline asm
	ld.global.nc.u32 %r160, [%rd42];
	// end inline asm
	add.s64 	%rd43, %rd36, 7168;
	// begin inline asm
	ld.global.nc.u32 %r161, [%rd43];
	// end inline asm
	add.s64 	%rd44, %rd36, 8192;
	// begin inline asm
	ld.global.nc.u32 %r162, [%rd44];
	// end inline asm
	add.s64 	%rd45, %rd36, 9216;
	// begin inline asm
	ld.global.nc.u32 %r163, [%rd45];
	// end inline asm
	add.s64 	%rd46, %rd36, 10240;
	// begin inline asm
	ld.global.nc.u32 %r164, [%rd46];
	// end inline asm
	add.s64 	%rd47, %rd36, 11264;
	// begin inline asm
	ld.global.nc.u32 %r165, [%rd47];
	// end inline asm
	add.s64 	%rd48, %rd36, 12288;
	// begin inline asm
	ld.global.nc.u32 %r166, [%rd48];
	// end inline asm
	add.s64 	%rd49, %rd36, 13312;
	// begin inline asm
	ld.global.nc.u32 %r167, [%rd49];
	// end inline asm
	add.s64 	%rd50, %rd36, 14336;
	// begin inline asm
	ld.global.nc.u32 %r168, [%rd50];
	// end inline asm
	add.s64 	%rd51, %rd36, 15360;
	// begin inline asm
	ld.global.nc.u32 %r169, [%rd51];
	// end inline asm
	add.s32 	%r170, %r154, %r685;
	add.s32 	%r171, %r155, %r170;
	add.s32 	%r172, %r156, %r171;
	add.s32 	%r173, %r157, %r172;
	add.s32 	%r174, %r158, %r173;
	add.s32 	%r175, %r159, %r174;
	add.s32 	%r176, %r160, %r175;
	add.s32 	%r177, %r161, %r176;
	add.s32 	%r178, %r162, %r177;
	add.s32 	%r179, %r163, %r178;
	add.s32 	%r180, %r164, %r179;
	add.s32 	%r181, %r165, %r180;
	add.s32 	%r182, %r166, %r181;
	add.s32 	%r183, %r167, %r182;
	add.s32 	%r184, %r168, %r183;
	add.s32 	%r685, %r169, %r184;
	sub.s32 	%r185, %r120, %r674;
	setp.lt.s32 	%p5, %r185, 4096;
	@%p5 bra 	$L__BB6_68;
	add.s32 	%r674, %r674, 4096;
	setp.le.s32 	%p6, %r674, %r87;
	@%p6 bra 	$L__BB6_58;
$L__BB6_60:
	setp.le.s32 	%p7, %r120, %r674;
	@%p7 bra 	$L__BB6_68;
	sub.s32 	%r94, %r120, %r674;
	setp.ge.s32 	%p8, %r85, %r94;
	@%p8 bra 	$L__BB6_68;
	not.b32 	%r187, %r85;
	add.s32 	%r188, %r120, %r187;
	sub.s32 	%r95, %r188, %r674;
	and.b32  	%r189, %r95, 768;
	setp.eq.s32 	%p9, %r189, 768;
	mov.u32 	%r679, %r85;
	@%p9 bra 	$L__BB6_65;
	add.s32 	%r676, %r85, %r674;
	shr.u32 	%r190, %r95, 8;
	add.s32 	%r191, %r190, 1;
	and.b32  	%r192, %r191, 3;
	neg.s32 	%r675, %r192;
	mov.u32 	%r679, %r85;
$L__BB6_64:
	.pragma "nounroll";
	mul.wide.u32 	%rd54, %r676, 4;
	add.s64 	%rd53, %rd16, %rd54;
	// begin inline asm
	ld.global.nc.u32 %r193, [%rd53];
	// end inline asm
	add.s32 	%r685, %r193, %r685;
	add.s32 	%r679, %r679, 256;
	add.s32 	%r676, %r676, 256;
	add.s32 	%r675, %r675, 1;
	setp.ne.s32 	%p10, %r675, 0;
	@%p10 bra 	$L__BB6_64;
$L__BB6_65:
	setp.lt.u32 	%p11, %r95, 768;
	@%p11 bra 	$L__BB6_68;
	cvt.u64.u32 	%rd55, %r679;
	cvt.u64.u32 	%rd56, %r674;
	add.s64 	%rd57, %rd55, %rd56;
	shl.b64 	%rd58, %rd57, 2;
	add.s64 	%rd59, %rd58, %rd16;
	add.s64 	%rd124, %rd59, 2048;
	add.s32 	%r682, %r679, %r674;
$L__BB6_67:
	mul.wide.u32 	%rd64, %r682, 4;
	add.s64 	%rd60, %rd16, %rd64;
	// begin inline asm
	ld.global.nc.u32 %r194, [%rd60];
	// end inline asm
	add.s32 	%r198, %r194, %r685;
	add.s64 	%rd61, %rd124, -1024;
	// begin inline asm
	ld.global.nc.u32 %r195, [%rd61];
	// end inline asm
	add.s32 	%r199, %r195, %r198;
	// begin inline asm
	ld.global.nc.u32 %r196, [%rd124];
	// end inline asm
	add.s32 	%r200, %r196, %r199;
	add.s64 	%rd63, %rd124, 1024;
	// begin inline asm
	ld.global.nc.u32 %r197, [%rd63];
	// end inline asm
	add.s32 	%r685, %r197, %r200;
	add.s32 	%r679, %r679, 1024;
	add.s64 	%rd124, %rd124, 4096;
	add.s32 	%r682, %r682, 1024;
	setp.lt.s32 	%p12, %r679, %r94;
	@%p12 bra 	$L__BB6_67;
$L__BB6_68:
	// begin inline asm
	mov.u32 %r201, %laneid;
	// end inline asm
	mov.b32 	%r204, 1;
	mov.b32 	%r225, 31;
	mov.b32 	%r226, -1;
	// begin inline asm
	shfl.sync.down.b32 %r202, %r685, %r204, %r225, %r226;
	// end inline asm
	setp.gt.s32 	%p13, %r201, 30;
	selp.b32 	%r227, 0, %r202, %p13;
	add.s32 	%r208, %r227, %r685;
	mov.b32 	%r209, 2;
	// begin inline asm
	shfl.sync.down.b32 %r207, %r208, %r209, %r225, %r226;
	// end inline asm
	setp.gt.s32 	%p14, %r201, 29;
	selp.b32 	%r228, 0, %r207, %p14;
	add.s32 	%r213, %r208, %r228;
	mov.b32 	%r214, 4;
	// begin inline asm
	shfl.sync.down.b32 %r212, %r213, %r214, %r225, %r226;
	// end inline asm
	setp.gt.s32 	%p15, %r201, 27;
	selp.b32 	%r229, 0, %r212, %p15;
	add.s32 	%r218, %r213, %r229;
	mov.b32 	%r219, 8;
	// begin inline asm
	shfl.sync.down.b32 %r217, %r218, %r219, %r225, %r226;
	// end inline asm
	setp.gt.s32 	%p16, %r201, 23;
	selp.b32 	%r230, 0, %r217, %p16;
	add.s32 	%r223, %r218, %r230;
	mov.b32 	%r224, 16;
	// begin inline asm
	shfl.sync.down.b32 %r222, %r223, %r224, %r225, %r226;
	// end inline asm
	setp.gt.s32 	%p17, %r201, 15;
	selp.b32 	%r231, 0, %r222, %p17;
	add.s32 	%r686, %r223, %r231;
	setp.ne.s32 	%p18, %r201, 0;
	@%p18 bra 	$L__BB6_70;
	shr.u32 	%r232, %r85, 3;
	and.b32  	%r233, %r232, 124;
	mov.u32 	%r234, _ZZN3cub18CUB_300001_SM_10006detail6reduce28DeviceReduceSingleTileKernelINS2_10policy_hubIijN4cuda3std3__44plusIiEEE10Policy1000EPiSC_iS9_iiNS7_10__identityEEEvT0_T1_T2_T3_T4_T6_E12temp_storage;
	add.s32 	%r235, %r234, %r233;
	st.shared.u32 	[%r235+8], %r686;
$L__BB6_70:
	bar.sync 	0;
	setp.ne.s32 	%p19, %r85, 0;
	@%p19 bra 	$L__BB6_72;
	ld.shared.u32 	%r236, [_ZZN3cub18CUB_300001_SM_10006detail6reduce28DeviceReduceSingleTileKernelINS2_10policy_hubIijN4cuda3std3__44plusIiEEE10Policy1000EPiSC_iS9_iiNS7_10__identityEEEvT0_T1_T2_T3_T4_T6_E12temp_storage+12];
	add.s32 	%r237, %r236, %r686;
	ld.shared.u32 	%r238, [_ZZN3cub18CUB_300001_SM_10006detail6reduce28DeviceReduceSingleTileKernelINS2_10policy_hubIijN4cuda3std3__44plusIiEEE10Policy1000EPiSC_iS9_iiNS7_10__identityEEEvT0_T1_T2_T3_T4_T6_E12temp_storage+16];
	add.s32 	%r239, %r237, %r238;
	ld.shared.u32 	%r240, [_ZZN3cub18CUB_300001_SM_10006detail6reduce28DeviceReduceSingleTileKernelINS2_10policy_hubIijN4cuda3std3__44plusIiEEE10Policy1000EPiSC_iS9_iiNS7_10__identityEEEvT0_T1_T2_T3_T4_T6_E12temp_storage+20];
	add.s32 	%r241, %r239, %r240;
	ld.shared.u32 	%r242, [_ZZN3cub18CUB_300001_SM_10006detail6reduce28DeviceReduceSingleTileKernelINS2_10policy_hubIijN4cuda3std3__44plusIiEEE10Policy1000EPiSC_iS9_iiNS7_10__identityEEEvT0_T1_T2_T3_T4_T6_E12temp_storage+24];
	add.s32 	%r243, %r241, %r242;
	ld.shared.u32 	%r244, [_ZZN3cub18CUB_300001_SM_10006detail6reduce28DeviceReduceSingleTileKernelINS2_10policy_hubIijN4cuda3std3__44plusIiEEE10Policy1000EPiSC_iS9_iiNS7_10__identityEEEvT0_T1_T2_T3_T4_T6_E12temp_storage+28];
	add.s32 	%r245, %r243, %r244;
	ld.shared.u32 	%r246, [_ZZN3cub18CUB_300001_SM_10006detail6reduce28DeviceReduceSingleTileKernelINS2_10policy_hubIijN4cuda3std3__44plusIiEEE10Policy1000EPiSC_iS9_iiNS7_10__identityEEEvT0_T1_T2_T3_T4_T6_E12temp_storage+32];
	add.s32 	%r247, %r245, %r246;
	ld.shared.u32 	%r248, [_ZZN3cub18CUB_300001_SM_10006detail6reduce28DeviceReduceSingleTileKernelINS2_10policy_hubIijN4cuda3std3__44plusIiEEE10Policy1000EPiSC_iS9_iiNS7_10__identityEEEvT0_T1_T2_T3_T4_T6_E12temp_storage+36];
	add.s32 	%r686, %r247, %r248;
$L__BB6_72:
	mov.u32 	%r631, %tid.x;
	setp.ne.s32 	%p95, %r631, 0;
	@%p95 bra 	$L__BB6_74;
	add.s32 	%r632, %r686, %r121;
	st.global.u32 	[%rd1], %r632;
$L__BB6_74:
	ret;

}
	// .globl	_ZN3cub18CUB_300001_SM_10006detail6reduce28DeviceReduceSingleTileKernelINS2_10policy_hubIiyN4cuda3std3__44plusIiEEE10Policy1000EN6thrust24THRUST_300001_SM_1000_NS6detail15normal_iteratorINSD_10device_ptrIiEEEEPiyS9_iiNS7_10__identityEEEvT0_T1_T2_T3_T4_T6_
.visible .entry _ZN3cub18CUB_300001_SM_10006detail6reduce28DeviceReduceSingleTileKernelINS2_10policy_hubIiyN4cuda3std3__44plusIiEEE10Policy1000EN6thrust24THRUST_300001_SM_1000_NS6detail15normal_iteratorINSD_10device_ptrIiEEEEPiyS9_iiNS7_10__identityEEEvT0_T1_T2_T3_T4_T6_(
	.param .align 8 .b8 _ZN3cub18CUB_300001_SM_10006detail6reduce28DeviceReduceSingleTileKernelINS2_10policy_hubIiyN4cuda3std3__44plusIiEEE10Policy1000EN6thrust24THRUST_300001_SM_1000_NS6detail15normal_iteratorINSD_10device_ptrIiEEEEPiyS9_iiNS7_10__identityEEEvT0_T1_T2_T3_T4_T6__param_0[8],
	.param .u64 .ptr .align 1 _ZN3cub18CUB_300001_SM_10006detail6reduce28DeviceReduceSingleTileKernelINS2_10policy_hubIiyN4cuda3std3__44plusIiEEE10Policy1000EN6thrust24THRUST_300001_SM_1000_NS6detail15normal_iteratorINSD_10device_ptrIiEEEEPiyS9_iiNS7_10__identityEEEvT0_T1_T2_T3_T4_T6__param_1,
	.param .u64 _ZN3cub18CUB_300001_SM_10006detail6reduce28DeviceReduceSingleTileKernelINS2_10policy_hubIiyN4cuda3std3__44plusIiEEE10Policy1000EN6thrust24THRUST_300001_SM_1000_NS6detail15normal_iteratorINSD_10device_ptrIiEEEEPiyS9_iiNS7_10__identityEEEvT0_T1_T2_T3_T4_T6__param_2,
	.param .align 1 .b8 _ZN3cub18CUB_300001_SM_10006detail6reduce28DeviceReduceSingleTileKernelINS2_10policy_hubIiyN4cuda3std3__44plusIiEEE10Policy1000EN6thrust24THRUST_300001_SM_1000_NS6detail15normal_iteratorINSD_10device_ptrIiEEEEPiyS9_iiNS7_10__identityEEEvT0_T1_T2_T3_T4_T6__param_3[1],
	.param .u32 _ZN3cub18CUB_300001_SM_10006detail6reduce28DeviceReduceSingleTileKernelINS2_10policy_hubIiyN4cuda3std3__44plusIiEEE10Policy1000EN6thrust24THRUST_300001_SM_1000_NS6detail15normal_iteratorINSD_10device_ptrIiEEEEPiyS9_iiNS7_10__identityEEEvT0_T1_T2_T3_T4_T6__param_4,
	.param .align 1 .b8 _ZN3cub18CUB_300001_SM_10006detail6reduce28DeviceReduceSingleTileKernelINS2_10policy_hubIiyN4cuda3std3__44plusIiEEE10Policy1000EN6thrust24THRUST_300001_SM_1000_NS6detail15normal_iteratorINSD_10device_ptrIiEEEEPiyS9_iiNS7_10__identityEEEvT0_T1_T2_T3_T4_T6__param_5[1]
)
.maxntid 256
.minnctapersm 1
{
	.reg .pred 	%p<59>;
	.reg .b32 	%r<471>;
	.reg .b64 	%rd<56>;
	// demoted variable
	.shared .align 4 .b8 _ZZN3cub18CUB_300001_SM_10006detail6reduce28DeviceReduceSingleTileKernelINS2_10policy_hubIiyN4cuda3std3__44plusIiEEE10Policy1000EN6thrust24THRUST_300001_SM_1000_NS6detail15normal_iteratorINSD_10device_ptrIiEEEEPiyS9_iiNS7_10__identityEEEvT0_T1_T2_T3_T4_T6_E12temp_storage[44];
	ld.param.u64 	%rd18, [_ZN3cub18CUB_300001_SM_10006detail6reduce28DeviceReduceSingleTileKernelINS2_10policy_hubIiyN4cuda3std3__44plusIiEEE10Policy1000EN6thrust24THRUST_300001_SM_1000_NS6detail15normal_iteratorINSD_10device_ptrIiEEEEPiyS9_iiNS7_10__identityEEEvT0_T1_T2_T3_T4_T6__param_0];
	ld.param.u64 	%rd20, [_ZN3cub18CUB_300001_SM_10006detail6reduce28DeviceReduceSingleTileKernelINS2_10policy_hubIiyN4cuda3std3__44plusIiEEE10Policy1000EN6thrust24THRUST_300001_SM_1000_NS6detail15normal_iteratorINSD_10device_ptrIiEEEEPiyS9_iiNS7_10__identityEEEvT0_T1_T2_T3_T4_T6__param_1];
	ld.param.u64 	%rd19, [_ZN3cub18CUB_300001_SM_10006detail6reduce28DeviceReduceSingleTileKernelINS2_10policy_hubIiyN4cuda3std3__44plusIiEEE10Policy1000EN6thrust24THRUST_300001_SM_1000_NS6detail15normal_iteratorINSD_10device_ptrIiEEEEPiyS9_iiNS7_10__identityEEEvT0_T1_T2_T3_T4_T6__param_2];
	ld.param.u32 	%r81, [_ZN3cub18CUB_300001_SM_10006detail6reduce28DeviceReduceSingleTileKernelINS2_10policy_hubIiyN4cuda3std3__44plusIiEEE10Policy1000EN6thrust24THRUST_300001_SM_1000_NS6detail15normal_iteratorINSD_10device_ptrIiEEEEPiyS9_iiNS7_10__identityEEEvT0_T1_T2_T3_T4_T6__param_4];
	cvta.to.global.u64 	%rd1, %rd20;
	setp.ne.s64 	%p1, %rd19, 0;
	@%p1 bra 	$L__BB7_3;
	mov.u32 	%r434, %tid.x;
	setp.ne.s32 	%p58, %r434, 0;
	@%p58 bra 	$L__BB7_51;
	st.global.u32 	[%rd1], %r81;
	bra.uni 	$L__BB7_51;
$L__BB7_3:
	cvta.to.global.u64 	%rd2, %rd18;
	setp.gt.u64 	%p2, %rd19, 4095;
	@%p2 bra 	$L__BB7_28;
	cvt.u32.u64 	%r1, %rd19;
	mov.u32 	%r2, %tid.x;
	setp.ge.u32 	%p24, %r2, %r1;
	mov.b32 	%r452, 0;
	mov.u32 	%r441, %r2;
	@%p24 bra 	$L__BB7_6;
	mul.wide.u32 	%rd41, %r2, 4;
	add.s64 	%rd42, %rd2, %rd41;
	ld.global.u32 	%r452, [%rd42];
	add.s32 	%r441, %r2, 256;
$L__BB7_6:
	setp.ge.u32 	%p25, %r441, %r1;
	@%p25 bra 	$L__BB7_19;
	not.b32 	%r261, %r441;
	add.s32 	%r262, %r261, %r1;
	shr.u32 	%r263, %r262, 8;
	add.s32 	%r7, %r263, 1;
	and.b32  	%r8, %r7, 15;
	setp.lt.u32 	%p26, %r262, 3840;
	@%p26 bra 	$L__BB7_10;
	and.b32  	%r264, %r7, 33554416;
	neg.s32 	%r437, %r264;
	mul.wide.u32 	%rd43, %r441, 4;
	add.s64 	%rd44, %rd43, %rd2;
	add.s64 	%rd51, %rd44, 8192;
$L__BB7_9:
	.pragma "nounroll";
	ld.global.u32 	%r265, [%rd51+-8192];
	add.s32 	%r266, %r265, %r452;
	ld.global.u32 	%r267, [%rd51+-7168];
	add.s32 	%r268, %r267, %r266;
	ld.global.u32 	%r269, [%rd51+-6144];
	add.s32 	%r270, %r269, %r268;
	ld.global.u32 	%r271, [%rd51+-5120];
	add.s32 	%r272, %r271, %r270;
	ld.global.u32 	%r273, [%rd51+-4096];
	add.s32 	%r274, %r273, %r272;
	ld.global.u32 	%r275, [%rd51+-3072];
	add.s32 	%r276, %r275, %r274;
	ld.global.u32 	%r277, [%rd51+-2048];
	add.s32 	%r278, %r277, %r276;
	ld.global.u32 	%r279, [%rd51+-1024];
	add.s32 	%r280, %r279, %r278;
	ld.global.u32 	%r281, [%rd51];
	add.s32 	%r282, %r281, %r280;
	ld.global.u32 	%r283, [%rd51+1024];
	add.s32 	%r284, %r283, %r282;
	ld.global.u32 	%r285, [%rd51+2048];
	add.s32 	%r286, %r285, %r284;
	ld.global.u32 	%r287, [%rd51+3072];
	add.s32 	%r288, %r287, %r286;
	ld.global.u32 	%r289, [%rd51+4096];
	add.s32 	%r290, %r289, %r288;
	ld.global.u32 	%r291, [%rd51+5120];
	add.s32 	%r292, %r291, %r290;
	ld.global.u32 	%r293, [%rd51+6144];
	add.s32 	%r294, %r293, %r292;
	ld.global.u32 	%r295, [%rd51+7168];
	add.s32 	%r452, %r295, %r294;
	add.s32 	%r441, %r441, 4096;
	add.s32 	%r437, %r437, 16;
	add.s64 	%rd51, %rd51, 16384;
	setp.ne.s32 	%p27, %r437, 0;
	@%p27 bra 	$L__BB7_9;
$L__BB7_10:
	setp.eq.s32 	%p28, %r8, 0;
	@%p28 bra 	$L__BB7_19;
	and.b32  	%r19, %r7, 7;
	setp.lt.u32 	%p29, %r8, 8;
	@%p29 bra 	$L__BB7_13;
	mul.wide.s32 	%rd45, %r441, 4;
	add.s64 	%rd46, %rd2, %rd45;
	ld.global.u32 	%r297, [%rd46];
	add.s32 	%r298, %r297, %r452;
	ld.global.u32 	%r299, [%rd46+1024];
	add.s32 	%r300, %r299, %r298;
	ld.global.u32 	%r301, [%rd46+2048];
	add.s32 	%r302, %r301, %r300;
	ld.global.u32 	%r303, [%rd46+3072];
	add.s32 	%r304, %r303, %r302;
	ld.global.u32 	%r305, [%rd46+4096];
	add.s32 	%r306, %r305, %r304;
	ld.global.u32 	%r307, [%rd46+5120];
	add.s32 	%r308, %r307, %r306;
	ld.global.u32 	%r309, [%rd46+6144];
	add.s32 	%r310, %r309, %r308;
	ld.global.u32 	%r311, [%rd46+7168];
	add.s32 	%r452, %r311, %r310;
	add.s32 	%r441, %r441, 2048;
$L__BB7_13:
	setp.eq.s32 	%p30, %r19, 0;
	@%p30 bra 	$L__BB7_19;
	and.b32  	%r25, %r7, 3;
	setp.lt.u32 	%p31, %r19, 4;
	@%p31 bra 	$L__BB7_16;
	mul.wide.s32 	%rd47, %r441, 4;
	add.s64 	%rd48, %rd2, %rd47;
	ld.global.u32 	%r313, [%rd48];
	add.s32 	%r314, %r313, %r452;
	ld.global.u32 	%r315, [%rd48+1024];
	add.s32 	%r316, %r315, %r314;
	ld.global.u32 	%r317, [%rd48+2048];
	add.s32 	%r318, %r317, %r316;
	ld.global.u32 	%r319, [%rd48+3072];
	add.s32 	%r452, %r319, %r318;
	add.s32 	%r441, %r441, 1024;
$L__BB7_16:
	setp.eq.s32 	%p32, %r25, 0;
	@%p32 bra 	$L__BB7_19;
	neg.s32 	%r449, %r25;
$L__BB7_18:
	.pragma "nounroll";
	mul.wide.s32 	%rd49, %r441, 4;
	add.s64 	%rd50, %rd2, %rd49;
	ld.global.u32 	%r320, [%rd50];
	add.s32 	%r452, %r320, %r452;
	add.s32 	%r441, %r441, 256;
	add.s32 	%r449, %r449, 1;
	setp.ne.s32 	%p33, %r449, 0;
	@%p33 bra 	$L__BB7_18;
$L__BB7_19:
	setp.lt.u64 	%p34, %rd19, 256;
	@%p34 bra 	$L__BB7_24;
	// begin inline asm
	mov.u32 %r384, %laneid;
	// end inline asm
	mov.b32 	%r387, 1;
	mov.b32 	%r408, 31;
	mov.b32 	%r409, -1;
	// begin inline asm
	shfl.sync.down.b32 %r385, %r452, %r387, %r408, %r409;
	// end inline asm
	setp.gt.s32 	%p50, %r384, 30;
	selp.b32 	%r410, 0, %r385, %p50;
	add.s32 	%r391, %r410, %r452;
	mov.b32 	%r392, 2;
	// begin inline asm
	shfl.sync.down.b32 %r390, %r391, %r392, %r408, %r409;
	// end inline asm
	setp.gt.s32 	%p51, %r384, 29;
	selp.b32 	%r411, 0, %r390, %p51;
	add.s32 	%r396, %r391, %r411;
	mov.b32 	%r397, 4;
	// begin inline asm
	shfl.sync.down.b32 %r395, %r396, %r397, %r408, %r409;
	// end inline asm
	setp.gt.s32 	%p52, %r384, 27;
	selp.b32 	%r412, 0, %r395, %p52;
	add.s32 	%r401, %r396, %r412;
	mov.b32 	%r402, 8;
	// begin inline asm
	shfl.sync.down.b32 %r400, %r401, %r402, %r408, %r409;
	// end inline asm
	setp.gt.s32 	%p53, %r384, 23;
	selp.b32 	%r413, 0, %r400, %p53;
	add.s32 	%r406, %r401, %r413;
	mov.b32 	%r407, 16;
	// begin inline asm
	shfl.sync.down.b32 %r405, %r406, %r407, %r408, %r409;
	// end inline asm
	setp.gt.s32 	%p54, %r384, 15;
	selp.b32 	%r414, 0, %r405, %p54;
	add.s32 	%r470, %r406, %r414;
	setp.ne.s32 	%p55, %r384, 0;
	@%p55 bra 	$L__BB7_22;
	shr.u32 	%r415, %r2, 3;
	and.b32  	%r416, %r415, 124;
	mov.u32 	%r417, _ZZN3cub18CUB_300001_SM_10006detail6reduce28DeviceReduceSingleTileKernelINS2_10policy_hubIiyN4cuda3std3__44plusIiEEE10Policy1000EN6thrust24THRUST_300001_SM_1000_NS6detail15normal_iteratorINSD_10device_ptrIiEEEEPiyS9_iiNS7_10__identityEEEvT0_T1_T2_T3_T4_T6_E12temp_storage;
	add.s32 	%r418, %r417, %r416;
	st.shared.u32 	[%r418+8], %r470;
$L__BB7_22:
	bar.sync 	0;
	setp.ne.s32 	%p56, %r2, 0;
	@%p56 bra 	$L__BB7_49;
	ld.shared.u32 	%r419, [_ZZN3cub18CUB_300001_SM_10006detail6reduce28DeviceReduceSingleTileKernelINS2_10policy_hubIiyN4cuda3std3__44plusIiEEE10Policy1000EN6thrust24THRUST_300001_SM_1000_NS6detail15normal_iteratorINSD_10device_ptrIiEEEEPiyS9_iiNS7_10__identityEEEvT0_T1_T2_T3_T4_T6_E12temp_storage+12];
	add.s32 	%r420, %r419, %r470;
	ld.shared.u32 	%r421, [_ZZN3cub18CUB_300001_SM_10006detail6reduce28DeviceReduceSingleTileKernelINS2_10policy_hubIiyN4cuda3std3__44plusIiEEE10Policy1000EN6thrust24THRUST_300001_SM_1000_NS6detail15normal_iteratorINSD_10device_ptrIiEEEEPiyS9_iiNS7_10__identityEEEvT0_T1_T2_T3_T4_T6_E12temp_storage+16];
	add.s32 	%r422, %r420, %r421;
	ld.shared.u32 	%r423, [_ZZN3cub18CUB_300001_SM_10006detail6reduce28DeviceReduceSingleTileKernelINS2_10policy_hubIiyN4cuda3std3__44plusIiEEE10Policy1000EN6thrust24THRUST_300001_SM_1000_NS6detail15normal_iteratorINSD_10device_ptrIiEEEEPiyS9_iiNS7_10__identityEEEvT0_T1_T2_T3_T4_T6_E12temp_storage+20];
	add.s32 	%r424, %r422, %r423;
	ld.shared.u32 	%r425, [_ZZN3cub18CUB_300001_SM_10006detail6reduce28DeviceReduceSingleTileKernelINS2_10policy_hubIiyN4cuda3std3__44plusIiEEE10Policy1000EN6thrust24THRUST_300001_SM_1000_NS6detail15normal_iteratorINSD_10device_ptrIiEEEEPiyS9_iiNS7_10__identityEEEvT0_T1_T2_T3_T4_T6_E12temp_storage+24];
	add.s32 	%r426, %r424, %r425;
	ld.shared.u32 	%r427, [_ZZN3cub18CUB_300001_SM_10006detail6reduce28DeviceReduceSingleTileKernelINS2_10policy_hubIiyN4cuda3std3__44plusIiEEE10Policy1000EN6thrust24THRUST_300001_SM_1000_NS6detail15normal_iteratorINSD_10device_ptrIiEEEEPiyS9_iiNS7_10__identityEEEvT0_T1_T2_T3_T4_T6_E12temp_storage+28];
	add.s32 	%r428, %r426, %r427;
	ld.shared.u32 	%r429, [_ZZN3cub18CUB_300001_SM_10006detail6reduce28DeviceReduceSingleTileKernelINS2_10policy_hubIiyN4cuda3std3__44plusIiEEE10Policy1000EN6thrust24THRUST_300001_SM_1000_NS6detail15normal_iteratorINSD_10device_ptrIiEEEEPiyS9_iiNS7_10__identityEEEvT0_T1_T2_T3_T4_T6_E12temp_storage+32];
	add.s32 	%r430, %r428, %r429;
	ld.shared.u32 	%r431, [_ZZN3cub18CUB_300001_SM_10006detail6reduce28DeviceReduceSingleTileKernelINS2_10policy_hubIiyN4cuda3std3__44plusIiEEE10Policy1000EN6thrust24THRUST_300001_SM_1000_NS6detail15normal_iteratorINSD_10device_ptrIiEEEEPiyS9_iiNS7_10__identityEEEvT0_T1_T2_T3_T4_T6_E12temp_storage+36];
	add.s32 	%r470, %r430, %r431;
	bra.uni 	$L__BB7_49;
$L__BB7_24:
	// begin inline asm
	mov.u32 %r321, %laneid;
	// end inline asm
	and.b32  	%r347, %r2, 992;
	add.s32 	%r348, %r347, 32;
	setp.gt.u32 	%p35, %r348, %r1;
	not.b32 	%r349, %r347;
	add.s32 	%r350, %r1, %r349;
	selp.b32 	%r345, %r350, 31, %p35;
	mov.b32 	%r324, 1;
	mov.b32 	%r346, -1;
	// begin inline asm
	shfl.sync.down.b32 %r322, %r452, %r324, %r345, %r346;
	// end inline asm
	setp.lt.s32 	%p36, %r321, %r345;
	selp.b32 	%r351, %r322, 0, %p36;
	add.s32 	%r328, %r351, %r452;
	mov.b32 	%r329, 2;
	// begin inline asm
	shfl.sync.down.b32 %r327, %r328, %r329, %r345, %r346;
	// end inline asm
	add.s32 	%r352, %r321, 2;
	setp.gt.s32 	%p37, %r352, %r345;
	selp.b32 	%r353, 0, %r327, %p37;
	add.s32 	%r333, %r328, %r353;
	mov.b32 	%r334, 4;
	// begin inline asm
	shfl.sync.down.b32 %r332, %r333, %r334, %r345, %r346;
	// end inline asm
	add.s32 	%r354, %r321, 4;
	setp.gt.s32 	%p38, %r354, %r345;
	selp.b32 	%r355, 0, %r332, %p38;
	add.s32 	%r338, %r333, %r355;
	mov.b32 	%r339, 8;
	// begin inline asm
	shfl.sync.down.b32 %r337, %r338, %r339, %r345, %r346;
	// end inline asm
	add.s32 	%r356, %r321, 8;
	setp.gt.s32 	%p39, %r356, %r345;
	selp.b32 	%r357, 0, %r337, %p39;
	add.s32 	%r343, %r338, %r357;
	mov.b32 	%r344, 16;
	// begin inline asm
	shfl.sync.down.b32 %r342, %r343, %r344, %r345, %r346;
	// end inline asm
	add.s32 	%r358, %r321, 16;
	setp.gt.s32 	%p40, %r358, %r345;
	selp.b32 	%r359, 0, %r342, %p40;
	add.s32 	%r470, %r343, %r359;
	setp.ne.s32 	%p41, %r321, 0;
	@%p41 bra 	$L__BB7_26;
	shr.u32 	%r360, %r2, 3;
	and.b32  	%r361, %r360, 124;
	mov.u32 	%r362, _ZZN3cub18CUB_300001_SM_10006detail6reduce28DeviceReduceSingleTileKernelINS2_10policy_hubIiyN4cuda3std3__44plusIiEEE10Policy1000EN6thrust24THRUST_300001_SM_1000_NS6detail15normal_iteratorINSD_10device_ptrIiEEEEPiyS9_iiNS7_10__identityEEEvT0_T1_T2_T3_T4_T6_E12temp_storage;
	add.s32 	%r363, %r362, %r361;
	st.shared.u32 	[%r363+8], %r470;
$L__BB7_26:
	bar.sync 	0;
	setp.ne.s32 	%p42, %r2, 0;
	@%p42 bra 	$L__BB7_49;
	setp.gt.u64 	%p43, %rd19, 32;
	ld.shared.u32 	%r364, [_ZZN3cub18CUB_300001_SM_10006detail6reduce28DeviceReduceSingleTileKernelINS2_10policy_hubIiyN4cuda3std3__44plusIiEEE10Policy1000EN6thrust24THRUST_300001_SM_1000_NS6detail15normal_iteratorINSD_10device_ptrIiEEEEPiyS9_iiNS7_10__identityEEEvT0_T1_T2_T3_T4_T6_E12temp_storage+12];
	selp.b32 	%r365, %r364, 0, %p43;
	add.s32 	%r366, %r365, %r470;
	setp.gt.u64 	%p44, %rd19, 64;
	ld.shared.u32 	%r367, [_ZZN3cub18CUB_300001_SM_10006detail6reduce28DeviceReduceSingleTileKernelINS2_10policy_hubIiyN4cuda3std3__44plusIiEEE10Policy1000EN6thrust24THRUST_300001_SM_1000_NS6detail15normal_iteratorINSD_10device_ptrIiEEEEPiyS9_iiNS7_10__identityEEEvT0_T1_T2_T3_T4_T6_E12temp_storage+16];
	selp.b32 	%r368, %r367, 0, %p44;
	add.s32 	%r369, %r366, %r368;
	setp.gt.u64 	%p45, %rd19, 96;
	ld.shared.u32 	%r370, [_ZZN3cub18CUB_300001_SM_10006detail6reduce28DeviceReduceSingleTileKernelINS2_10policy_hubIiyN4cuda3std3__44plusIiEEE10Policy1000EN6thrust24THRUST_300001_SM_1000_NS6detail15normal_iteratorINSD_10device_ptrIiEEEEPiyS9_iiNS7_10__identityEEEvT0_T1_T2_T3_T4_T6_E12temp_storage+20];
	selp.b32 	%r371, %r370, 0, %p45;
	add.s32 	%r372, %r369, %r371;
	setp.gt.u64 	%p46, %rd19, 128;
	ld.shared.u32 	%r373, [_ZZN3cub18CUB_300001_SM_10006detail6reduce28DeviceReduceSingleTileKernelINS2_10policy_hubIiyN4cuda3std3__44plusIiEEE10Policy1000EN6thrust24THRUST_300001_SM_1000_NS6detail15normal_iteratorINSD_10device_ptrIiEEEEPiyS9_iiNS7_10__identityEEEvT0_T1_T2_T3_T4_T6_E12temp_storage+24];
	selp.b32 	%r374, %r373, 0, %p46;
	add.s32 	%r375, %r372, %r374;
	setp.gt.u64 	%p47, %rd19, 160;
	ld.shared.u32 	%r376, [_ZZN3cub18CUB_300001_SM_10006detail6reduce28DeviceReduceSingleTileKernelINS2_10policy_hubIiyN4cuda3std3__44plusIiEEE10Policy1000EN6thrust24THRUST_300001_SM_1000_NS6detail15normal_iteratorINSD_10device_ptrIiEEEEPiyS9_iiNS7_10__identityEEEvT0_T1_T2_T3_T4_T6_E12temp_storage+28];
	selp.b32 	%r377, %r376, 0, %p47;
	add.s32 	%r378, %r375, %r377;
	setp.gt.u64 	%p48, %rd19, 192;
	ld.shared.u32 	%r379, [_ZZN3cub18CUB_300001_SM_10006detail6reduce28DeviceReduceSingleTileKernelINS2_10policy_hubIiyN4cuda3std3__44plusIiEEE10Policy1000EN6thrust24THRUST_300001_SM_1000_NS6detail15normal_iteratorINSD_10device_ptrIiEEEEPiyS9_iiNS7_10__identityEEEvT0_T1_T2_T3_T4_T6_E12temp_storage+32];
	selp.b32 	%r380, %r379, 0, %p48;
	add.s32 	%r381, %r378, %r380;
	setp.gt.u64 	%p49, %rd19, 224;
	ld.shared.u32 	%r382, [_ZZN3cub18CUB_300001_SM_10006detail6reduce28DeviceReduceSingleTileKernelINS2_10policy_hubIiyN4cuda3std3__44plusIiEEE10Policy1000EN6thrust24THRUST_300001_SM_1000_NS6detail15normal_iteratorINSD_10device_ptrIiEEEEPiyS9_iiNS7_10__identityEEEvT0_T1_T2_T3_T4_T6_E12temp_storage+36];
	selp.b32 	%r383, %r382, 0, %p49;
	add.s32 	%r470, %r381, %r383;
	bra.uni 	$L__BB7_49;
$L__BB7_28:
	mov.u32 	%r43, %tid.x;
	cvt.u64.u32 	%rd6, %r43;
	mul.wide.u32 	%rd22, %r43, 4;
	add.s64 	%rd7, %rd2, %rd22;
	ld.global.u32 	%r82, [%rd7];
	ld.global.u32 	%r83, [%rd7+1024];
	ld.global.u32 	%r84, [%rd7+2048];
	ld.global.u32 	%r85, [%rd7+3072];
	ld.global.u32 	%r86, [%rd7+4096];
	ld.global.u32 	%r87, [%rd7+5120];
	ld.global.u32 	%r88, [%rd7+6144];
	ld.global.u32 	%r89, [%rd7+7168];
	ld.global.u32 	%r90, [%rd7+8192];
	ld.global.u32 	%r91, [%rd7+9216];
	ld.global.u32 	%r92, [%rd7+10240];
	ld.global.u32 	%r93, [%rd7+11264];
	ld.global.u32 	%r94, [%rd7+12288];
	ld.global.u32 	%r95, [%rd7+13312];
	ld.global.u32 	%r96, [%rd7+14336];
	ld.global.u32 	%r97, [%rd7+15360];
	add.s32 	%r98, %r83, %r82;
	add.s32 	%r99, %r84, %r98;
	add.s32 	%r100, %r85, %r99;
	add.s32 	%r101, %r86, %r100;
	add.s32 	%r102, %r87, %r101;
	add.s32 	%r103, %r88, %r102;
	add.s32 	%r104, %r89, %r103;
	add.s32 	%r105, %r90, %r104;
	add.s32 	%r106, %r91, %r105;
	add.s32 	%r107, %r92, %r106;
	add.s32 	%r108, %r93, %r107;
	add.s32 	%r109, %r94, %r108;
	add.s32 	%r110, %r95, %r109;
	add.s32 	%r111, %r96, %r110;
	add.s32 	%r469, %r97, %r111;
	add.s64 	%rd8, %rd19, -4096;
	setp.lt.u64 	%p3, %rd8, 4096;
	mov.b64 	%rd53, 4096;
	@%p3 bra 	$L__BB7_32;
	mov.b64 	%rd53, 4096;
$L__BB7_30:
	shl.b64 	%rd24, %rd53, 2;
	add.s64 	%rd25, %rd7, %rd24;
	ld.global.u32 	%r112, [%rd25];
	ld.global.u32 	%r113, [%rd25+1024];
	ld.global.u32 	%r114, [%rd25+2048];
	ld.global.u32 	%r115, [%rd25+3072];
	ld.global.u32 	%r116, [%rd25+4096];
	ld.global.u32 	%r117, [%rd25+5120];
	ld.global.u32 	%r118, [%rd25+6144];
	ld.global.u32 	%r119, [%rd25+7168];
	ld.global.u32 	%r120, [%rd25+8192];
	ld.global.u32 	%r121, [%rd25+9216];
	ld.global.u32 	%r122, [%rd25+10240];
	ld.global.u32 	%r123, [%rd25+11264];
	ld.global.u32 	%r124, [%rd25+12288];
	ld.global.u32 	%r125, [%rd25+13312];
	ld.global.u32 	%r126, [%rd25+14336];
	ld.global.u32 	%r127, [%rd25+15360];
	add.s32 	%r128, %r112, %r469;
	add.s32 	%r129, %r113, %r128;
	add.s32 	%r130, %r114, %r129;
	add.s32 	%r131, %r115, %r130;
	add.s32 	%r132, %r116, %r131;
	add.s32 	%r133, %r117, %r132;
	add.s32 	%r134, %r118, %r133;
	add.s32 	%r135, %r119, %r134;
	add.s32 	%r136, %r120, %r135;
	add.s32 	%r137, %r121, %r136;
	add.s32 	%r138, %r122, %r137;
	add.s32 	%r139, %r123, %r138;
	add.s32 	%r140, %r124, %r139;
	add.s32 	%r141, %r125, %r140;
	add.s32 	%r142, %r126, %r141;
	add.s32 	%r469, %r127, %r142;
	sub.s64 	%rd26, %rd19, %rd53;
	setp.lt.u64 	%p4, %rd26, 4096;
	@%p4 bra 	$L__BB7_45;
	add.s64 	%rd53, %rd53, 4096;
	setp.le.u64 	%p5, %rd53, %rd8;
	@%p5 bra 	$L__BB7_30;
$L__BB7_32:
	setp.le.u64 	%p6, %rd19, %rd53;
	cvt.u32.u64 	%r143, %rd53;
	cvt.u32.u64 	%r144, %rd19;
	sub.s32 	%r145, %r144, %r143;
	setp.ge.s32 	%p7, %r43, %r145;
	or.pred  	%p8, %p6, %p7;
	@%p8 bra 	$L__BB7_45;
	not.b32 	%r149, %r43;
	add.s32 	%r150, %r149, %r144;
	sub.s32 	%r152, %r150, %r143;
	shr.u32 	%r153, %r152, 8;
	add.s32 	%r48, %r153, 1;
	and.b32  	%r49, %r48, 15;
	setp.lt.u32 	%p9, %r152, 3840;
	mov.u32 	%r459, %r43;
	@%p9 bra 	$L__BB7_36;
	and.b32  	%r154, %r48, 33554416;
	neg.s32 	%r455, %r154;
	add.s64 	%rd27, %rd53, %rd6;
	shl.b64 	%rd28, %rd27, 2;
	add.s64 	%rd29, %rd28, %rd2;
	add.s64 	%rd54, %rd29, 8192;
	mov.u32 	%r459, %r43;
$L__BB7_35:
	.pragma "nounroll";
	ld.global.u32 	%r155, [%rd54+-8192];
	add.s32 	%r156, %r155, %r469;
	ld.global.u32 	%r157, [%rd54+-7168];
	add.s32 	%r158, %r157, %r156;
	ld.global.u32 	%r159, [%rd54+-6144];
	add.s32 	%r160, %r159, %r158;
	ld.global.u32 	%r161, [%rd54+-5120];
	add.s32 	%r162, %r161, %r160;
	ld.global.u32 	%r163, [%rd54+-4096];
	add.s32 	%r164, %r163, %r162;
	ld.global.u32 	%r165, [%rd54+-3072];
	add.s32 	%r166, %r165, %r164;
	ld.global.u32 	%r167, [%rd54+-2048];
	add.s32 	%r168, %r167, %r166;
	ld.global.u32 	%r169, [%rd54+-1024];
	add.s32 	%r170, %r169, %r168;
	ld.global.u32 	%r171, [%rd54];
	add.s32 	%r172, %r171, %r170;
	ld.global.u32 	%r173, [%rd54+1024];
	add.s32 	%r174, %r173, %r172;
	ld.global.u32 	%r175, [%rd54+2048];
	add.s32 	%r176, %r175, %r174;
	ld.global.u32 	%r177, [%rd54+3072];
	add.s32 	%r178, %r177, %r176;
	ld.global.u32 	%r179, [%rd54+4096];
	add.s32 	%r180, %r179, %r178;
	ld.global.u32 	%r181, [%rd54+5120];
	add.s32 	%r182, %r181, %r180;
	ld.global.u32 	%r183, [%rd54+6144];
	add.s32 	%r184, %r183, %r182;
	ld.global.u32 	%r185, [%rd54+7168];
	add.s32 	%r469, %r185, %r184;
	add.s32 	%r459, %r459, 4096;
	add.s32 	%r455, %r455, 16;
	add.s64 	%rd54, %rd54, 16384;
	setp.ne.s32 	%p10, %r455, 0;
	@%p10 bra 	$L__BB7_35;
$L__BB7_36:
	setp.eq.s32 	%p11, %r49, 0;
	@%p11 bra 	$L__BB7_45;
	and.b32  	%r60, %r48, 7;
	setp.lt.u32 	%p12, %r49, 8;
	@%p12 bra 	$L__BB7_39;
	cvt.u64.u32 	%rd30, %r459;
	add.s64 	%rd31, %rd53, %rd30;
	shl.b64 	%rd32, %rd31, 2;
	add.s64 	%rd33, %rd2, %rd32;
	ld.global.u32 	%r187, [%rd33];
	add.s32 	%r188, %r187, %r469;
	ld.global.u32 	%r189, [%rd33+1024];
	add.s32 	%r190, %r189, %r188;
	ld.global.u32 	%r191, [%rd33+2048];
	add.s32 	%r192, %r191, %r190;
	ld.global.u32 	%r193, [%rd33+3072];
	add.s32 	%r194, %r193, %r192;
	ld.global.u32 	%r195, [%rd33+4096];
	add.s32 	%r196, %r195, %r194;
	ld.global.u32 	%r197, [%rd33+5120];
	add.s32 	%r198, %r197, %r196;
	ld.global.u32 	%r199, [%rd33+6144];
	add.s32 	%r200, %r199, %r198;
	ld.global.u32 	%r201, [%rd33+7168];
	add.s32 	%r469, %r201, %r200;
	add.s32 	%r459, %r459, 2048;
$L__BB7_39:
	setp.eq.s32 	%p13, %r60, 0;
	@%p13 bra 	$L__BB7_45;
	and.b32  	%r66, %r48, 3;
	setp.lt.u32 	%p14, %r60, 4;
	@%p14 bra 	$L__BB7_42;
	cvt.u64.u32 	%rd34, %r459;
	add.s64 	%rd35, %rd53, %rd34;
	shl.b64 	%rd36, %rd35, 2;
	add.s64 	%rd37, %rd2, %rd36;
	ld.global.u32 	%r203, [%rd37];
	add.s32 	%r204, %r203, %r469;
	ld.global.u32 	%r205, [%rd37+1024];
	add.s32 	%r206, %r205, %r204;
	ld.global.u32 	%r207, [%rd37+2048];
	add.s32 	%r208, %r207, %r206;
	ld.global.u32 	%r209, [%rd37+3072];
	add.s32 	%r469, %r209, %r208;
	add.s32 	%r459, %r459, 1024;
$L__BB7_42:
	setp.eq.s32 	%p15, %r66, 0;
	@%p15 bra 	$L__BB7_45;
	cvt.u64.u32 	%rd38, %r459;
	add.s64 	%rd39, %rd53, %rd38;
	shl.b64 	%rd40, %rd39, 2;
	add.s64 	%rd55, %rd2, %rd40;
	neg.s32 	%r467, %r66;
$L__BB7_44:
	.pragma "nounroll";
	ld.global.u32 	%r210, [%rd55];
	add.s32 	%r469, %r210, %r469;
	add.s64 	%rd55, %rd55, 1024;
	add.s32 	%r467, %r467, 1;
	setp.ne.s32 	%p16, %r467, 0;
	@%p16 bra 	$L__BB7_44;
$L__BB7_45:
	// begin inline asm
	mov.u32 %r211, %laneid;
	// end inline asm
	mov.b32 	%r214, 1;
	mov.b32 	%r235, 31;
	mov.b32 	%r236, -1;
	// begin inline asm
	shfl.sync.down.b32 %r212, %r469, %r214, %r235, %r236;
	// end inline asm
	setp.gt.s32 	%p17, %r211, 30;
	selp.b32 	%r237, 0, %r212, %p17;
	add.s32 	%r218, %r237, %r469;
	mov.b32 	%r219, 2;
	// begin inline asm
	shfl.sync.down.b32 %r217, %r218, %r219, %r235, %r236;
	// end inline asm
	setp.gt.s32 	%p18, %r211, 29;
	selp.b32 	%r238, 0, %r217, %p18;
	add.s32 	%r223, %r218, %r238;
	mov.b32 	%r224, 4;
	// begin inline asm
	shfl.sync.down.b32 %r222, %r223, %r224, %r235, %r236;
	// end inline asm
	setp.gt.s32 	%p19, %r211, 27;
	selp.b32 	%r239, 0, %r222, %p19;
	add.s32 	%r228, %r223, %r239;
	mov.b32 	%r229, 8;
	// begin inline asm
	shfl.sync.down.b32 %r227, %r228, %r229, %r235, %r236;
	// end inline asm
	setp.gt.s32 	%p20, %r211, 23;
	selp.b32 	%r240, 0, %r227, %p20;
	add.s32 	%r233, %r228, %r240;
	mov.b32 	%r234, 16;
	// begin inline asm
	shfl.sync.down.b32 %r232, %r233, %r234, %r235, %r236;
	// end inline asm
	setp.gt.s32 	%p21, %r211, 15;
	selp.b32 	%r241, 0, %r232, %p21;
	add.s32 	%r470, %r233, %r241;
	setp.ne.s32 	%p22, %r211, 0;
	@%p22 bra 	$L__BB7_47;
	shr.u32 	%r242, %r43, 3;
	and.b32  	%r243, %r242, 124;
	mov.u32 	%r244, _ZZN3cub18CUB_300001_SM_10006detail6reduce28DeviceReduceSingleTileKernelINS2_10policy_hubIiyN4cuda3std3__44plusIiEEE10Policy1000EN6thrust24THRUST_300001_SM_1000_NS6detail15normal_iteratorINSD_10device_ptrIiEEEEPiyS9_iiNS7_10__identityEEEvT0_T1_T2_T3_T4_T6_E12temp_storage;
	add.s32 	%r245, %r244, %r243;
	st.shared.u32 	[%r245+8], %r470;
$L__BB7_47:
	bar.sync 	0;
	setp.ne.s32 	%p23, %r43, 0;
	@%p23 bra 	$L__BB7_49;
	ld.shared.u32 	%r246, [_ZZN3cub18CUB_300001_SM_10006detail6reduce28DeviceReduceSingleTileKernelINS2_10policy_hubIiyN4cuda3std3__44plusIiEEE10Policy1000EN6thrust24THRUST_300001_SM_1000_NS6detail15normal_iteratorINSD_10device_ptrIiEEEEPiyS9_iiNS7_10__identityEEEvT0_T1_T2_T3_T4_T6_E12temp_storage+12];
	add.s32 	%r247, %r246, %r470;
	ld.shared.u32 	%r248, [_ZZN3cub18CUB_300001_SM_10006detail6reduce28DeviceReduceSingleTileKernelINS2_10policy_hubIiyN4cuda3std3__44plusIiEEE10Policy1000EN6thrust24THRUST_300001_SM_1000_NS6detail15normal_iteratorINSD_10device_ptrIiEEEEPiyS9_iiNS7_10__identityEEEvT0_T1_T2_T3_T4_T6_E12temp_storage+16];
	add.s32 	%r249, %r247, %r248;
	ld.shared.u32 	%r250, [_ZZN3cub18CUB_300001_SM_10006detail6reduce28DeviceReduceSingleTileKernelINS2_10policy_hubIiyN4cuda3std3__44plusIiEEE10Policy1000EN6thrust24THRUST_300001_SM_1000_NS6detail15normal_iteratorINSD_10device_ptrIiEEEEPiyS9_iiNS7_10__identityEEEvT0_T1_T2_T3_T4_T6_E12temp_storage+20];
	add.s32 	%r251, %r249, %r250;
	ld.shared.u32 	%r252, [_ZZN3cub18CUB_300001_SM_10006detail6reduce28DeviceReduceSingleTileKernelINS2_10policy_hubIiyN4cuda3std3__44plusIiEEE10Policy1000EN6thrust24THRUST_300001_SM_1000_NS6detail15normal_iteratorINSD_10device_ptrIiEEEEPiyS9_iiNS7_10__identityEEEvT0_T1_T2_T3_T4_T6_E12temp_storage+24];
	add.s32 	%r253, %r251, %r252;
	ld.shared.u32 	%r254, [_ZZN3cub18CUB_300001_SM_10006detail6reduce28DeviceReduceSingleTileKernelINS2_10policy_hubIiyN4cuda3std3__44plusIiEEE10Policy1000EN6thrust24THRUST_300001_SM_1000_NS6detail15normal_iteratorINSD_10device_ptrIiEEEEPiyS9_iiNS7_10__identityEEEvT0_T1_T2_T3_T4_T6_E12temp_storage+28];
	add.s32 	%r255, %r253, %r254;
	ld.shared.u32 	%r256, [_ZZN3cub18CUB_300001_SM_10006detail6reduce28DeviceReduceSingleTileKernelINS2_10policy_hubIiyN4cuda3std3__44plusIiEEE10Policy1000EN6thrust24THRUST_300001_SM_1000_NS6detail15normal_iteratorINSD_10device_ptrIiEEEEPiyS9_iiNS7_10__identityEEEvT0_T1_T2_T3_T4_T6_E12temp_storage+32];
	add.s32 	%r257, %r255, %r256;
	ld.shared.u32 	%r258, [_ZZN3cub18CUB_300001_SM_10006detail6reduce28DeviceReduceSingleTileKernelINS2_10policy_hubIiyN4cuda3std3__44plusIiEEE10Policy1000EN6thrust24THRUST_300001_SM_1000_NS6detail15normal_iteratorINSD_10device_ptrIiEEEEPiyS9_iiNS7_10__identityEEEvT0_T1_T2_T3_T4_T6_E12temp_storage+36];
	add.s32 	%r470, %r257, %r258;
$L__BB7_49:
	mov.u32 	%r432, %tid.x;
	setp.ne.s32 	%p57, %r432, 0;
	@%p57 bra 	$L__BB7_51;
	add.s32 	%r433, %r470, %r81;
	st.global.u32 	[%rd1], %r433;
$L__BB7_51:
	ret;

}
	// .globl	_ZN3cub18CUB_300001_SM_10006detail6reduce18DeviceReduceKernelINS2_10policy_hubIiyN4cuda3std3__44plusIiEEE10Policy1000EN6thrust24THRUST_300001_SM_1000_NS6detail15normal_iteratorINSD_10device_ptrIiEEEEyS9_iNS7_10__identityEEEvT0_PT3_T1_NS0_13GridEvenShareISN_EET2_T4_
.visible .entry _ZN3cub18CUB_300001_SM_10006detail6reduce18DeviceReduceKernelINS2_10policy_hubIiyN4cuda3std3__44plusIiEEE10Policy1000EN6thrust24THRUST_300001_SM_1000_NS6detail15normal_iteratorINSD_10device_ptrIiEEEEyS9_iNS7_10__identityEEEvT0_PT3_T1_NS0_13GridEvenShareISN_EET2_T4_(
	.param .align 8 .b8 _ZN3cub18CUB_300001_SM_10006detail6reduce18DeviceReduceKernelINS2_10policy_hubIiyN4cuda3std3__44plusIiEEE10Policy1000EN6thrust24THRUST_300001_SM_1000_NS6detail15normal_iteratorINSD_10device_ptrIiEEEEyS9_iNS7_10__identityEEEvT0_PT3_T1_NS0_13GridEvenShareISN_EET2_T4__param_0[8],
	.param .u64 .ptr .align 1 _ZN3cub18CUB_300001_SM_10006detail6reduce18DeviceReduceKernelINS2_10policy_hubIiyN4cuda3std3__44plusIiEEE10Policy1000EN6thrust24THRUST_300001_SM_1000_NS6detail15normal_iteratorINSD_10device_ptrIiEEEEyS9_iNS7_10__identityEEEvT0_PT3_T1_NS0_13GridEvenShareISN_EET2_T4__param_1,
	.param .u64 _ZN3cub18CUB_300001_SM_10006detail6reduce18DeviceReduceKernelINS2_10policy_hubIiyN4cuda3std3__44plusIiEEE10Policy1000EN6thrust24THRUST_300001_SM_1000_NS6detail15normal_iteratorINSD_10device_ptrIiEEEEyS9_iNS7_10__identityEEEvT0_PT3_T1_NS0_13GridEvenShareISN_EET2_T4__param_2,
	.param .align 8 .b8 _ZN3cub18CUB_300001_SM_10006detail6reduce18DeviceReduceKernelINS2_10policy_hubIiyN4cuda3std3__44plusIiEEE10Policy1000EN6thrust24THRUST_300001_SM_1000_NS6detail15normal_iteratorINSD_10device_ptrIiEEEEyS9_iNS7_10__identityEEEvT0_PT3_T1_NS0_13GridEvenShareISN_EET2_T4__param_3[72],
	.param .align 1 .b8 _ZN3cub18CUB_300001_SM_10006detail6reduce18DeviceReduceKernelINS2_10policy_hubIiyN4cuda3std3__44plusIiEEE10Policy1000EN6thrust24THRUST_300001_SM_1000_NS6detail15normal_iteratorINSD_10device_ptrIiEEEEyS9_iNS7_10__identityEEEvT0_PT3_T1_NS0_13GridEvenShareISN_EET2_T4__param_4[1],
	.param .align 1 .b8 _ZN3cub18CUB_300001_SM_10006detail6reduce18DeviceReduceKernelINS2_10policy_hubIiyN4cuda3std3__44plusIiEEE10Policy1000EN6thrust24THRUST_300001_SM_1000_NS6detail15normal_iteratorINSD_10device_ptrIiEEEEyS9_iNS7_10__identityEEEvT0_PT3_T1_NS0_13GridEvenShareISN_EET2_T4__param_5[1]
)
.maxntid 256
{
	.reg .pred 	%p<57>;
	.reg .b16 	%rs<4>;
	.reg .b32 	%r<502>;
	.reg .b64 	%rd<78>;
	// demoted variable
	.shared .align 4 .b8 _ZZN3cub18CUB_300001_SM_10006detail6reduce18DeviceReduceKernelINS2_10policy_hubIiyN4cuda3std3__44plusIiEEE10Policy1000EN6thrust24THRUST_300001_SM_1000_NS6detail15normal_iteratorINSD_10device_ptrIiEEEEyS9_iNS7_10__identityEEEvT0_PT3_T1_NS0_13GridEvenShareISN_EET2_T4_E12temp_storage[44];
	ld.param.u64 	%rd1, [_ZN3cub18CUB_300001_SM_10006detail6reduce18DeviceReduceKernelINS2_10policy_hubIiyN4cuda3std3__44plusIiEEE10Policy1000EN6thrust24THRUST_300001_SM_1000_NS6detail15normal_iteratorINSD_10device_ptrIiEEEEyS9_iNS7_10__identityEEEvT0_PT3_T1_NS0_13GridEvenShareISN_EET2_T4__param_3+32];
	ld.param.u32 	%r1, [_ZN3cub18CUB_300001_SM_10006detail6reduce18DeviceReduceKernelINS2_10policy_hubIiyN4cuda3std3__44plusIiEEE10Policy1000EN6thrust24THRUST_300001_SM_1000_NS6detail15normal_iteratorINSD_10device_ptrIiEEEEyS9_iNS7_10__identityEEEvT0_PT3_T1_NS0_13GridEvenShareISN_EET2_T4__param_3+40];
	ld.param.u64 	%rd25, [_ZN3cub18CUB_300001_SM_10006detail6reduce18DeviceReduceKernelINS2_10policy_hubIiyN4cuda3std3__44plusIiEEE10Policy1000EN6thrust24THRUST_300001_SM_1000_NS6detail15normal_iteratorINSD_10device_ptrIiEEEEyS9_iNS7_10__identityEEEvT0_PT3_T1_NS0_13GridEvenShareISN_EET2_T4__param_0];
	cvta.to.global.u64 	%rd2, %rd25;
	mov.u32 	%r2, %ctaid.x;
	shl.b32 	%r88, %r1, 12;
	cvt.s64.s32 	%rd3, %r88;
	shl.b32 	%r89, %r2, 12;
	cvt.u64.u32 	%rd4, %r89;
	sub.s64 	%rd5, %rd1, %rd4;
	setp.gt.u64 	%p1, %rd5, 4095;
	@%p1 bra 	$L__BB8_25;
	cvt.u32.u64 	%r287, %rd4;
	cvt.u32.u64 	%r3, %rd1;
	sub.s32 	%r4, %r3, %r287;
	mov.u32 	%r5, %tid.x;
	setp.ge.s32 	%p23, %r5, %r4;
	mov.b32 	%r482, 0;
	mov.u32 	%r471, %r5;
	@%p23 bra 	$L__BB8_3;
	add.s32 	%r289, %r287, %r5;
	mul.wide.u32 	%rd51, %r289, 4;
	add.s64 	%rd52, %rd2, %rd51;
	ld.global.u32 	%r482, [%rd52];
	add.s32 	%r471, %r5, 256;
$L__BB8_3:
	setp.ge.s32 	%p24, %r471, %r4;
	@%p24 bra 	$L__BB8_16;
	not.b32 	%r292, %r471;
	add.s32 	%r293, %r292, %r3;
	sub.s32 	%r294, %r293, %r287;
	shr.u32 	%r295, %r294, 8;
	add.s32 	%r10, %r295, 1;
	and.b32  	%r11, %r10, 15;
	setp.lt.u32 	%p25, %r294, 3840;
	@%p25 bra 	$L__BB8_7;
	and.b32  	%r296, %r10, 33554416;
	neg.s32 	%r467, %r296;
	mul.wide.u32 	%rd53, %r2, 16384;
	mul.wide.u32 	%rd54, %r471, 4;
	or.b64  	%rd55, %rd53, %rd54;
	add.s64 	%rd56, %rd55, %rd2;
	add.s64 	%rd72, %rd56, 8192;
$L__BB8_6:
	.pragma "nounroll";
	ld.global.u32 	%r297, [%rd72+-8192];
	add.s32 	%r298, %r297, %r482;
	ld.global.u32 	%r299, [%rd72+-7168];
	add.s32 	%r300, %r299, %r298;
	ld.global.u32 	%r301, [%rd72+-6144];
	add.s32 	%r302, %r301, %r300;
	ld.global.u32 	%r303, [%rd72+-5120];
	add.s32 	%r304, %r303, %r302;
	ld.global.u32 	%r305, [%rd72+-4096];
	add.s32 	%r306, %r305, %r304;
	ld.global.u32 	%r307, [%rd72+-3072];
	add.s32 	%r308, %r307, %r306;
	ld.global.u32 	%r309, [%rd72+-2048];
	add.s32 	%r310, %r309, %r308;
	ld.global.u32 	%r311, [%rd72+-1024];
	add.s32 	%r312, %r311, %r310;
	ld.global.u32 	%r313, [%rd72];
	add.s32 	%r314, %r313, %r312;
	ld.global.u32 	%r315, [%rd72+1024];
	add.s32 	%r316, %r315, %r314;
	ld.global.u32 	%r317, [%rd72+2048];
	add.s32 	%r318, %r317, %r316;
	ld.global.u32 	%r319, [%rd72+3072];
	add.s32 	%r320, %r319, %r318;
	ld.global.u32 	%r321, [%rd72+4096];
	add.s32 	%r322, %r321, %r320;
	ld.global.u32 	%r323, [%rd72+5120];
	add.s32 	%r324, %r323, %r322;
	ld.global.u32 	%r325, [%rd72+6144];
	add.s32 	%r326, %r325, %r324;
	ld.global.u32 	%r327, [%rd72+7168];
	add.s32 	%r482, %r327, %r326;
	add.s32 	%r471, %r471, 4096;
	add.s32 	%r467, %r467, 16;
	add.s64 	%rd72, %rd72, 16384;
	setp.ne.s32 	%p26, %r467, 0;
	@%p26 bra 	$L__BB8_6;
$L__BB8_7:
	setp.eq.s32 	%p27, %r11, 0;
	@%p27 bra 	$L__BB8_16;
	and.b32  	%r22, %r10, 7;
	setp.lt.u32 	%p28, %r11, 8;
	@%p28 bra 	$L__BB8_10;
	cvt.s64.s32 	%rd57, %r471;
	add.s64 	%rd58, %rd57, %rd4;
	shl.b64 	%rd59, %rd58, 2;
	add.s64 	%rd60, %rd2, %rd59;
	ld.global.u32 	%r329, [%rd60];
	add.s32 	%r330, %r329, %r482;
	ld.global.u32 	%r331, [%rd60+1024];
	add.s32 	%r332, %r331, %r330;
	ld.global.u32 	%r333, [%rd60+2048];
	add.s32 	%r334, %r333, %r332;
	ld.global.u32 	%r335, [%rd60+3072];
	add.s32 	%r336, %r335, %r334;
	ld.global.u32 	%r337, [%rd60+4096];
	add.s32 	%r338, %r337, %r336;
	ld.global.u32 	%r339, [%rd60+5120];
	add.s32 	%r340, %r339, %r338;
	ld.global.u32 	%r341, [%rd60+6144];
	add.s32 	%r342, %r341, %r340;
	ld.global.u32 	%r343, [%rd60+7168];
	add.s32 	%r482, %r343, %r342;
	add.s32 	%r471, %r471, 2048;
$L__BB8_10:
	setp.eq.s32 	%p29, %r22, 0;
	@%p29 bra 	$L__BB8_16;
	and.b32  	%r28, %r10, 3;
	setp.lt.u32 	%p30, %r22, 4;
	@%p30 bra 	$L__BB8_13;
	cvt.s64.s32 	%rd61, %r471;
	add.s64 	%rd62, %rd61, %rd4;
	shl.b64 	%rd63, %rd62, 2;
	add.s64 	%rd64, %rd2, %rd63;
	ld.global.u32 	%r345, [%rd64];
	add.s32 	%r346, %r345, %r482;
	ld.global.u32 	%r347, [%rd64+1024];
	add.s32 	%r348, %r347, %r346;
	ld.global.u32 	%r349, [%rd64+2048];
	add.s32 	%r350, %r349, %r348;
	ld.global.u32 	%r351, [%rd64+3072];
	add.s32 	%r482, %r351, %r350;
	add.s32 	%r471, %r471, 1024;
$L__BB8_13:
	setp.eq.s32 	%p31, %r28, 0;
	@%p31 bra 	$L__BB8_16;
	mul.wide.u32 	%rd65, %r2, 16384;
	add.s64 	%rd9, %rd2, %rd65;
	neg.s32 	%r479, %r28;
$L__BB8_15:
	.pragma "nounroll";
	mul.wide.s32 	%rd66, %r471, 4;
	add.s64 	%rd67, %rd9, %rd66;
	ld.global.u32 	%r352, [%rd67];
	add.s32 	%r482, %r352, %r482;
	add.s32 	%r471, %r471, 256;
	add.s32 	%r479, %r479, 1;
	setp.ne.s32 	%p32, %r479, 0;
	@%p32 bra 	$L__BB8_15;
$L__BB8_16:
	setp.lt.s32 	%p33, %r4, 256;
	@%p33 bra 	$L__BB8_21;
	// begin inline asm
	mov.u32 %r416, %laneid;
	// end inline asm
	mov.b32 	%r419, 1;
	mov.b32 	%r440, 31;
	mov.b32 	%r441, -1;
	// begin inline asm
	shfl.sync.down.b32 %r417, %r482, %r419, %r440, %r441;
	// end inline asm
	setp.gt.s32 	%p49, %r416, 30;
	selp.b32 	%r442, 0, %r417, %p49;
	add.s32 	%r423, %r442, %r482;
	mov.b32 	%r424, 2;
	// begin inline asm
	shfl.sync.down.b32 %r422, %r423, %r424, %r440, %r441;
	// end inline asm
	setp.gt.s32 	%p50, %r416, 29;
	selp.b32 	%r443, 0, %r422, %p50;
	add.s32 	%r428, %r423, %r443;
	mov.b32 	%r429, 4;
	// begin inline asm
	shfl.sync.down.b32 %r427, %r428, %r429, %r440, %r441;
	// end inline asm
	setp.gt.s32 	%p51, %r416, 27;
	selp.b32 	%r444, 0, %r427, %p51;
	add.s32 	%r433, %r428, %r444;
	mov.b32 	%r434, 8;
	// begin inline asm
	shfl.sync.down.b32 %r432, %r433, %r434, %r440, %r441;
	// end inline asm
	setp.gt.s32 	%p52, %r416, 23;
	selp.b32 	%r445, 0, %r432, %p52;
	add.s32 	%r438, %r433, %r445;
	mov.b32 	%r439, 16;
	// begin inline asm
	shfl.sync.down.b32 %r437, %r438, %r439, %r440, %r441;
	// end inline asm
	setp.gt.s32 	%p53, %r416, 15;
	selp.b32 	%r446, 0, %r437, %p53;
	add.s32 	%r501, %r438, %r446;
	setp.ne.s32 	%p54, %r416, 0;
	@%p54 bra 	$L__BB8_19;
	shr.u32 	%r447, %r5, 3;
	and.b32  	%r448, %r447, 124;
	mov.u32 	%r449, _ZZN3cub18CUB_300001_SM_10006detail6reduce18DeviceReduceKernelINS2_10policy_hubIiyN4cuda3std3__44plusIiEEE10Policy1000EN6thrust24THRUST_300001_SM_1000_NS6detail15normal_iteratorINSD_10device_ptrIiEEEEyS9_iNS7_10__identityEEEvT0_PT3_T1_NS0_13GridEvenShareISN_EET2_T4_E12temp_storage;
	add.s32 	%r450, %r449, %r448;
	st.shared.u32 	[%r450+8], %r501;
$L__BB8_19:
	bar.sync 	0;
	setp.ne.s32 	%p55, %r5, 0;
	@%p55 bra 	$L__BB8_46;
	ld.shared.u32 	%r451, [_ZZN3cub18CUB_300001_SM_10006detail6reduce18DeviceReduceKernelINS2_10policy_hubIiyN4cuda3std3__44plusIiEEE10Policy1000EN6thrust24THRUST_300001_SM_1000_NS6detail15normal_iteratorINSD_10device_ptrIiEEEEyS9_iNS7_10__identityEEEvT0_PT3_T1_NS0_13GridEvenShareISN_EET2_T4_E12temp_storage+12];
	add.s32 	%r452, %r451, %r501;
	ld.shared.u32 	%r453, [_ZZN3cub18CUB_300001_SM_10006detail6reduce18DeviceReduceKernelINS2_10policy_hubIiyN4cuda3std3__44plusIiEEE10Policy1000EN6thrust24THRUST_300001_SM_1000_NS6detail15normal_iteratorINSD_10device_ptrIiEEEEyS9_iNS7_10__identityEEEvT0_PT3_T1_NS0_13GridEvenShareISN_EET2_T4_E12temp_storage+16];
	add.s32 	%r454, %r452, %r453;
	ld.shared.u32 	%r455, [_ZZN3cub18CUB_300001_SM_10006detail6reduce18DeviceReduceKernelINS2_10policy_hubIiyN4cuda3std3__44plusIiEEE10Policy1000EN6thrust24THRUST_300001_SM_1000_NS6detail15normal_iteratorINSD_10device_ptrIiEEEEyS9_iNS7_10__identityEEEvT0_PT3_T1_NS0_13GridEvenShareISN_EET2_T4_E12temp_storage+20];
	add.s32 	%r456, %r454, %r455;
	ld.shared.u32 	%r457, [_ZZN3cub18CUB_300001_SM_10006detail6reduce18DeviceReduceKernelINS2_10policy_hubIiyN4cuda3std3__44plusIiEEE10Policy1000EN6thrust24THRUST_300001_SM_1000_NS6detail15normal_iteratorINSD_10device_ptrIiEEEEyS9_iNS7_10__identityEEEvT0_PT3_T1_NS0_13GridEvenShareISN_EET2_T4_E12temp_storage+24];
	add.s32 	%r458, %r456, %r457;
	ld.shared.u32 	%r459, [_ZZN3cub18CUB_300001_SM_10006detail6reduce18DeviceReduceKernelINS2_10policy_hubIiyN4cuda3std3__44plusIiEEE10Policy1000EN6thrust24THRUST_300001_SM_1000_NS6detail15normal_iteratorINSD_10device_ptrIiEEEEyS9_iNS7_10__identityEEEvT0_PT3_T1_NS0_13GridEvenShareISN_EET2_T4_E12temp_storage+28];
	add.s32 	%r460, %r458, %r459;
	ld.shared.u32 	%r461, [_ZZN3cub18CUB_300001_SM_10006detail6reduce18DeviceReduceKernelINS2_10policy_hubIiyN4cuda3std3__44plusIiEEE10Policy1000EN6thrust24THRUST_300001_SM_1000_NS6detail15normal_iteratorINSD_10device_ptrIiEEEEyS9_iNS7_10__identityEEEvT0_PT3_T1_NS0_13GridEvenShareISN_EET2_T4_E12temp_storage+32];
	add.s32 	%r462, %r460, %r461;
	ld.shared.u32 	%r463, [_ZZN3cub18CUB_300001_SM_10006detail6reduce18DeviceReduceKernelINS2_10policy_hubIiyN4cuda3std3__44plusIiEEE10Policy1000EN6thrust24THRUST_300001_SM_1000_NS6detail15normal_iteratorINSD_10device_ptrIiEEEEyS9_iNS7_10__identityEEEvT0_PT3_T1_NS0_13GridEvenShareISN_EET2_T4_E12temp_storage+36];
	add.s32 	%r501, %r462, %r463;
	bra.uni 	$L__BB8_46;
$L__BB8_21:
	// begin inline asm
	mov.u32 %r353, %laneid;
	// end inline asm
	and.b32  	%r379, %r5, 992;
	add.s32 	%r380, %r379, 32;
	setp.gt.s32 	%p34, %r380, %r4;
	not.b32 	%r381, %r379;
	add.s32 	%r382, %r4, %r381;
	selp.b32 	%r377, %r382, 31, %p34;
	mov.b32 	%r356, 1;
	mov.b32 	%r378, -1;
	// begin inline asm
	shfl.sync.down.b32 %r354, %r482, %r356, %r377, %r378;
	// end inline asm
	setp.lt.s32 	%p35, %r353, %r377;
	selp.b32 	%r383, %r354, 0, %p35;
	add.s32 	%r360, %r383, %r482;
	mov.b32 	%r361, 2;
	// begin inline asm
	shfl.sync.down.b32 %r359, %r360, %r361, %r377, %r378;
	// end inline asm
	add.s32 	%r384, %r353, 2;
	setp.gt.s32 	%p36, %r384, %r377;
	selp.b32 	%r385, 0, %r359, %p36;
	add.s32 	%r365, %r360, %r385;
	mov.b32 	%r366, 4;
	// begin inline asm
	shfl.sync.down.b32 %r364, %r365, %r366, %r377, %r378;
	// end inline asm
	add.s32 	%r386, %r353, 4;
	setp.gt.s32 	%p37, %r386, %r377;
	selp.b32 	%r387, 0, %r364, %p37;
	add.s32 	%r370, %r365, %r387;
	mov.b32 	%r371, 8;
	// begin inline asm
	shfl.sync.down.b32 %r369, %r370, %r371, %r377, %r378;
	// end inline asm
	add.s32 	%r388, %r353, 8;
	setp.gt.s32 	%p38, %r388, %r377;
	selp.b32 	%r389, 0, %r369, %p38;
	add.s32 	%r375, %r370, %r389;
	mov.b32 	%r376, 16;
	// begin inline asm
	shfl.sync.down.b32 %r374, %r375, %r376, %r377, %r378;
	// end inline asm
	add.s32 	%r390, %r353, 16;
	setp.gt.s32 	%p39, %r390, %r377;
	selp.b32 	%r391, 0, %r374, %p39;
	add.s32 	%r501, %r375, %r391;
	setp.ne.s32 	%p40, %r353, 0;
	@%p40 bra 	$L__BB8_23;
	shr.u32 	%r392, %r5, 3;
	and.b32  	%r393, %r392, 124;
	mov.u32 	%r394, _ZZN3cub18CUB_300001_SM_10006detail6reduce18DeviceReduceKernelINS2_10policy_hubIiyN4cuda3std3__44plusIiEEE10Policy1000EN6thrust24THRUST_300001_SM_1000_NS6detail15normal_iteratorINSD_10device_ptrIiEEEEyS9_iNS7_10__identityEEEvT0_PT3_T1_NS0_13GridEvenShareISN_EET2_T4_E12temp_storage;
	add.s32 	%r395, %r394, %r393;
	st.shared.u32 	[%r395+8], %r501;
$L__BB8_23:
	bar.sync 	0;
	setp.ne.s32 	%p41, %r5, 0;
	@%p41 bra 	$L__BB8_46;
	setp.gt.s32 	%p42, %r4, 32;
	ld.shared.u32 	%r396, [_ZZN3cub18CUB_300001_SM_10006detail6reduce18DeviceReduceKernelINS2_10policy_hubIiyN4cuda3std3__44plusIiEEE10Policy1000EN6thrust24THRUST_300001_SM_1000_NS6detail15normal_iteratorINSD_10device_ptrIiEEEEyS9_iNS7_10__identityEEEvT0_PT3_T1_NS0_13GridEvenShareISN_EET2_T4_E12temp_storage+12];
	selp.b32 	%r397, %r396, 0, %p42;
	add.s32 	%r398, %r397, %r501;
	setp.gt.s32 	%p43, %r4, 64;
	ld.shared.u32 	%r399, [_ZZN3cub18CUB_300001_SM_10006detail6reduce18DeviceReduceKernelINS2_10policy_hubIiyN4cuda3std3__44plusIiEEE10Policy1000EN6thrust24THRUST_300001_SM_1000_NS6detail15normal_iteratorINSD_10device_ptrIiEEEEyS9_iNS7_10__identityEEEvT0_PT3_T1_NS0_13GridEvenShareISN_EET2_T4_E12temp_storage+16];
	selp.b32 	%r400, %r399, 0, %p43;
	add.s32 	%r401, %r398, %r400;
	setp.gt.s32 	%p44, %r4, 96;
	ld.shared.u32 	%r402, [_ZZN3cub18CUB_300001_SM_10006detail6reduce18DeviceReduceKernelINS2_10policy_hubIiyN4cuda3std3__44plusIiEEE10Policy1000EN6thrust24THRUST_300001_SM_1000_NS6detail15normal_iteratorINSD_10device_ptrIiEEEEyS9_iNS7_10__identityEEEvT0_PT3_T1_NS0_13GridEvenShareISN_EET2_T4_E12temp_storage+20];
	selp.b32 	%r403, %r402, 0, %p44;
	add.s32 	%r404, %r401, %r403;
	setp.gt.s32 	%p45, %r4, 128;
	ld.shared.u32 	%r405, [_ZZN3cub18CUB_300001_SM_10006detail6reduce18DeviceReduceKernelINS2_10policy_hubIiyN4cuda3std3__44plusIiEEE10Policy1000EN6thrust24THRUST_300001_SM_1000_NS6detail15normal_iteratorINSD_10device_ptrIiEEEEyS9_iNS7_10__identityEEEvT0_PT3_T1_NS0_13GridEvenShareISN_EET2_T4_E12temp_storage+24];
	selp.b32 	%r406, %r405, 0, %p45;
	add.s32 	%r407, %r404, %r406;
	setp.gt.s32 	%p46, %r4, 160;
	ld.shared.u32 	%r408, [_ZZN3cub18CUB_300001_SM_10006detail6reduce18DeviceReduceKernelINS2_10policy_hubIiyN4cuda3std3__44plusIiEEE10Policy1000EN6thrust24THRUST_300001_SM_1000_NS6detail15normal_iteratorINSD_10device_ptrIiEEEEyS9_iNS7_10__identityEEEvT0_PT3_T1_NS0_13GridEvenShareISN_EET2_T4_E12temp_storage+28];
	selp.b32 	%r409, %r408, 0, %p46;
	add.s32 	%r410, %r407, %r409;
	setp.gt.s32 	%p47, %r4, 192;
	ld.shared.u32 	%r411, [_ZZN3cub18CUB_300001_SM_10006detail6reduce18DeviceReduceKernelINS2_10policy_hubIiyN4cuda3std3__44plusIiEEE10Policy1000EN6thrust24THRUST_300001_SM_1000_NS6detail15normal_iteratorINSD_10device_ptrIiEEEEyS9_iNS7_10__identityEEEvT0_PT3_T1_NS0_13GridEvenShareISN_EET2_T4_E12temp_storage+32];
	selp.b32 	%r412, %r411, 0, %p47;
	add.s32 	%r413, %r410, %r412;
	setp.gt.s32 	%p48, %r4, 224;
	ld.shared.u32 	%r414, [_ZZN3cub18CUB_300001_SM_10006detail6reduce18DeviceReduceKernelINS2_10policy_hubIiyN4cuda3std3__44plusIiEEE10Policy1000EN6thrust24THRUST_300001_SM_1000_NS6detail15normal_iteratorINSD_10device_ptrIiEEEEyS9_iNS7_10__identityEEEvT0_PT3_T1_NS0_13GridEvenShareISN_EET2_T4_E12temp_storage+36];
	selp.b32 	%r415, %r414, 0, %p48;
	add.s32 	%r501, %r413, %r415;
	bra.uni 	$L__BB8_46;
$L__BB8_25:
	cvt.u32.u64 	%r90, %rd4;
	mov.u32 	%r46, %tid.x;
	add.s32 	%r91, %r46, %r90;
	mul.wide.u32 	%rd26, %r91, 4;
	add.s64 	%rd27, %rd2, %rd26;
	ld.global.u32 	%r92, [%rd27];
	ld.global.u32 	%r93, [%rd27+1024];
	ld.global.u32 	%r94, [%rd27+2048];
	ld.global.u32 	%r95, [%rd27+3072];
	ld.global.u32 	%r96, [%rd27+4096];
	ld.global.u32 	%r97, [%rd27+5120];
	ld.global.u32 	%r98, [%rd27+6144];
	ld.global.u32 	%r99, [%rd27+7168];
	ld.global.u32 	%r100, [%rd27+8192];
	ld.global.u32 	%r101, [%rd27+9216];
	ld.global.u32 	%r102, [%rd27+10240];
	ld.global.u32 	%r103, [%rd27+11264];
	ld.global.u32 	%r104, [%rd27+12288];
	ld.global.u32 	%r105, [%rd27+13312];
	ld.global.u32 	%r106, [%rd27+14336];
	ld.global.u32 	%r107, [%rd27+15360];
	add.s32 	%r108, %r93, %r92;
	add.s32 	%r109, %r94, %r108;
	add.s32 	%r110, %r95, %r109;
	add.s32 	%r111, %r96, %r110;
	add.s32 	%r112, %r97, %r111;
	add.s32 	%r113, %r98, %r112;
	add.s32 	%r114, %r99, %r113;
	add.s32 	%r115, %r100, %r114;
	add.s32 	%r116, %r101, %r115;
	add.s32 	%r117, %r102, %r116;
	add.s32 	%r118, %r103, %r117;
	add.s32 	%r119, %r104, %r118;
	add.s32 	%r120, %r105, %r119;
	add.s32 	%r121, %r106, %r120;
	add.s32 	%r500, %r107, %r121;
	setp.lt.u64 	%p2, %rd5, %rd3;
	@%p2 bra 	$L__BB8_42;
	cvt.u32.u64 	%r123, %rd3;
	cvt.u64.u32 	%rd28, %r46;
	add.s64 	%rd74, %rd4, %rd3;
	cvt.u32.u64 	%r48, %rd1;
	not.b32 	%r125, %r46;
	add.s32 	%r126, %r125, %r48;
	sub.s32 	%r127, %r126, %r123;
	sub.s32 	%r483, %r127, %r90;
	add.s64 	%rd29, %rd74, %rd28;
	shl.b64 	%rd30, %rd29, 2;
	add.s64 	%rd31, %rd30, %rd2;
	add.s64 	%rd73, %rd31, 8192;
	mov.b32 	%r484, 0;
	shl.b32 	%r128, %r1, 12;
	mov.u64 	%rd75, %rd4;
$L__BB8_27:
	cvt.s64.s32 	%rd15, %r128;
	add.s64 	%rd75, %rd75, %rd15;
	add.s64 	%rd32, %rd1, -4096;
	setp.gt.u64 	%p3, %rd75, %rd32;
	@%p3 bra 	$L__BB8_29;
	shl.b32 	%r129, %r1, 12;
	cvt.s64.s32 	%rd33, %r129;
	cvt.u64.u32 	%rd34, %r46;
	add.s64 	%rd35, %rd75, %rd34;
	shl.b64 	%rd36, %rd35, 2;
	add.s64 	%rd37, %rd2, %rd36;
	ld.global.u32 	%r130, [%rd37];
	ld.global.u32 	%r131, [%rd37+1024];
	ld.global.u32 	%r132, [%rd37+2048];
	ld.global.u32 	%r133, [%rd37+3072];
	ld.global.u32 	%r134, [%rd37+4096];
	ld.global.u32 	%r135, [%rd37+5120];
	ld.global.u32 	%r136, [%rd37+6144];
	ld.global.u32 	%r137, [%rd37+7168];
	ld.global.u32 	%r138, [%rd37+8192];
	ld.global.u32 	%r139, [%rd37+9216];
	ld.global.u32 	%r140, [%rd37+10240];
	ld.global.u32 	%r141, [%rd37+11264];
	ld.global.u32 	%r142, [%rd37+12288];
	ld.global.u32 	%r143, [%rd37+13312];
	ld.global.u32 	%r144, [%rd37+14336];
	ld.global.u32 	%r145, [%rd37+15360];
	add.s32 	%r146, %r130, %r500;
	add.s32 	%r147, %r131, %r146;
	add.s32 	%r148, %r132, %r147;
	add.s32 	%r149, %r133, %r148;
	add.s32 	%r150, %r134, %r149;
	add.s32 	%r151, %r135, %r150;
	add.s32 	%r152, %r136, %r151;
	add.s32 	%r153, %r137, %r152;
	add.s32 	%r154, %r138, %r153;
	add.s32 	%r155, %r139, %r154;
	add.s32 	%r156, %r140, %r155;
	add.s32 	%r157, %r141, %r156;
	add.s32 	%r158, %r142, %r157;
	add.s32 	%r159, %r143, %r158;
	add.s32 	%r160, %r144, %r159;
	add.s32 	%r500, %r145, %r160;
	sub.s64 	%rd38, %rd1, %rd75;
	setp.lt.u64 	%p4, %rd38, %rd33;
	add.s32 	%r484, %r484, 1;
	add.s64 	%rd74, %rd74, %rd33;
	sub.s32 	%r483, %r483, %r129;
	mul.wide.s32 	%rd39, %r129, 4;
	add.s64 	%rd73, %rd73, %rd39;
	@%p4 bra 	$L__BB8_42;
	bra.uni 	$L__BB8_27;
$L__BB8_29:
	setp.le.u64 	%p5, %rd1, %rd75;
	cvt.u32.u64 	%r161, %rd75;
	cvt.u32.u64 	%r162, %rd1;
	sub.s32 	%r163, %r162, %r161;
	setp.ge.s32 	%p6, %r46, %r163;
	or.pred  	%p7, %p5, %p6;
	@%p7 bra 	$L__BB8_42;
	cvt.u32.u64 	%r166, %rd15;
	cvt.u32.u64 	%r167, %rd4;
	not.b32 	%r168, %r46;
	add.s32 	%r169, %r168, %r48;
	add.s32 	%r170, %r166, %r167;
	sub.s32 	%r171, %r169, %r170;
	mul.lo.s32 	%r172, %r1, %r484;
	shl.b32 	%r173, %r172, 12;
	sub.s32 	%r174, %r171, %r173;
	shr.u32 	%r175, %r174, 8;
	add.s32 	%r56, %r175, 1;
	and.b32  	%r57, %r56, 15;
	setp.lt.u32 	%p8, %r174, 3840;
	mov.u32 	%r490, %r46;
	@%p8 bra 	$L__BB8_33;
	shr.u32 	%r176, %r483, 8;
	add.s32 	%r177, %r176, 1;
	and.b32  	%r178, %r177, 33554416;
	neg.s32 	%r486, %r178;
	mov.u32 	%r490, %r46;
$L__BB8_32:
	.pragma "nounroll";
	ld.global.u32 	%r179, [%rd73+-8192];
	add.s32 	%r180, %r179, %r500;
	ld.global.u32 	%r181, [%rd73+-7168];
	add.s32 	%r182, %r181, %r180;
	ld.global.u32 	%r183, [%rd73+-6144];
	add.s32 	%r184, %r183, %r182;
	ld.global.u32 	%r185, [%rd73+-5120];
	add.s32 	%r186, %r185, %r184;
	ld.global.u32 	%r187, [%rd73+-4096];
	add.s32 	%r188, %r187, %r186;
	ld.global.u32 	%r189, [%rd73+-3072];
	add.s32 	%r190, %r189, %r188;
	ld.global.u32 	%r191, [%rd73+-2048];
	add.s32 	%r192, %r191, %r190;
	ld.global.u32 	%r193, [%rd73+-1024];
	add.s32 	%r194, %r193, %r192;
	ld.global.u32 	%r195, [%rd73];
	add.s32 	%r196, %r195, %r194;
	ld.global.u32 	%r197, [%rd73+1024];
	add.s32 	%r198, %r197, %r196;
	ld.global.u32 	%r199, [%rd73+2048];
	add.s32 	%r200, %r199, %r198;
	ld.global.u32 	%r201, [%rd73+3072];
	add.s32 	%r202, %r201, %r200;
	ld.global.u32 	%r203, [%rd73+4096];
	add.s32 	%r204, %r203, %r202;
	ld.global.u32 	%r205, [%rd73+5120];
	add.s32 	%r206, %r205, %r204;
	ld.global.u32 	%r207, [%rd73+6144];
	add.s32 	%r208, %r207, %r206;
	ld.global.u32 	%r209, [%rd73+7168];
	add.s32 	%r500, %r209, %r208;
	add.s32 	%r490, %r490, 4096;
	add.s32 	%r486, %r486, 16;
	add.s64 	%rd73, %rd73, 16384;
	setp.ne.s32 	%p9, %r486, 0;
	@%p9 bra 	$L__BB8_32;
$L__BB8_33:
	setp.eq.s32 	%p10, %r57, 0;
	@%p10 bra 	$L__BB8_42;
	and.b32  	%r68, %r56, 7;
	setp.lt.u32 	%p11, %r57, 8;
	@%p11 bra 	$L__BB8_36;
	cvt.u64.u32 	%rd40, %r490;
	add.s64 	%rd41, %rd75, %rd40;
	shl.b64 	%rd42, %rd41, 2;
	add.s64 	%rd43, %rd2, %rd42;
	ld.global.u32 	%r211, [%rd43];
	add.s32 	%r212, %r211, %r500;
	ld.global.u32 	%r213, [%rd43+1024];
	add.s32 	%r214, %r213, %r212;
	ld.global.u32 	%r215, [%rd43+2048];
	add.s32 	%r216, %r215, %r214;
	ld.global.u32 	%r217, [%rd43+3072];
	add.s32 	%r218, %r217, %r216;
	ld.global.u32 	%r219, [%rd43+4096];
	add.s32 	%r220, %r219, %r218;
	ld.global.u32 	%r221, [%rd43+5120];
	add.s32 	%r222, %r221, %r220;
	ld.global.u32 	%r223, [%rd43+6144];
	add.s32 	%r224, %r223, %r222;
	ld.global.u32 	%r225, [%rd43+7168];
	add.s32 	%r500, %r225, %r224;
	add.s32 	%r490, %r490, 2048;
$L__BB8_36:
	setp.eq.s32 	%p12, %r68, 0;
	@%p12 bra 	$L__BB8_42;
	setp.lt.u32 	%p13, %r68, 4;
	@%p13 bra 	$L__BB8_39;
	cvt.u64.u32 	%rd44, %r490;
	add.s64 	%rd45, %rd75, %rd44;
	shl.b64 	%rd46, %rd45, 2;
	add.s64 	%rd47, %rd2, %rd46;
	ld.global.u32 	%r227, [%rd47];
	add.s32 	%r228, %r227, %r500;
	ld.global.u32 	%r229, [%rd47+1024];
	add.s32 	%r230, %r229, %r228;
	ld.global.u32 	%r231, [%rd47+2048];
	add.s32 	%r232, %r231, %r230;
	ld.global.u32 	%r233, [%rd47+3072];
	add.s32 	%r500, %r233, %r232;
	add.s32 	%r490, %r490, 1024;
$L__BB8_39:
	and.b32  	%r234, %r56, 3;
	setp.eq.s32 	%p14, %r234, 0;
	@%p14 bra 	$L__BB8_42;
	cvt.u64.u32 	%rd48, %r490;
	add.s64 	%rd49, %rd48, %rd74;
	shl.b64 	%rd50, %rd49, 2;
	add.s64 	%rd77, %rd2, %rd50;
	cvt.u16.u32 	%rs1, %r483;
	shr.u16 	%rs2, %rs1, 8;
	add.s16 	%rs3, %rs2, 1;
	cvt.u32.u16 	%r235, %rs3;
	and.b32  	%r236, %r235, 3;
	neg.s32 	%r498, %r236;
$L__BB8_41:
	.pragma "nounroll";
	ld.global.u32 	%r237, [%rd77];
	add.s32 	%r500, %r237, %r500;
	add.s64 	%rd77, %rd77, 1024;
	add.s32 	%r498, %r498, 1;
	setp.ne.s32 	%p15, %r498, 0;
	@%p15 bra 	$L__BB8_41;
$L__BB8_42:
	// begin inline asm
	mov.u32 %r238, %laneid;
	// end inline asm
	mov.b32 	%r241, 1;
	mov.b32 	%r262, 31;
	mov.b32 	%r263, -1;
	// begin inline asm
	shfl.sync.down.b32 %r239, %r500, %r241, %r262, %r263;
	// end inline asm
	setp.gt.s32 	%p16, %r238, 30;
	selp.b32 	%r264, 0, %r239, %p16;
	add.s32 	%r245, %r264, %r500;
	mov.b32 	%r246, 2;
	// begin inline asm
	shfl.sync.down.b32 %r244, %r245, %r246, %r262, %r263;
	// end inline asm
	setp.gt.s32 	%p17, %r238, 29;
	selp.b32 	%r265, 0, %r244, %p17;
	add.s32 	%r250, %r245, %r265;
	mov.b32 	%r251, 4;
	// begin inline asm
	shfl.sync.down.b32 %r249, %r250, %r251, %r262, %r263;
	// end inline asm
	setp.gt.s32 	%p18, %r238, 27;
	selp.b32 	%r266, 0, %r249, %p18;
	add.s32 	%r255, %r250, %r266;
	mov.b32 	%r256, 8;
	// begin inline asm
	shfl.sync.down.b32 %r254, %r255, %r256, %r262, %r263;
	// end inline asm
	setp.gt.s32 	%p19, %r238, 23;
	selp.b32 	%r267, 0, %r254, %p19;
	add.s32 	%r260, %r255, %r267;
	mov.b32 	%r261, 16;
	// begin inline asm
	shfl.sync.down.b32 %r259, %r260, %r261, %r262, %r263;
	// end inline asm
	setp.gt.s32 	%p20, %r238, 15;
	selp.b32 	%r268, 0, %r259, %p20;
	add.s32 	%r501, %r260, %r268;
	setp.ne.s32 	%p21, %r238, 0;
	@%p21 bra 	$L__BB8_44;
	shr.u32 	%r269, %r46, 3;
	and.b32  	%r270, %r269, 124;
	mov.u32 	%r271, _ZZN3cub18CUB_300001_SM_10006detail6reduce18DeviceReduceKernelINS2_10policy_hubIiyN4cuda3std3__44plusIiEEE10Policy1000EN6thrust24THRUST_300001_SM_1000_NS6detail15normal_iteratorINSD_10device_ptrIiEEEEyS9_iNS7_10__identityEEEvT0_PT3_T1_NS0_13GridEvenShareISN_EET2_T4_E12temp_storage;
	add.s32 	%r272, %r271, %r270;
	st.shared.u32 	[%r272+8], %r501;
$L__BB8_44:
	bar.sync 	0;
	setp.ne.s32 	%p22, %r46, 0;
	@%p22 bra 	$L__BB8_46;
	ld.shared.u32 	%r273, [_ZZN3cub18CUB_300001_SM_10006detail6reduce18DeviceReduceKernelINS2_10policy_hubIiyN4cuda3std3__44plusIiEEE10Policy1000EN6thrust24THRUST_300001_SM_1000_NS6detail15normal_iteratorINSD_10device_ptrIiEEEEyS9_iNS7_10__identityEEEvT0_PT3_T1_NS0_13GridEvenShareISN_EET2_T4_E12temp_storage+12];
	add.s32 	%r274, %r273, %r501;
	ld.shared.u32 	%r275, [_ZZN3cub18CUB_300001_SM_10006detail6reduce18DeviceReduceKernelINS2_10policy_hubIiyN4cuda3std3__44plusIiEEE10Policy1000EN6thrust24THRUST_300001_SM_1000_NS6detail15normal_iteratorINSD_10device_ptrIiEEEEyS9_iNS7_10__identityEEEvT0_PT3_T1_NS0_13GridEvenShareISN_EET2_T4_E12temp_storage+16];
	add.s32 	%r276, %r274, %r275;
	ld.shared.u32 	%r277, [_ZZN3cub18CUB_300001_SM_10006detail6reduce18DeviceReduceKernelINS2_10policy_hubIiyN4cuda3std3__44plusIiEEE10Policy1000EN6thrust24THRUST_300001_SM_1000_NS6detail15normal_iteratorINSD_10device_ptrIiEEEEyS9_iNS7_10__identityEEEvT0_PT3_T1_NS0_13GridEvenShareISN_EET2_T4_E12temp_storage+20];
	add.s32 	%r278, %r276, %r277;
	ld.shared.u32 	%r279, [_ZZN3cub18CUB_300001_SM_10006detail6reduce18DeviceReduceKernelINS2_10policy_hubIiyN4cuda3std3__44plusIiEEE10Policy1000EN6thrust24THRUST_300001_SM_1000_NS6detail15normal_iteratorINSD_10device_ptrIiEEEEyS9_iNS7_10__identityEEEvT0_PT3_T1_NS0_13GridEvenShareISN_EET2_T4_E12temp_storage+24];
	add.s32 	%r280, %r278, %r279;
	ld.shared.u32 	%r281, [_ZZN3cub18CUB_300001_SM_10006detail6reduce18DeviceReduceKernelINS2_10policy_hubIiyN4cuda3std3__44plusIiEEE10Policy1000EN6thrust24THRUST_300001_SM_1000_NS6detail15normal_iteratorINSD_10device_ptrIiEEEEyS9_iNS7_10__identityEEEvT0_PT3_T1_NS0_13GridEvenShareISN_EET2_T4_E12temp_storage+28];
	add.s32 	%r282, %r280, %r281;
	ld.shared.u32 	%r283, [_ZZN3cub18CUB_300001_SM_10006detail6reduce18DeviceReduceKernelINS2_10policy_hubIiyN4cuda3std3__44plusIiEEE10Policy1000EN6thrust24THRUST_300001_SM_1000_NS6detail15normal_iteratorINSD_10device_ptrIiEEEEyS9_iNS7_10__identityEEEvT0_PT3_T1_NS0_13GridEvenShareISN_EET2_T4_E12temp_storage+32];
	add.s32 	%r284, %r282, %r283;
	ld.shared.u32 	%r285, [_ZZN3cub18CUB_300001_SM_10006detail6reduce18DeviceReduceKernelINS2_10policy_hubIiyN4cuda3std3__44plusIiEEE10Policy1000EN6thrust24THRUST_300001_SM_1000_NS6detail15normal_iteratorINSD_10device_ptrIiEEEEyS9_iNS7_10__identityEEEvT0_PT3_T1_NS0_13GridEvenShareISN_EET2_T4_E12temp_storage+36];
	add.s32 	%r501, %r284, %r285;
$L__BB8_46:
	mov.u32 	%r464, %tid.x;
	setp.ne.s32 	%p56, %r464, 0;
	@%p56 bra 	$L__BB8_48;
	ld.param.u64 	%rd71, [_ZN3cub18CUB_300001_SM_10006detail6reduce18DeviceReduceKernelINS2_10policy_hubIiyN4cuda3std3__44plusIiEEE10Policy1000EN6thrust24THRUST_300001_SM_1000_NS6detail15normal_iteratorINSD_10device_ptrIiEEEEyS9_iNS7_10__identityEEEvT0_PT3_T1_NS0_13GridEvenShareISN_EET2_T4__param_1];
	cvta.to.global.u64 	%rd68, %rd71;
	mul.wide.u32 	%rd69, %r2, 4;
	add.s64 	%rd70, %rd68, %rd69;
	st.global.u32 	[%rd70], %r501;
$L__BB8_48:
	ret;

}
	// .globl	_ZN3cub18CUB_300001_SM_10006detail6reduce28DeviceReduceSingleTileKernelINS2_10policy_hubIiyN4cuda3std3__44plusIiEEE10Policy1000EPiSC_iS9_iiNS7_10__identityEEEvT0_T1_T2_T3_T4_T6_
.visible .entry _ZN3cub18CUB_300001_SM_10006detail6reduce28DeviceReduceSingleTileKernelINS2_10policy_hubIiyN4cuda3std3__44plusIiEEE10Policy1000EPiSC_iS9_iiNS7_10__identityEEEvT0_T1_T2_T3_T4_T6_(
	.param .u64 .ptr .align 1 _ZN3cub18CUB_300001_SM_10006detail6reduce28DeviceReduceSingleTileKernelINS2_10policy_hubIiyN4cuda3std3__44plusIiEEE10Policy1000EPiSC_iS9_iiNS7_10__identityEEEvT0_T1_T2_T3_T4_T6__param_0,
	.param .u64 .ptr .align 1 _ZN3cub18CUB_300001_SM_10006detail6reduce28DeviceReduceSingleTileKernelINS2_10policy_hubIiyN4cuda3std3__44plusIiEEE10Policy1000EPiSC_iS9_iiNS7_10__identityEEEvT0_T1_T2_T3_T4_T6__param_1,
	.param .u32 _ZN3cub18CUB_300001_SM_10006detail6reduce28DeviceReduceSingleTileKernelINS2_10policy_hubIiyN4cuda3std3__44plusIiEEE10Policy1000EPiSC_iS9_iiNS7_10__identityEEEvT0_T1_T2_T3_T4_T6__param_2,
	.param .align 1 .b8 _ZN3cub18CUB_300001_SM_10006detail6reduce28DeviceReduceSingleTileKernelINS2_10policy_hubIiyN4cuda3std3__44plusIiEEE10Policy1000EPiSC_iS9_iiNS7_10__identityEEEvT0_T1_T2_T3_T4_T6__param_3[1],
	.param .u32 _ZN3cub18CUB_300001_SM_10006detail6reduce28DeviceReduceSingleTileKernelINS2_10policy_hubIiyN4cuda3std3__44plusIiEEE10Policy1000EPiSC_iS9_iiNS7_10__identityEEEvT0_T1_T2_T3_T4_T6__param_4,
	.param .align 1 .b8 _ZN3cub18CUB_300001_SM_10006detail6reduce28DeviceReduceSingleTileKernelINS2_10policy_hubIiyN4cuda3std3__44plusIiEEE10Policy1000EPiSC_iS9_iiNS7_10__identityEEEvT0_T1_T2_T3_T4_T6__param_5[1]
)
.maxntid 256
.minnctapersm 1
{
	.reg .pred 	%p<97>;
	.reg .b32 	%r<687>;
	.reg .b64 	%rd<125>;
	// demoted variable
	.shared .align 4 .b8 _ZZN3cub18CUB_300001_SM_10006detail6reduce28DeviceReduceSingleTileKernelINS2_10policy_hubIiyN4cuda3std3__44plusIiEEE10Policy1000EPiSC_iS9_iiNS7_10__identityEEEvT0_T1_T2_T3_T4_T6_E12temp_storage[44];
	ld.param.u64 	%rd16, [_ZN3cub18CUB_300001_SM_10006detail6reduce28DeviceReduceSingleTileKernelINS2_10policy_hubIiyN4cuda3std3__44plusIiEEE10Policy1000EPiSC_iS9_iiNS7_10__identityEEEvT0_T1_T2_T3_T4_T6__param_0];
	ld.param.u64 	%rd17, [_ZN3cub18CUB_300001_SM_10006detail6reduce28DeviceReduceSingleTileKernelINS2_10policy_hubIiyN4cuda3std3__44plusIiEEE10Policy1000EPiSC_iS9_iiNS7_10__identityEEEvT0_T1_T2_T3_T4_T6__param_1];
	ld.param.u32 	%r120, [_ZN3cub18CUB_300001_SM_10006detail6reduce28DeviceReduceSingleTileKernelINS2_10policy_hubIiyN4cuda3std3__44plusIiEEE10Policy1000EPiSC_iS9_iiNS7_10__identityEEEvT0_T1_T2_T3_T4_T6__param_2];
	ld.param.u32 	%r121, [_ZN3cub18CUB_300001_SM_10006detail6reduce28DeviceReduceSingleTileKernelINS2_10policy_hubIiyN4cuda3std3__44plusIiEEE10Policy1000EPiSC_iS9_iiNS7_10__identityEEEvT0_T1_T2_T3_T4_T6__param_4];
	cvta.to.global.u64 	%rd1, %rd17;
	setp.ne.s32 	%p1, %r120, 0;
	@%p1 bra 	$L__BB9_3;
	mov.u32 	%r633, %tid.x;
	setp.ne.s32 	%p96, %r633, 0;
	@%p96 bra 	$L__BB9_74;
	st.global.u32 	[%rd1], %r121;
	bra.uni 	$L__BB9_74;
$L__BB9_3:
	and.b64  	%rd18, %rd16, 15;
	setp.ne.s64 	%p2, %rd18, 0;
	@%p2 bra 	$L__BB9_38;
	setp.gt.s32 	%p49, %r120, 4095;
	@%p49 bra 	$L__BB9_22;
	mov.u32 	%r1, %tid.x;
	setp.ge.s32 	%p66, %r1, %r120;
	mov.b32 	%r644, 0;
	mov.u32 	%r639, %r1;
	@%p66 bra 	$L__BB9_7;
	mul.wide.u32 	%rd113, %r1, 4;
	add.s64 	%rd112, %rd16, %rd113;
	// begin inline asm
	ld.global.nc.u32 %r644, [%rd112];
	// end inline asm
	add.s32 	%r639, %r1, 256;
$L__BB9_7:
	setp.ge.s32 	%p67, %r639, %r120;
	@%p67 bra 	$L__BB9_13;
	not.b32 	%r507, %r639;
	add.s32 	%r6, %r120, %r507;
	and.b32  	%r508, %r6, 768;
	setp.eq.s32 	%p68, %r508, 768;
	@%p68 bra 	$L__BB9_11;
	mul.wide.u32 	%rd114, %r639, 4;
	add.s64 	%rd121, %rd16, %rd114;
	shr.u32 	%r509, %r6, 8;
	add.s32 	%r510, %r509, 1;
	and.b32  	%r511, %r510, 3;
	neg.s32 	%r636, %r511;
$L__BB9_10:
	.pragma "nounroll";
	// begin inline asm
	ld.global.nc.u32 %r512, [%rd121];
	// end inline asm
	add.s32 	%r644, %r512, %r644;
	add.s32 	%r639, %r639, 256;
	add.s64 	%rd121, %rd121, 1024;
	add.s32 	%r636, %r636, 1;
	setp.ne.s32 	%p69, %r636, 0;
	@%p69 bra 	$L__BB9_10;
$L__BB9_11:
	setp.lt.u32 	%p70, %r6, 768;
	@%p70 bra 	$L__BB9_13;
$L__BB9_12:
	mul.wide.s32 	%rd120, %r639, 4;
	add.s64 	%rd116, %rd16, %rd120;
	// begin inline asm
	ld.global.nc.u32 %r513, [%rd116];
	// end inline asm
	add.s32 	%r517, %r513, %r644;
	add.s64 	%rd117, %rd116, 1024;
	// begin inline asm
	ld.global.nc.u32 %r514, [%rd117];
	// end inline asm
	add.s32 	%r518, %r514, %r517;
	add.s64 	%rd118, %rd116, 2048;
	// begin inline asm
	ld.global.nc.u32 %r515, [%rd118];
	// end inline asm
	add.s32 	%r519, %r515, %r518;
	add.s64 	%rd119, %rd116, 3072;
	// begin inline asm
	ld.global.nc.u32 %r516, [%rd119];
	// end inline asm
	add.s32 	%r644, %r516, %r519;
	add.s32 	%r639, %r639, 1024;
	setp.lt.s32 	%p71, %r639, %r120;
	@%p71 bra 	$L__BB9_12;
$L__BB9_13:
	setp.lt.s32 	%p72, %r120, 256;
	@%p72 bra 	$L__BB9_18;
	// begin inline asm
	mov.u32 %r583, %laneid;
	// end inline asm
	mov.b32 	%r586, 1;
	mov.b32 	%r607, 31;
	mov.b32 	%r608, -1;
	// begin inline asm
	shfl.sync.down.b32 %r584, %r644, %r586, %r607, %r608;
	// end inline asm
	setp.gt.s32 	%p88, %r583, 30;
	selp.b32 	%r609, 0, %r584, %p88;
	add.s32 	%r590, %r609, %r644;
	mov.b32 	%r591, 2;
	// begin inline asm
	shfl.sync.down.b32 %r589, %r590, %r591, %r607, %r608;
	// end inline asm
	setp.gt.s32 	%p89, %r583, 29;
	selp.b32 	%r610, 0, %r589, %p89;
	add.s32 	%r595, %r590, %r610;
	mov.b32 	%r596, 4;
	// begin inline asm
	shfl.sync.down.b32 %r594, %r595, %r596, %r607, %r608;
	// end inline asm
	setp.gt.s32 	%p90, %r583, 27;
	selp.b32 	%r611, 0, %r594, %p90;
	add.s32 	%r600, %r595, %r611;
	mov.b32 	%r601, 8;
	// begin inline asm
	shfl.sync.down.b32 %r599, %r600, %r601, %r607, %r608;
	// end inline asm
	setp.gt.s32 	%p91, %r583, 23;
	selp.b32 	%r612, 0, %r599, %p91;
	add.s32 	%r605, %r600, %r612;
	mov.b32 	%r606, 16;
	// begin inline asm
	shfl.sync.down.b32 %r604, %r605, %r606, %r607, %r608;
	// end inline asm
	setp.gt.s32 	%p92, %r583, 15;
	selp.b32 	%r613, 0, %r604, %p92;
	add.s32 	%r686, %r605, %r613;
	setp.ne.s32 	%p93, %r583, 0;
	@%p93 bra 	$L__BB9_16;
	shr.u32 	%r614, %r1, 3;
	and.b32  	%r615, %r614, 124;
	mov.u32 	%r616, _ZZN3cub18CUB_300001_SM_10006detail6reduce28DeviceReduceSingleTileKernelINS2_10policy_hubIiyN4cuda3std3__44plusIiEEE10Policy1000EPiSC_iS9_iiNS7_10__identityEEEvT0_T1_T2_T3_T4_T6_E12temp_storage;
	add.s32 	%r617, %r616, %r615;
	st.shared.u32 	[%r617+8], %r686;
$L__BB9_16:
	bar.sync 	0;
	setp.ne.s32 	%p94, %r1, 0;
	@%p94 bra 	$L__BB9_72;
	ld.shared.u32 	%r618, [_ZZN3cub18CUB_300001_SM_10006detail6reduce28DeviceReduceSingleTileKernelINS2_10policy_hubIiyN4cuda3std3__44plusIiEEE10Policy1000EPiSC_iS9_iiNS7_10__identityEEEvT0_T1_T2_T3_T4_T6_E12temp_storage+12];
	add.s32 	%r619, %r618, %r686;
	ld.shared.u32 	%r620, [_ZZN3cub18CUB_300001_SM_10006detail6reduce28DeviceReduceSingleTileKernelINS2_10policy_hubIiyN4cuda3std3__44plusIiEEE10Policy1000EPiSC_iS9_iiNS7_10__identityEEEvT0_T1_T2_T3_T4_T6_E12temp_storage+16];
	add.s32 	%r621, %r619, %r620;
	ld.shared.u32 	%r622, [_ZZN3cub18CUB_300001_SM_10006detail6reduce28DeviceReduceSingleTileKernelINS2_10policy_hubIiyN4cuda3std3__44plusIiEEE10Policy1000EPiSC_iS9_iiNS7_10__identityEEEvT0_T1_T2_T3_T4_T6_E12temp_storage+20];
	add.s32 	%r623, %r621, %r622;
	ld.shared.u32 	%r624, [_ZZN3cub18CUB_300001_SM_10006detail6reduce28DeviceReduceSingleTileKernelINS2_10policy_hubIiyN4cuda3std3__44plusIiEEE10Policy1000EPiSC_iS9_iiNS7_10__identityEEEvT0_T1_T2_T3_T4_T6_E12temp_storage+24];
	add.s32 	%r625, %r623, %r624;
	ld.shared.u32 	%r626, [_ZZN3cub18CUB_300001_SM_10006detail6reduce28DeviceReduceSingleTileKernelINS2_10policy_hubIiyN4cuda3std3__44plusIiEEE10Policy1000EPiSC_iS9_iiNS7_10__identityEEEvT0_T1_T2_T3_T4_T6_E12temp_storage+28];
	add.s32 	%r627, %r625, %r626;
	ld.shared.u32 	%r628, [_ZZN3cub18CUB_300001_SM_10006detail6reduce28DeviceReduceSingleTileKernelINS2_10policy_hubIiyN4cuda3std3__44plusIiEEE10Policy1000EPiSC_iS9_iiNS7_10__identityEEEvT0_T1_T2_T3_T4_T6_E12temp_storage+32];
	add.s32 	%r629, %r627, %r628;
	ld.shared.u32 	%r630, [_ZZN3cub18CUB_300001_SM_10006detail6reduce28DeviceReduceSingleTileKernelINS2_10policy_hubIiyN4cuda3std3__44plusIiEEE10Policy1000EPiSC_iS9_iiNS7_10__identityEEEvT0_T1_T2_T3_T4_T6_E12temp_storage+36];
	add.s32 	%r686, %r629, %r630;
	bra.uni 	$L__BB9_72;
$L__BB9_18:
	// begin inline asm
	mov.u32 %r520, %laneid;
	// end inline asm
	and.b32  	%r546, %r1, 992;
	add.s32 	%r547, %r546, 32;
	setp.gt.s32 	%p73, %r547, %r120;
	not.b32 	%r548, %r546;
	add.s32 	%r549, %r120, %r548;
	selp.b32 	%r544, %r549, 31, %p73;
	mov.b32 	%r523, 1;
	mov.b32 	%r545, -1;
	// begin inline asm
	shfl.sync.down.b32 %r521, %r644, %r523, %r544, %r545;
	// end inline asm
	setp.lt.s32 	%p74, %r520, %r544;
	selp.b32 	%r550, %r521, 0, %p74;
	add.s32 	%r527, %r550, %r644;
	mov.b32 	%r528, 2;
	// begin inline asm
	shfl.sync.down.b32 %r526, %r527, %r528, %r544, %r545;
	// end inline asm
	add.s32 	%r551, %r520, 2;
	setp.gt.s32 	%p75, %r551, %r544;
	selp.b32 	%r552, 0, %r526, %p75;
	add.s32 	%r532, %r527, %r552;
	mov.b32 	%r533, 4;
	// begin inline asm
	shfl.sync.down.b32 %r531, %r532, %r533, %r544, %r545;
	// end inline asm
	add.s32 	%r553, %r520, 4;
	setp.gt.s32 	%p76, %r553, %r544;
	selp.b32 	%r554, 0, %r531, %p76;
	add.s32 	%r537, %r532, %r554;
	mov.b32 	%r538, 8;
	// begin inline asm
	shfl.sync.down.b32 %r536, %r537, %r538, %r544, %r545;
	// end inline asm
	add.s32 	%r555, %r520, 8;
	setp.gt.s32 	%p77, %r555, %r544;
	selp.b32 	%r556, 0, %r536, %p77;
	add.s32 	%r542, %r537, %r556;
	mov.b32 	%r543, 16;
	// begin inline asm
	shfl.sync.down.b32 %r541, %r542, %r543, %r544, %r545;
	// end inline asm
	add.s32 	%r557, %r520, 16;
	setp.gt.s32 	%p78, %r557, %r544;
	selp.b32 	%r558, 0, %r541, %p78;
	add.s32 	%r686, %r542, %r558;
	setp.ne.s32 	%p79, %r520, 0;
	@%p79 bra 	$L__BB9_20;
	shr.u32 	%r559, %r1, 3;
	and.b32  	%r560, %r559, 124;
	mov.u32 	%r561, _ZZN3cub18CUB_300001_SM_10006detail6reduce28DeviceReduceSingleTileKernelINS2_10policy_hubIiyN4cuda3std3__44plusIiEEE10Policy1000EPiSC_iS9_iiNS7_10__identityEEEvT0_T1_T2_T3_T4_T6_E12temp_storage;
	add.s32 	%r562, %r561, %r560;
	st.shared.u32 	[%r562+8], %r686;
$L__BB9_20:
	bar.sync 	0;
	setp.ne.s32 	%p80, %r1, 0;
	@%p80 bra 	$L__BB9_72;
	setp.gt.s32 	%p81, %r120, 32;
	ld.shared.u32 	%r563, [_ZZN3cub18CUB_300001_SM_10006detail6reduce28DeviceReduceSingleTileKernelINS2_10policy_hubIiyN4cuda3std3__44plusIiEEE10Policy1000EPiSC_iS9_iiNS7_10__identityEEEvT0_T1_T2_T3_T4_T6_E12temp_storage+12];
	selp.b32 	%r564, %r563, 0, %p81;
	add.s32 	%r565, %r564, %r686;
	setp.gt.s32 	%p82, %r120, 64;
	ld.shared.u32 	%r566, [_ZZN3cub18CUB_300001_SM_10006detail6reduce28DeviceReduceSingleTileKernelINS2_10policy_hubIiyN4cuda3std3__44plusIiEEE10Policy1000EPiSC_iS9_iiNS7_10__identityEEEvT0_T1_T2_T3_T4_T6_E12temp_storage+16];
	selp.b32 	%r567, %r566, 0, %p82;
	add.s32 	%r568, %r565, %r567;
	setp.gt.s32 	%p83, %r120, 96;
	ld.shared.u32 	%r569, [_ZZN3cub18CUB_300001_SM_10006detail6reduce28DeviceReduceSingleTileKernelINS2_10policy_hubIiyN4cuda3std3__44plusIiEEE10Policy1000EPiSC_iS9_iiNS7_10__identityEEEvT0_T1_T2_T3_T4_T6_E12temp_storage+20];
	selp.b32 	%r570, %r569, 0, %p83;
	add.s32 	%r571, %r568, %r570;
	setp.gt.s32 	%p84, %r120, 128;
	ld.shared.u32 	%r572, [_ZZN3cub18CUB_300001_SM_10006detail6reduce28DeviceReduceSingleTileKernelINS2_10policy_hubIiyN4cuda3std3__44plusIiEEE10Policy1000EPiSC_iS9_iiNS7_10__identityEEEvT0_T1_T2_T3_T4_T6_E12temp_storage+24];
	selp.b32 	%r573, %r572, 0, %p84;
	add.s32 	%r574, %r571, %r573;
	setp.gt.s32 	%p85, %r120, 160;
	ld.shared.u32 	%r575, [_ZZN3cub18CUB_300001_SM_10006detail6reduce28DeviceReduceSingleTileKernelINS2_10policy_hubIiyN4cuda3std3__44plusIiEEE10Policy1000EPiSC_iS9_iiNS7_10__identityEEEvT0_T1_T2_T3_T4_T6_E12temp_storage+28];
	selp.b32 	%r576, %r575, 0, %p85;
	add.s32 	%r577, %r574, %r576;
	setp.gt.s32 	%p86, %r120, 192;
	ld.shared.u32 	%r578, [_ZZN3cub18CUB_300001_SM_10006detail6reduce28DeviceReduceSingleTileKernelINS2_10policy_hubIiyN4cuda3std3__44plusIiEEE10Policy1000EPiSC_iS9_iiNS7_10__identityEEEvT0_T1_T2_T3_T4_T6_E12temp_storage+32];
	selp.b32 	%r579, %r578, 0, %p86;
	add.s32 	%r580, %r577, %r579;
	setp.gt.s32 	%p87, %r120, 224;
	ld.shared.u32 	%r581, [_ZZN3cub18CUB_300001_SM_10006detail6reduce28DeviceReduceSingleTileKernelINS2_10policy_hubIiyN4cuda3std3__44plusIiEEE10Policy1000EPiSC_iS9_iiNS7_10__identityEEEvT0_T1_T2_T3_T4_T6_E12temp_storage+36];
	selp.b32 	%r582, %r581, 0, %p87;
	add.s32 	%r686, %r580, %r582;
	bra.uni 	$L__BB9_72;
$L__BB9_22:
	mov.u32 	%r26, %tid.x;
	shl.b32 	%r377, %r26, 2;
	mul.wide.u32 	%rd86, %r377, 4;
	add.s64 	%rd76, %rd16, %rd86;
	// begin inline asm
	ld.global.nc.v2.u64 {%rd74, %rd75}, [%rd76];
	// end inline asm
	mov.b64 	{%r378, %r379}, %rd75;
	mov.b64 	{%r380, %r381}, %rd74;
	add.s64 	%rd79, %rd76, 4096;
	// begin inline asm
	ld.global.nc.v2.u64 {%rd77, %rd78}, [%rd79];
	// end inline asm
	mov.b64 	{%r382, %r383}, %rd78;
	mov.b64 	{%r384, %r385}, %rd77;
	add.s64 	%rd82, %rd76, 8192;
	// begin inline asm
	ld.global.nc.v2.u64 {%rd80, %rd81}, [%rd82];
	// end inline asm
	mov.b64 	{%r386, %r387}, %rd81;
	mov.b64 	{%r388, %r389}, %rd80;
	add.s64 	%rd85, %rd76, 12288;
	// begin inline asm
	ld.global.nc.v2.u64 {%rd83, %rd84}, [%rd85];
	// end inline asm
	mov.b64 	{%r390, %r391}, %rd84;
	mov.b64 	{%r392, %r393}, %rd83;
	add.s32 	%r394, %r381, %r380;
	add.s32 	%r395, %r378, %r394;
	add.s32 	%r396, %r379, %r395;
	add.s32 	%r397, %r384, %r396;
	add.s32 	%r398, %r385, %r397;
	add.s32 	%r399, %r382, %r398;
	add.s32 	%r400, %r383, %r399;
	add.s32 	%r401, %r388, %r400;
	add.s32 	%r402, %r389, %r401;
	add.s32 	%r403, %r386, %r402;
	add.s32 	%r404, %r387, %r403;
	add.s32 	%r405, %r392, %r404;
	add.s32 	%r406, %r393, %r405;
	add.s32 	%r407, %r390, %r406;
	add.s32 	%r659, %r391, %r407;
	setp.lt.u32 	%p50, %r120, 8192;
	mov.b32 	%r648, 4096;
	@%p50 bra 	$L__BB9_26;
	add.s32 	%r28, %r120, -4096;
	mov.b32 	%r648, 4096;
$L__BB9_24:
	mul.wide.s32 	%rd99, %r648, 4;
	add.s64 	%rd89, %rd76, %rd99;
	// begin inline asm
	ld.global.nc.v2.u64 {%rd87, %rd88}, [%rd89];
	// end inline asm
	mov.b64 	{%r409, %r410}, %rd88;
	mov.b64 	{%r411, %r412}, %rd87;
	add.s64 	%rd92, %rd89, 4096;
	// begin inline asm
	ld.global.nc.v2.u64 {%rd90, %rd91}, [%rd92];
	// end inline asm
	mov.b64 	{%r413, %r414}, %rd91;
	mov.b64 	{%r415, %r416}, %rd90;
	add.s64 	%rd95, %rd89, 8192;
	// begin inline asm
	ld.global.nc.v2.u64 {%rd93, %rd94}, [%rd95];
	// end inline asm
	mov.b64 	{%r417, %r418}, %rd94;
	mov.b64 	{%r419, %r420}, %rd93;
	add.s64 	%rd98, %rd89, 12288;
	// begin inline asm
	ld.global.nc.v2.u64 {%rd96, %rd97}, [%rd98];
	// end inline asm
	mov.b64 	{%r421, %r422}, %rd97;
	mov.b64 	{%r423, %r424}, %rd96;
	add.s32 	%r425, %r411, %r659;
	add.s32 	%r426, %r412, %r425;
	add.s32 	%r427, %r409, %r426;
	add.s32 	%r428, %r410, %r427;
	add.s32 	%r429, %r415, %r428;
	add.s32 	%r430, %r416, %r429;
	add.s32 	%r431, %r413, %r430;
	add.s32 	%r432, %r414, %r431;
	add.s32 	%r433, %r419, %r432;
	add.s32 	%r434, %r420, %r433;
	add.s32 	%r435, %r417, %r434;
	add.s32 	%r436, %r418, %r435;
	add.s32 	%r437, %r423, %r436;
	add.s32 	%r438, %r424, %r437;
	add.s32 	%r439, %r421, %r438;
	add.s32 	%r659, %r422, %r439;
	sub.s32 	%r440, %r120, %r648;
	setp.lt.s32 	%p51, %r440, 4096;
	@%p51 bra 	$L__BB9_34;
	add.s32 	%r648, %r648, 4096;
	setp.le.s32 	%p52, %r648, %r28;
	@%p52 bra 	$L__BB9_24;
$L__BB9_26:
	setp.le.s32 	%p53, %r120, %r648;
	@%p53 bra 	$L__BB9_34;
	sub.s32 	%r35, %r120, %r648;
	setp.ge.s32 	%p54, %r26, %r35;
	@%p54 bra 	$L__BB9_34;
	not.b32 	%r442, %r26;
	add.s32 	%r443, %r120, %r442;
	sub.s32 	%r36, %r443, %r648;
	and.b32  	%r444, %r36, 768;
	setp.eq.s32 	%p55, %r444, 768;
	mov.u32 	%r653, %r26;
	@%p55 bra 	$L__BB9_31;
	add.s32 	%r650, %r26, %r648;
	shr.u32 	%r445, %r36, 8;
	add.s32 	%r446, %r445, 1;
	and.b32  	%r447, %r446, 3;
	neg.s32 	%r649, %r447;
	mov.u32 	%r653, %r26;
$L__BB9_30:
	.pragma "nounroll";
	mul.wide.u32 	%rd101, %r650, 4;
	add.s64 	%rd100, %rd16, %rd101;
	// begin inline asm
	ld.global.nc.u32 %r448, [%rd100];
	// end inline asm
	add.s32 	%r659, %r448, %r659;
	add.s32 	%r653, %r653, 256;
	add.s32 	%r650, %r650, 256;
	add.s32 	%r649, %r649, 1;
	setp.ne.s32 	%p56, %r649, 0;
	@%p56 bra 	$L__BB9_30;
$L__BB9_31:
	setp.lt.u32 	%p57, %r36, 768;
	@%p57 bra 	$L__BB9_34;
	cvt.u64.u32 	%rd102, %r653;
	cvt.u64.u32 	%rd103, %r648;
	add.s64 	%rd104, %rd102, %rd103;
	shl.b64 	%rd105, %rd104, 2;
	add.s64 	%rd106, %rd105, %rd16;
	add.s64 	%rd122, %rd106, 2048;
	add.s32 	%r656, %r653, %r648;
$L__BB9_33:
	mul.wide.u32 	%rd111, %r656, 4;
	add.s64 	%rd107, %rd16, %rd111;
	// begin inline asm
	ld.global.nc.u32 %r449, [%rd107];
	// end inline asm
	add.s32 	%r453, %r449, %r659;
	add.s64 	%rd108, %rd122, -1024;
	// begin inline asm
	ld.global.nc.u32 %r450, [%rd108];
	// end inline asm
	add.s32 	%r454, %r450, %r453;
	// begin inline asm
	ld.global.nc.u32 %r451, [%rd122];
	// end inline asm
	add.s32 	%r455, %r451, %r454;
	add.s64 	%rd110, %rd122, 1024;
	// begin inline asm
	ld.global.nc.u32 %r452, [%rd110];
	// end inline asm
	add.s32 	%r659, %r452, %r455;
	add.s32 	%r653, %r653, 1024;
	add.s64 	%rd122, %rd122, 4096;
	add.s32 	%r656, %r656, 1024;
	setp.lt.s32 	%p58, %r653, %r35;
	@%p58 bra 	$L__BB9_33;
$L__BB9_34:
	// begin inline asm
	mov.u32 %r456, %laneid;
	// end inline asm
	mov.b32 	%r459, 1;
	mov.b32 	%r480, 31;
	mov.b32 	%r481, -1;
	// begin inline asm
	shfl.sync.down.b32 %r457, %r659, %r459, %r480, %r481;
	// end inline asm
	setp.gt.s32 	%p59, %r456, 30;
	selp.b32 	%r482, 0, %r457, %p59;
	add.s32 	%r463, %r482, %r659;
	mov.b32 	%r464, 2;
	// begin inline asm
	shfl.sync.down.b32 %r462, %r463, %r464, %r480, %r481;
	// end inline asm
	setp.gt.s32 	%p60, %r456, 29;
	selp.b32 	%r483, 0, %r462, %p60;
	add.s32 	%r468, %r463, %r483;
	mov.b32 	%r469, 4;
	// begin inline asm
	shfl.sync.down.b32 %r467, %r468, %r469, %r480, %r481;
	// end inline asm
	setp.gt.s32 	%p61, %r456, 27;
	selp.b32 	%r484, 0, %r467, %p61;
	add.s32 	%r473, %r468, %r484;
	mov.b32 	%r474, 8;
	// begin inline asm
	shfl.sync.down.b32 %r472, %r473, %r474, %r480, %r481;
	// end inline asm
	setp.gt.s32 	%p62, %r456, 23;
	selp.b32 	%r485, 0, %r472, %p62;
	add.s32 	%r478, %r473, %r485;
	mov.b32 	%r479, 16;
	// begin inline asm
	shfl.sync.down.b32 %r477, %r478, %r479, %r480, %r481;
	// end inline asm
	setp.gt.s32 	%p63, %r456, 15;
	selp.b32 	%r486, 0, %r477, %p63;
	add.s32 	%r686, %r478, %r486;
	setp.ne.s32 	%p64, %r456, 0;
	@%p64 bra 	$L__BB9_36;
	shr.u32 	%r487, %r26, 3;
	and.b32  	%r488, %r487, 124;
	mov.u32 	%r489, _ZZN3cub18CUB_300001_SM_10006detail6reduce28DeviceReduceSingleTileKernelINS2_10policy_hubIiyN4cuda3std3__44plusIiEEE10Policy1000EPiSC_iS9_iiNS7_10__identityEEEvT0_T1_T2_T3_T4_T6_E12temp_storage;
	add.s32 	%r490, %r489, %r488;
	st.shared.u32 	[%r490+8], %r686;
$L__BB9_36:
	bar.sync 	0;
	setp.ne.s32 	%p65, %r26, 0;
	@%p65 bra 	$L__BB9_72;
	ld.shared.u32 	%r491, [_ZZN3cub18CUB_300001_SM_10006detail6reduce28DeviceReduceSingleTileKernelINS2_10policy_hubIiyN4cuda3std3__44plusIiEEE10Policy1000EPiSC_iS9_iiNS7_10__identityEEEvT0_T1_T2_T3_T4_T6_E12temp_storage+12];
	add.s32 	%r492, %r491, %r686;
	ld.shared.u32 	%r493, [_ZZN3cub18CUB_300001_SM_10006detail6reduce28DeviceReduceSingleTileKernelINS2_10policy_hubIiyN4cuda3std3__44plusIiEEE10Policy1000EPiSC_iS9_iiNS7_10__identityEEEvT0_T1_T2_T3_T4_T6_E12temp_storage+16];
	add.s32 	%r494, %r492, %r493;
	ld.shared.u32 	%r495, [_ZZN3cub18CUB_300001_SM_10006detail6reduce28DeviceReduceSingleTileKernelINS2_10policy_hubIiyN4cuda3std3__44plusIiEEE10Policy1000EPiSC_iS9_iiNS7_10__identityEEEvT0_T1_T2_T3_T4_T6_E12temp_storage+20];
	add.s32 	%r496, %r494, %r495;
	ld.shared.u32 	%r497, [_ZZN3cub18CUB_300001_SM_10006detail6reduce28DeviceReduceSingleTileKernelINS2_10policy_hubIiyN4cuda3std3__44plusIiEEE10Policy1000EPiSC_iS9_iiNS7_10__identityEEEvT0_T1_T2_T3_T4_T6_E12temp_storage+24];
	add.s32 	%r498, %r496, %r497;
	ld.shared.u32 	%r499, [_ZZN3cub18CUB_300001_SM_10006detail6reduce28DeviceReduceSingleTileKernelINS2_10policy_hubIiyN4cuda3std3__44plusIiEEE10Policy1000EPiSC_iS9_iiNS7_10__identityEEEvT0_T1_T2_T3_T4_T6_E12temp_storage+28];
	add.s32 	%r500, %r498, %r499;
	ld.shared.u32 	%r501, [_ZZN3cub18CUB_300001_SM_10006detail6reduce28DeviceReduceSingleTileKernelINS2_10policy_hubIiyN4cuda3std3__44plusIiEEE10Policy1000EPiSC_iS9_iiNS7_10__identityEEEvT0_T1_T2_T3_T4_T6_E12temp_storage+32];
	add.s32 	%r502, %r500, %r501;
	ld.shared.u32 	%r503, [_ZZN3cub18CUB_300001_SM_10006detail6reduce28DeviceReduceSingleTileKernelINS2_10policy_hubIiyN4cuda3std3__44plusIiEEE10Policy1000EPiSC_iS9_iiNS7_10__identityEEEvT0_T1_T2_T3_T4_T6_E12temp_storage+36];
	add.s32 	%r686, %r502, %r503;
	bra.uni 	$L__BB9_72;
$L__BB9_38:
	setp.gt.s32 	%p3, %r120, 4095;
	@%p3 bra 	$L__BB9_56;
	mov.u32 	%r60, %tid.x;
	setp.ge.s32 	%p20, %r60, %r120;
	mov.b32 	%r670, 0;
	mov.u32 	%r665, %r60;
	@%p20 bra 	$L__BB9_41;
	mul.wide.u32 	%rd66, %r60, 4;
	add.s64 	%rd65, %rd16, %rd66;
	// begin inline asm
	ld.global.nc.u32 %r670, [%rd65];
	// end inline asm
	add.s32 	%r665, %r60, 256;
$L__BB9_41:
	setp.ge.s32 	%p21, %r665, %r120;
	@%p21 bra 	$L__BB9_47;
	not.b32 	%r252, %r665;
	add.s32 	%r65, %r120, %r252;
	and.b32  	%r253, %r65, 768;
	setp.eq.s32 	%p22, %r253, 768;
	@%p22 bra 	$L__BB9_45;
	mul.wide.u32 	%rd67, %r665, 4;
	add.s64 	%rd123, %rd16, %rd67;
	shr.u32 	%r254, %r65, 8;
	add.s32 	%r255, %r254, 1;
	and.b32  	%r256, %r255, 3;
	neg.s32 	%r662, %r256;
$L__BB9_44:
	.pragma "nounroll";
	// begin inline asm
	ld.global.nc.u32 %r257, [%rd123];
	// end inline asm
	add.s32 	%r670, %r257, %r670;
	add.s32 	%r665, %r665, 256;
	add.s64 	%rd123, %rd123, 1024;
	add.s32 	%r662, %r662, 1;
	setp.ne.s32 	%p23, %r662, 0;
	@%p23 bra 	$L__BB9_44;
$L__BB9_45:
	setp.lt.u32 	%p24, %r65, 768;
	@%p24 bra 	$L__BB9_47;
$L__BB9_46:
	mul.wide.s32 	%rd73, %r665, 4;
	add.s64 	%rd69, %rd16, %rd73;
	// begin inline asm
	ld.global.nc.u32 %r258, [%rd69];
	// end inline asm
	add.s32 	%r262, %r258, %r670;
	add.s64 	%rd70, %rd69, 1024;
	// begin inline asm
	ld.global.nc.u32 %r259, [%rd70];
	// end inline asm
	add.s32 	%r263, %r259, %r262;
	add.s64 	%rd71, %rd69, 2048;
	// begin inline asm
	ld.global.nc.u32 %r260, [%rd71];
	// end inline asm
	add.s32 	%r264, %r260, %r263;
	add.s64 	%rd72, %rd69, 3072;
	// begin inline asm
	ld.global.nc.u32 %r261, [%rd72];
	// end inline asm
	add.s32 	%r670, %r261, %r264;
	add.s32 	%r665, %r665, 1024;
	setp.lt.s32 	%p25, %r665, %r120;
	@%p25 bra 	$L__BB9_46;
$L__BB9_47:
	setp.lt.s32 	%p26, %r120, 256;
	@%p26 bra 	$L__BB9_52;
	// begin inline asm
	mov.u32 %r328, %laneid;
	// end inline asm
	mov.b32 	%r331, 1;
	mov.b32 	%r352, 31;
	mov.b32 	%r353, -1;
	// begin inline asm
	shfl.sync.down.b32 %r329, %r670, %r331, %r352, %r353;
	// end inline asm
	setp.gt.s32 	%p42, %r328, 30;
	selp.b32 	%r354, 0, %r329, %p42;
	add.s32 	%r335, %r354, %r670;
	mov.b32 	%r336, 2;
	// begin inline asm
	shfl.sync.down.b32 %r334, %r335, %r336, %r352, %r353;
	// end inline asm
	setp.gt.s32 	%p43, %r328, 29;
	selp.b32 	%r355, 0, %r334, %p43;
	add.s32 	%r340, %r335, %r355;
	mov.b32 	%r341, 4;
	// begin inline asm
	shfl.sync.down.b32 %r339, %r340, %r341, %r352, %r353;
	// end inline asm
	setp.gt.s32 	%p44, %r328, 27;
	selp.b32 	%r356, 0, %r339, %p44;
	add.s32 	%r345, %r340, %r356;
	mov.b32 	%r346, 8;
	// begin inline asm
	shfl.sync.down.b32 %r344, %r345, %r346, %r352, %r353;
	// end inline asm
	setp.gt.s32 	%p45, %r328, 23;
	selp.b32 	%r357, 0, %r344, %p45;
	add.s32 	%r350, %r345, %r357;
	mov.b32 	%r351, 16;
	// begin inline asm
	shfl.sync.down.b32 %r349, %r350, %r351, %r352, %r353;
	// end inline asm
	setp.gt.s32 	%p46, %r328, 15;
	selp.b32 	%r358, 0, %r349, %p46;
	add.s32 	%r686, %r350, %r358;
	setp.ne.s32 	%p47, %r328, 0;
	@%p47 bra 	$L__BB9_50;
	shr.u32 	%r359, %r60, 3;
	and.b32  	%r360, %r359, 124;
	mov.u32 	%r361, _ZZN3cub18CUB_300001_SM_10006detail6reduce28DeviceReduceSingleTileKernelINS2_10policy_hubIiyN4cuda3std3__44plusIiEEE10Policy1000EPiSC_iS9_iiNS7_10__identityEEEvT0_T1_T2_T3_T4_T6_E12temp_storage;
	add.s32 	%r362, %r361, %r360;
	st.shared.u32 	[%r362+8], %r686;
$L__BB9_50:
	bar.sync 	0;
	setp.ne.s32 	%p48, %r60, 0;
	@%p48 bra 	$L__BB9_72;
	ld.shared.u32 	%r363, [_ZZN3cub18CUB_300001_SM_10006detail6reduce28DeviceReduceSingleTileKernelINS2_10policy_hubIiyN4cuda3std3__44plusIiEEE10Policy1000EPiSC_iS9_iiNS7_10__identityEEEvT0_T1_T2_T3_T4_T6_E12temp_storage+12];
	add.s32 	%r364, %r363, %r686;
	ld.shared.u32 	%r365, [_ZZN3cub18CUB_300001_SM_10006detail6reduce28DeviceReduceSingleTileKernelINS2_10policy_hubIiyN4cuda3std3__44plusIiEEE10Policy1000EPiSC_iS9_iiNS7_10__identityEEEvT0_T1_T2_T3_T4_T6_E12temp_storage+16];
	add.s32 	%r366, %r364, %r365;
	ld.shared.u32 	%r367, [_ZZN3cub18CUB_300001_SM_10006detail6reduce28DeviceReduceSingleTileKernelINS2_10policy_hubIiyN4cuda3std3__44plusIiEEE10Policy1000EPiSC_iS9_iiNS7_10__identityEEEvT0_T1_T2_T3_T4_T6_E12temp_storage+20];
	add.s32 	%r368, %r366, %r367;
	ld.shared.u32 	%r369, [_ZZN3cub18CUB_300001_SM_10006detail6reduce28DeviceReduceSingleTileKernelINS2_10policy_hubIiyN4cuda3std3__44plusIiEEE10Policy1000EPiSC_iS9_iiNS7_10__identityEEEvT0_T1_T2_T3_T4_T6_E12temp_storage+24];
	add.s32 	%r370, %r368, %r369;
	ld.shared.u32 	%r371, [_ZZN3cub18CUB_300001_SM_10006detail6reduce28DeviceReduceSingleTileKernelINS2_10policy_hubIiyN4cuda3std3__44plusIiEEE10Policy1000EPiSC_iS9_iiNS7_10__identityEEEvT0_T1_T2_T3_T4_T6_E12temp_storage+28];
	add.s32 	%r372, %r370, %r371;
	ld.shared.u32 	%r373, [_ZZN3cub18CUB_300001_SM_10006detail6reduce28DeviceReduceSingleTileKernelINS2_10policy_hubIiyN4cuda3std3__44plusIiEEE10Policy1000EPiSC_iS9_iiNS7_10__identityEEEvT0_T1_T2_T3_T4_T6_E12temp_storage+32];
	add.s32 	%r374, %r372, %r373;
	ld.shared.u32 	%r375, [_ZZN3cub18CUB_300001_SM_10006detail6reduce28DeviceReduceSingleTileKernelINS2_10policy_hubIiyN4cuda3std3__44plusIiEEE10Policy1000EPiSC_iS9_iiNS7_10__identityEEEvT0_T1_T2_T3_T4_T6_E12temp_storage+36];
	add.s32 	%r686, %r374, %r375;
	bra.uni 	$L__BB9_72;
$L__BB9_52:
	// begin inline asm
	mov.u32 %r265, %laneid;
	// end inline asm
	and.b32  	%r291, %r60, 992;
	add.s32 	%r292, %r291, 32;
	setp.gt.s32 	%p27, %r292, %r120;
	not.b32 	%r293, %r291;
	add.s32 	%r294, %r120, %r293;
	selp.b32 	%r289, %r294, 31, %p27;
	mov.b32 	%r268, 1;
	mov.b32 	%r290, -1;
	// begin inline asm
	shfl.sync.down.b32 %r266, %r670, %r268, %r289, %r290;
	// end inline asm
	setp.lt.s32 	%p28, %r265, %r289;
	selp.b32 	%r295, %r266, 0, %p28;
	add.s32 	%r272, %r295, %r670;
	mov.b32 	%r273, 2;
	// begin inline asm
	shfl.sync.down.b32 %r271, %r272, %r273, %r289, %r290;
	// end inline asm
	add.s32 	%r296, %r265, 2;
	setp.gt.s32 	%p29, %r296, %r289;
	selp.b32 	%r297, 0, %r271, %p29;
	add.s32 	%r277, %r272, %r297;
	mov.b32 	%r278, 4;
	// begin inline asm
	shfl.sync.down.b32 %r276, %r277, %r278, %r289, %r290;
	// end inline asm
	add.s32 	%r298, %r265, 4;
	setp.gt.s32 	%p30, %r298, %r289;
	selp.b32 	%r299, 0, %r276, %p30;
	add.s32 	%r282, %r277, %r299;
	mov.b32 	%r283, 8;
	// begin inline asm
	shfl.sync.down.b32 %r281, %r282, %r283, %r289, %r290;
	// end inline asm
	add.s32 	%r300, %r265, 8;
	setp.gt.s32 	%p31, %r300, %r289;
	selp.b32 	%r301, 0, %r281, %p31;
	add.s32 	%r287, %r282, %r301;
	mov.b32 	%r288, 16;
	// begin inline asm
	shfl.sync.down.b32 %r286, %r287, %r288, %r289, %r290;
	// end inline asm
	add.s32 	%r302, %r265, 16;
	setp.gt.s32 	%p32, %r302, %r289;
	selp.b32 	%r303, 0, %r286, %p32;
	add.s32 	%r686, %r287, %r303;
	setp.ne.s32 	%p33, %r265, 0;
	@%p33 bra 	$L__BB9_54;
	shr.u32 	%r304, %r60, 3;
	and.b32  	%r305, %r304, 124;
	mov.u32 	%r306, _ZZN3cub18CUB_300001_SM_10006detail6reduce28DeviceReduceSingleTileKernelINS2_10policy_hubIiyN4cuda3std3__44plusIiEEE10Policy1000EPiSC_iS9_iiNS7_10__identityEEEvT0_T1_T2_T3_T4_T6_E12temp_storage;
	add.s32 	%r307, %r306, %r305;
	st.shared.u32 	[%r307+8], %r686;
$L__BB9_54:
	bar.sync 	0;
	setp.ne.s32 	%p34, %r60, 0;
	@%p34 bra 	$L__BB9_72;
	setp.gt.s32 	%p35, %r120, 32;
	ld.shared.u32 	%r308, [_ZZN3cub18CUB_300001_SM_10006detail6reduce28DeviceReduceSingleTileKernelINS2_10policy_hubIiyN4cuda3std3__44plusIiEEE10Policy1000EPiSC_iS9_iiNS7_10__identityEEEvT0_T1_T2_T3_T4_T6_E12temp_storage+12];
	selp.b32 	%r309, %r308, 0, %p35;
	add.s32 	%r310, %r309, %r686;
	setp.gt.s32 	%p36, %r120, 64;
	ld.shared.u32 	%r311, [_ZZN3cub18CUB_300001_SM_10006detail6reduce28DeviceReduceSingleTileKernelINS2_10policy_hubIiyN4cuda3std3__44plusIiEEE10Policy1000EPiSC_iS9_iiNS7_10__identityEEEvT0_T1_T2_T3_T4_T6_E12temp_storage+16];
	selp.b32 	%r312, %r311, 0, %p36;
	add.s32 	%r313, %r310, %r312;
	setp.gt.s32 	%p37, %r120, 96;
	ld.shared.u32 	%r314, [_ZZN3cub18CUB_300001_SM_10006detail6reduce28DeviceReduceSingleTileKernelINS2_10policy_hubIiyN4cuda3std3__44plusIiEEE10Policy1000EPiSC_iS9_iiNS7_10__identityEEEvT0_T1_T2_T3_T4_T6_E12temp_storage+20];
	selp.b32 	%r315, %r314, 0, %p37;
	add.s32 	%r316, %r313, %r315;
	setp.gt.s32 	%p38, %r120, 128;
	ld.shared.u32 	%r317, [_ZZN3cub18CUB_300001_SM_10006detail6reduce28DeviceReduceSingleTileKernelINS2_10policy_hubIiyN4cuda3std3__44plusIiEEE10Policy1000EPiSC_iS9_iiNS7_10__identityEEEvT0_T1_T2_T3_T4_T6_E12temp_storage+24];
	selp.b32 	%r318, %r317, 0, %p38;
	add.s32 	%r319, %r316, %r318;
	setp.gt.s32 	%p39, %r120, 160;
	ld.shared.u32 	%r320, [_ZZN3cub18CUB_300001_SM_10006detail6reduce28DeviceReduceSingleTileKernelINS2_10policy_hubIiyN4cuda3std3__44plusIiEEE10Policy1000EPiSC_iS9_iiNS7_10__identityEEEvT0_T1_T2_T3_T4_T6_E12temp_storage+28];
	selp.b32 	%r321, %r320, 0, %p39;
	add.s32 	%r322, %r319, %r321;
	setp.gt.s32 	%p40, %r120, 192;
	ld.shared.u32 	%r323, [_ZZN3cub18CUB_300001_SM_10006detail6reduce28DeviceReduceSingleTileKernelINS2_10policy_hubIiyN4cuda3std3__44plusIiEEE10Policy1000EPiSC_iS9_iiNS7_10__identityEEEvT0_T1_T2_T3_T4_T6_E12temp_storage+32];
	selp.b32 	%r324, %r323, 0, %p40;
	add.s32 	%r325, %r322, %r324;
	setp.gt.s32 	%p41, %r120, 224;
	ld.shared.u32 	%r326, [_ZZN3cub18CUB_300001_SM_10006detail6reduce28DeviceReduceSingleTileKernelINS2_10policy_hubIiyN4cuda3std3__44plusIiEEE10Policy1000EPiSC_iS9_iiNS7_10__identityEEEvT0_T1_T2_T3_T4_T6_E12temp_storage+36];
	selp.b32 	%r327, %r326, 0, %p41;
	add.s32 	%r686, %r325, %r327;
	bra.uni 	$L__BB9_72;
$L__BB9_56:
	mov.u32 	%r85, %tid.x;
	mul.wide.u32 	%rd35, %r85, 4;
	add.s64 	%rd19, %rd16, %rd35;
	// begin inline asm
	ld.global.nc.u32 %r122, [%rd19];
	// end inline asm
	add.s64 	%rd20, %rd19, 1024;
	// begin inline asm
	ld.global.nc.u32 %r123, [%rd20];
	// end inline asm
	add.s64 	%rd21, %rd19, 2048;
	// begin inline asm
	ld.global.nc.u32 %r124, [%rd21];
	// end inline asm
	add.s64 	%rd22, %rd19, 3072;
	// begin inline asm
	ld.global.nc.u32 %r125, [%rd22];
	// end inline asm
	add.s64 	%rd23, %rd19, 4096;
	// begin inline asm
	ld.global.nc.u32 %r126, [%rd23];
	// end inline asm
	add.s64 	%rd24, %rd19, 5120;
	// begin inline asm
	ld.global.nc.u32 %r127, [%rd24];
	// end inline asm
	add.s64 	%rd25, %rd19, 6144;
	// begin inline asm
	ld.global.nc.u32 %r128, [%rd25];
	// end inline asm
	add.s64 	%rd26, %rd19, 7168;
	// begin inline asm
	ld.global.nc.u32 %r129, [%rd26];
	// end inline asm
	add.s64 	%rd27, %rd19, 8192;
	// begin inline asm
	ld.global.nc.u32 %r130, [%rd27];
	// end inline asm
	add.s64 	%rd28, %rd19, 9216;
	// begin inline asm
	ld.global.nc.u32 %r131, [%rd28];
	// end inline asm
	add.s64 	%rd29, %rd19, 10240;
	// begin inline asm
	ld.global.nc.u32 %r132, [%rd29];
	// end inline asm
	add.s64 	%rd30, %rd19, 11264;
	// begin inline asm
	ld.global.nc.u32 %r133, [%rd30];
	// end inline asm
	add.s64 	%rd31, %rd19, 12288;
	// begin inline asm
	ld.global.nc.u32 %r134, [%rd31];
	// end inline asm
	add.s64 	%rd32, %rd19, 13312;
	// begin inline asm
	ld.global.nc.u32 %r135, [%rd32];
	// end inline asm
	add.s64 	%rd33, %rd19, 14336;
	// begin inline asm
	ld.global.nc.u32 %r136, [%rd33];
	// end inline asm
	add.s64 	%rd34, %rd19, 15360;
	// begin inline asm
	ld.global.nc.u32 %r137, [%rd34];
	// end inline asm
	add.s32 	%r139, %r123, %r122;
	add.s32 	%r140, %r124, %r139;
	add.s32 	%r141, %r125, %r140;
	add.s32 	%r142, %r126, %r141;
	add.s32 	%r143, %r127, %r142;
	add.s32 	%r144, %r128, %r143;
	add.s32 	%r145, %r129, %r144;
	add.s32 	%r146, %r130, %r145;
	add.s32 	%r147, %r131, %r146;
	add.s32 	%r148, %r132, %r147;
	add.s32 	%r149, %r133, %r148;
	add.s32 	%r150, %r134, %r149;
	add.s32 	%r151, %r135, %r150;
	add.s32 	%r152, %r136, %r151;
	add.s32 	%r685, %r137, %r152;
	setp.lt.u32 	%p4, %r120, 8192;
	mov.b32 	%r674, 4096;
	@%p4 bra 	$L__BB9_60;
	add.s32 	%r87, %r120, -4096;
	mov.b32 	%r674, 4096;
$L__BB9_58:
	mul.wide.s32 	%rd52, %r674, 4;
	add.s64 	%rd36, %rd19, %rd52;
	// begin inline asm
	ld.global.nc.u32 %r154, [%rd36];
	// end inline asm
	add.s64 	%rd37, %rd36, 1024;
	// begin inline asm
	ld.global.nc.u32 %r155, [%rd37];
	// end inline asm
	add.s64 	%rd38, %rd36, 2048;
	// begin inline asm
	ld.global.nc.u32 %r156, [%rd38];
	// end inline asm
	add.s64 	%rd39, %rd36, 3072;
	// begin inline asm
	ld.global.nc.u32 %r157, [%rd39];
	// end inline asm
	add.s64 	%rd40, %rd36, 4096;
	// begin inline asm
	ld.global.nc.u32 %r158, [%rd40];
	// end inline asm
	add.s64 	%rd41, %rd36, 5120;
	// begin inline asm
	ld.global.nc.u32 %r159, [%rd41];
	// end inline asm
	add.s64 	%rd42, %rd36, 6144;
	// begin inline asm
	ld.global.nc.u32 %r160, [%rd42];
	// end inline asm
	add.s64 	%rd43, %rd36, 7168;
	// begin inline asm
	ld.global.nc.u32 %r161, [%rd43];
	// end inline asm
	add.s64 	%rd44, %rd36, 8192;
	// begin inline asm
	ld.global.nc.u32 %r162, [%rd44];
	// end inline asm
	add.s64 	%rd45, %rd36, 9216;
	// begin inline asm
	ld.global.nc.u32 %r163, [%rd45];
	// end inline asm
	add.s64 	%rd46, %rd36, 10240;
	// begin inline asm
	ld.global.nc.u32 %r164, [%rd46];
	// end inline asm
	add.s64 	%rd47, %rd36, 11264;
	// begin inline asm
	ld.global.nc.u32 %r165, [%rd47];
	// end inline asm
	add.s64 	%rd48, %rd36, 12288;
	// begin inline asm
	ld.global.nc.u32 %r166, [%rd48];
	// end inline asm
	add.s64 	%rd49, %rd36, 13312;
	// begin inline asm
	ld.global.nc.u32 %r167, [%rd49];
	// end inline asm
	add.s64 	%rd50, %rd36, 14336;
	// begin inline asm
	ld.global.nc.u32 %r168, [%rd50];
	// end inline asm
	add.s64 	%rd51, %rd36, 15360;
	// begin inline asm
	ld.global.nc.u32 %r169, [%rd51];
	// end inline asm
	add.s32 	%r170, %r154, %r685;
	add.s32 	%r171, %r155, %r170;
	add.s32 	%r172, %r156, %r171;
	add.s32 	%r173, %r157, %r172;
	add.s32 	%r174, %r158, %r173;
	add.s32 	%r175, %r159, %r174;
	add.s32 	%r176, %r160, %r175;
	add.s32 	%r177, %r161, %r176;
	add.s32 	%r178, %r162, %r177;
	add.s32 	%r179, %r163, %r178;
	add.s32 	%r180, %r164, %r179;
	add.s32 	%r181, %r165, %r180;
	add.s32 	%r182, %r166, %r181;
	add.s32 	%r183, %r167, %r182;
	add.s32 	%r184, %r168, %r183;
	add.s32 	%r685, %r169, %r184;
	sub.s32 	%r185, %r120, %r674;
	setp.lt.s32 	%p5, %r185, 4096;
	@%p5 bra 	$L__BB9_68;
	add.s32 	%r674, %r674, 4096;
	setp.le.s32 	%p6, %r674, %r87;
	@%p6 bra 	$L__BB9_58;
$L__BB9_60:
	setp.le.s32 	%p7, %r120, %r674;
	@%p7 bra 	$L__BB9_68;
	sub.s32 	%r94, %r120, %r674;
	setp.ge.s32 	%p8, %r85, %r94;
	@%p8 bra 	$L__BB9_68;
	not.b32 	%r187, %r85;
	add.s32 	%r188, %r120, %r187;
	sub.s32 	%r95, %r188, %r674;
	and.b32  	%r189, %r95, 768;
	setp.eq.s32 	%p9, %r189, 768;
	mov.u32 	%r679, %r85;
	@%p9 bra 	$L__BB9_65;
	add.s32 	%r676, %r85, %r674;
	shr.u32 	%r190, %r95, 8;
	add.s32 	%r191, %r190, 1;
	and.b32  	%r192, %r191, 3;
	neg.s32 	%r675, %r192;
	mov.u32 	%r679, %r85;
$L__BB9_64:
	.pragma "nounroll";
	mul.wide.u32 	%rd54, %r676, 4;
	add.s64 	%rd53, %rd16, %rd54;
	// begin inline asm
	ld.global.nc.u32 %r193, [%rd53];
	// end inline asm
	add.s32 	%r685, %r193, %r685;
	add.s32 	%r679, %r679, 256;
	add.s32 	%r676, %r676, 256;
	add.s32 	%r675, %r675, 1;
	setp.ne.s32 	%p10, %r675, 0;
	@%p10 bra 	$L__BB9_64;
$L__BB9_65:
	setp.lt.u32 	%p11, %r95, 768;
	@%p11 bra 	$L__BB9_68;
	cvt.u64.u32 	%rd55, %r679;
	cvt.u64.u32 	%rd56, %r674;
	add.s64 	%rd57, %rd55, %rd56;
	shl.b64 	%rd58, %rd57, 2;
	add.s64 	%rd59, %rd58, %rd16;
	add.s64 	%rd124, %rd59, 2048;
	add.s32 	%r682, %r679, %r674;
$L__BB9_67:
	mul.wide.u32 	%rd64, %r682, 4;
	add.s64 	%rd60, %rd16, %rd64;
	// begin inline asm
	ld.global.nc.u32 %r194, [%rd60];
	// end inline asm
	add.s32 	%r198, %r194, %r685;
	add.s64 	%rd61, %rd124, -1024;
	// begin inline asm
	ld.global.nc.u32 %r195, [%rd61];
	// end inline asm
	add.s32 	%r199, %r195, %r198;
	// begin inline asm
	ld.global.nc.u32 %r196, [%rd124];
	// end inline asm
	add.s32 	%r200, %r196, %r199;
	add.s64 	%rd63, %rd124, 1024;
	// begin inline asm
	ld.global.nc.u32 %r197, [%rd63];
	// end inline asm
	add.s32 	%r685, %r197, %r200;
	add.s32 	%r679, %r679, 1024;
	add.s64 	%rd124, %rd124, 4096;
	add.s32 	%r682, %r682, 1024;
	setp.lt.s32 	%p12, %r679, %r94;
	@%p12 bra 	$L__BB9_67;
$L__BB9_68:
	// begin inline asm
	mov.u32 %r201, %laneid;
	// end inline asm
	mov.b32 	%r204, 1;
	mov.b32 	%r225, 31;
	mov.b32 	%r226, -1;
	// begin inline asm
	shfl.sync.down.b32 %r202, %r685, %r204, %r225, %r226;
	// end inline asm
	setp.gt.s32 	%p13, %r201, 30;
	selp.b32 	%r227, 0, %r202, %p13;
	add.s32 	%r208, %r227, %r685;
	mov.b32 	%r209, 2;
	// begin inline asm
	shfl.sync.down.b32 %r207, %r208, %r209, %r225, %r226;
	// end inline asm
	setp.gt.s32 	%p14, %r201, 29;
	selp.b32 	%r228, 0, %r207, %p14;
	add.s32 	%r213, %r208, %r228;
	mov.b32 	%r214, 4;
	// begin inline asm
	shfl.sync.down.b32 %r212, %r213, %r214, %r225, %r226;
	// end inline asm
	setp.gt.s32 	%p15, %r201, 27;
	selp.b32 	%r229, 0, %r212, %p15;
	add.s32 	%r218, %r213, %r229;
	mov.b32 	%r219, 8;
	// begin inline asm
	shfl.sync.down.b32 %r217, %r218, %r219, %r225, %r226;
	// end inline asm
	setp.gt.s32 	%p16, %r201, 23;
	selp.b32 	%r230, 0, %r217, %p16;
	add.s32 	%r223, %r218, %r230;
	mov.b32 	%r224, 16;
	// begin inline asm
	shfl.sync.down.b32 %r222, %r223, %r224, %r225, %r226;
	// end inline asm
	setp.gt.s32 	%p17, %r201, 15;
	selp.b32 	%r231, 0, %r222, %p17;
	add.s32 	%r686, %r223, %r231;
	setp.ne.s32 	%p18, %r201, 0;
	@%p18 bra 	$L__BB9_70;
	shr.u32 	%r232, %r85, 3;
	and.b32  	%r233, %r232, 124;
	mov.u32 	%r234, _ZZN3cub18CUB_300001_SM_10006detail6reduce28DeviceReduceSingleTileKernelINS2_10policy_hubIiyN4cuda3std3__44plusIiEEE10Policy1000EPiSC_iS9_iiNS7_10__identityEEEvT0_T1_T2_T3_T4_T6_E12temp_storage;
	add.s32 	%r235, %r234, %r233;
	st.shared.u32 	[%r235+8], %r686;
$L__BB9_70:
	bar.sync 	0;
	setp.ne.s32 	%p19, %r85, 0;
	@%p19 bra 	$L__BB9_72;
	ld.shared.u32 	%r236, [_ZZN3cub18CUB_300001_SM_10006detail6reduce28DeviceReduceSingleTileKernelINS2_10policy_hubIiyN4cuda3std3__44plusIiEEE10Policy1000EPiSC_iS9_iiNS7_10__identityEEEvT0_T1_T2_T3_T4_T6_E12temp_storage+12];
	add.s32 	%r237, %r236, %r686;
	ld.shared.u32 	%r238, [_ZZN3cub18CUB_300001_SM_10006detail6reduce28DeviceReduceSingleTileKernelINS2_10policy_hubIiyN4cuda3std3__44plusIiEEE10Policy1000EPiSC_iS9_iiNS7_10__identityEEEvT0_T1_T2_T3_T4_T6_E12temp_storage+16];
	add.s32 	%r239, %r237, %r238;
	ld.shared.u32 	%r240, [_ZZN3cub18CUB_300001_SM_10006detail6reduce28DeviceReduceSingleTileKernelINS2_10policy_hubIiyN4cuda3std3__44plusIiEEE10Policy1000EPiSC_iS9_iiNS7_10__identityEEEvT0_T1_T2_T3_T4_T6_E12temp_storage+20];
	add.s32 	%r241, %r239, %r240;
	ld.shared.u32 	%r242, [_ZZN3cub18CUB_300001_SM_10006detail6reduce28DeviceReduceSingleTileKernelINS2_10policy_hubIiyN4cuda3std3__44plusIiEEE10Policy1000EPiSC_iS9_iiNS7_10__identityEEEvT0_T1_T2_T3_T4_T6_E12temp_storage+24];
	add.s32 	%r243, %r241, %r242;
	ld.shared.u32 	%r244, [_ZZN3cub18CUB_300001_SM_10006detail6reduce28DeviceReduceSingleTileKernelINS2_10policy_hubIiyN4cuda3std3__44plusIiEEE10Policy1000EPiSC_iS9_iiNS7_10__identityEEEvT0_T1_T2_T3_T4_T6_E12temp_storage+28];
	add.s32 	%r245, %r243, %r244;
	ld.shared.u32 	%r246, [_ZZN3cub18CUB_300001_SM_10006detail6reduce28DeviceReduceSingleTileKernelINS2_10policy_hubIiyN4cuda3std3__44plusIiEEE10Policy1000EPiSC_iS9_iiNS7_10__identityEEEvT0_T1_T2_T3_T4_T6_E12temp_storage+32];
	add.s32 	%r247, %r245, %r246;
	ld.shared.u32 	%r248, [_ZZN3cub18CUB_300001_SM_10006detail6reduce28DeviceReduceSingleTileKernelINS2_10policy_hubIiyN4cuda3std3__44plusIiEEE10Policy1000EPiSC_iS9_iiNS7_10__identityEEEvT0_T1_T2_T3_T4_T6_E12temp_storage+36];
	add.s32 	%r686, %r247, %r248;
$L__BB9_72:
	mov.u32 	%r631, %tid.x;
	setp.ne.s32 	%p95, %r631, 0;
	@%p95 bra 	$L__BB9_74;
	add.s32 	%r632, %r686, %r121;
	st.global.u32 	[%rd1], %r632;
$L__BB9_74:
	ret;

}


// ===== COMPILED SASS (sm_100) =====

	.target	sm_100

	.elftype	@"ET_EXEC"


//--------------------- .note.nv.tkinfo           --------------------------
	.section	.note.nv.tkinfo,"",@"SHT_NOTE"
	.sectionflags	@"SHF_NOTE_NV_TKINFO"
	.tkinfo
        /*0018*/ 	.word	0x00000002
        /*0030*/ 	.string	""
        /*0030*/ 	.string	"ptxas"
        /*0030*/ 	.string	"Cuda compilation tools, release 13.0, V13.0.88"
        /*0030*/ 	.string	"Build cuda_13.0.r13.0/compiler.36424714_0"
        /*0030*/ 	.string	"-arch sm_100 -m 64 "



//--------------------- .note.nv.cuinfo           --------------------------
	.section	.note.nv.cuinfo,"",@"SHT_NOTE"
	.sectionflags	@"SHF_NOTE_NV_CUINFO"
        /*0018*/ 	.short	0x0002
        /*001a*/ 	.short	0x0064
        /*001c*/ 	.short	0x0082
	.zero		2


//--------------------- .nv.info                  --------------------------
	.section	.nv.info,"",@"SHT_CUDA_INFO"
	.align	4


	//----- nvinfo : EIATTR_REGCOUNT
	.align		4
        /*0000*/ 	.byte	0x04, 0x2f
        /*0002*/ 	.short	(.L_44 - .L_43)
	.align		4
.L_43:
        /*0004*/ 	.word	index@(_ZN3cub18CUB_300001_SM_10006detail11EmptyKernelIvEEvv)
        /*0008*/ 	.word	0x00000004


	//----- nvinfo : EIATTR_FRAME_SIZE
	.align		4
.L_44:
        /*000c*/ 	.byte	0x04, 0x11
        /*000e*/ 	.short	(.L_46 - .L_45)
	.align		4
.L_45:
        /*0010*/ 	.word	index@(_ZN3cub18CUB_300001_SM_10006detail11EmptyKernelIvEEvv)
        /*0014*/ 	.word	0x00000000


	//----- nvinfo : EIATTR_REGCOUNT
	.align		4
.L_46:
        /*0018*/ 	.byte	0x04, 0x2f
        /*001a*/ 	.short	(.L_48 - .L_47)
	.align		4
.L_47:
        /*001c*/ 	.word	index@(_ZN3cub18CUB_300001_SM_10006detail9transform16transform_kernelINS2_10policy_hubILb1EN4cuda3std3__45tupleIJN6thrust24THRUST_300001_SM_1000_NS6detail15normal_iteratorINSA_10device_ptrIcEEEESF_EEEE10policy1000Ei16custom_transformNSC_INSD_IiEEEEJPcSM_EEEvT0_iT1_T2_DpNS2_10kernel_argIT3_EE)
        /*0020*/ 	.word	0x00000020


	//----- nvinfo : EIATTR_FRAME_SIZE
	.align		4
.L_48:
        /*0024*/ 	.byte	0x04, 0x11
        /*0026*/ 	.short	(.L_50 - .L_49)
	.align		4
.L_49:
        /*0028*/ 	.word	index@(_ZN3cub18CUB_300001_SM_10006detail9transform16transform_kernelINS2_10policy_hubILb1EN4cuda3std3__45tupleIJN6thrust24THRUST_300001_SM_1000_NS6detail15normal_iteratorINSA_10device_ptrIcEEEESF_EEEE10policy1000Ei16custom_transformNSC_INSD_IiEEEEJPcSM_EEEvT0_iT1_T2_DpNS2_10kernel_argIT3_EE)
        /*002c*/ 	.word	0x00000000


	//----- nvinfo : EIATTR_REGCOUNT
	.align		4
.L_50:
        /*0030*/ 	.byte	0x04, 0x2f
        /*0032*/ 	.short	(.L_52 - .L_51)
	.align		4
.L_51:
        /*0034*/ 	.word	index@(_ZN3cub18CUB_300001_SM_10006detail9transform16transform_kernelINS2_10policy_hubILb1EN4cuda3std3__45tupleIJN6thrust24THRUST_300001_SM_1000_NS6detail15normal_iteratorINSA_10device_ptrIcEEEESF_EEEE10policy1000El16custom_transformNSC_INSD_IiEEEEJPcSM_EEEvT0_iT1_T2_DpNS2_10kernel_argIT3_EE)
        /*0038*/ 	.word	0x00000017


	//----- nvinfo : EIATTR_FRAME_SIZE
	.align		4
.L_52:
        /*003c*/ 	.byte	0x04, 0x11
        /*003e*/ 	.short	(.L_54 - .L_53)
	.align		4
.L_53:
        /*0040*/ 	.word	index@(_ZN3cub18CUB_300001_SM_10006detail9transform16transform_kernelINS2_10policy_hubILb1EN4cuda3std3__45tupleIJN6thrust24THRUST_300001_SM_1000_NS6detail15normal_iteratorINSA_10device_ptrIcEEEESF_EEEE10policy1000El16custom_transformNSC_INSD_IiEEEEJPcSM_EEEvT0_iT1_T2_DpNS2_10kernel_argIT3_EE)
        /*0044*/ 	.word	0x00000000


	//----- nvinfo : EIATTR_REGCOUNT
	.align		4
.L_54:
        /*0048*/ 	.byte	0x04, 0x2f
        /*004a*/ 	.short	(.L_56 - .L_55)
	.align		4
.L_55:
        /*004c*/ 	.word	index@(_ZN3cub18CUB_300001_SM_10006detail8for_each13static_kernelINS2_12policy_hub_t12policy_500_tEmN6thrust24THRUST_300001_SM_1000_NS8cuda_cub20__uninitialized_fill7functorINS7_10device_ptrIiEEiEEEEvT0_T1_)
        /*0050*/ 	.word	0x00000008


	//----- nvinfo : EIATTR_FRAME_SIZE
	.align		4
.L_56:
        /*0054*/ 	.byte	0x04, 0x11
        /*0056*/ 	.short	(.L_58 - .L_57)
	.align		4
.L_57:
        /*0058*/ 	.word	index@(_ZN3cub18CUB_300001_SM_10006detail8for_each13static_kernelINS2_12policy_hub_t12policy_500_tEmN6thrust24THRUST_300001_SM_1000_NS8cuda_cub20__uninitialized_fill7functorINS7_10device_ptrIiEEiEEEEvT0_T1_)
        /*005c*/ 	.word	0x00000000


	//----- nvinfo : EIATTR_REGCOUNT
	.align		4
.L_58:
        /*0060*/ 	.byte	0x04, 0x2f
        /*0062*/ 	.short	(.L_60 - .L_59)
	.align		4
.L_59:
        /*0064*/ 	.word	index@(_ZN3cub18CUB_300001_SM_10006detail6reduce28DeviceReduceSingleTileKernelINS2_10policy_hubIijN4cuda3std3__44plusIiEEE10Policy1000EN6thrust24THRUST_300001_SM_1000_NS6detail15normal_iteratorINSD_10device_ptrIiEEEEPijS9_iiNS7_10__identityEEEvT0_T1_T2_T3_T4_T6_)
        /*0068*/ 	.word	0x00000020


	//----- nvinfo : EIATTR_FRAME_SIZE
	.align		4
.L_60:
        /*006c*/ 	.byte	0x04, 0x11
        /*006e*/ 	.short	(.L_62 - .L_61)
	.align		4
.L_61:
        /*0070*/ 	.word	index@(_ZN3cub18CUB_300001_SM_10006detail6reduce28DeviceReduceSingleTileKernelINS2_10policy_hubIijN4cuda3std3__44plusIiEEE10Policy1000EN6thrust24THRUST_300001_SM_1000_NS6detail15normal_iteratorINSD_10device_ptrIiEEEEPijS9_iiNS7_10__identityEEEvT0_T1_T2_T3_T4_T6_)
        /*0074*/ 	.word	0x00000000


	//----- nvinfo : EIATTR_REGCOUNT
	.align		4
.L_62:
        /*0078*/ 	.byte	0x04, 0x2f
        /*007a*/ 	.short	(.L_64 - .L_63)
	.align		4
.L_63:
        /*007c*/ 	.word	index@(_ZN3cub18CUB_300001_SM_10006detail6reduce18DeviceReduceKernelINS2_10policy_hubIijN4cuda3std3__44plusIiEEE10Policy1000EN6thrust24THRUST_300001_SM_1000_NS6detail15normal_iteratorINSD_10device_ptrIiEEEEjS9_iNS7_10__identityEEEvT0_PT3_T1_NS0_13GridEvenShareISN_EET2_T4_)
        /*0080*/ 	.word	0x00000020


	//----- nvinfo : EIATTR_FRAME_SIZE
	.align		4
.L_64:
        /*0084*/ 	.byte	0x04, 0x11
        /*0086*/ 	.short	(.L_66 - .L_65)
	.align		4
.L_65:
        /*0088*/ 	.word	index@(_ZN3cub18CUB_300001_SM_10006detail6reduce18DeviceReduceKernelINS2_10policy_hubIijN4cuda3std3__44plusIiEEE10Policy1000EN6thrust24THRUST_300001_SM_1000_NS6detail15normal_iteratorINSD_10device_ptrIiEEEEjS9_iNS7_10__identityEEEvT0_PT3_T1_NS0_13GridEvenShareISN_EET2_T4_)
        /*008c*/ 	.word	0x00000000


	//----- nvinfo : EIATTR_REGCOUNT
	.align		4
.L_66:
        /*0090*/ 	.byte	0x04, 0x2f
        /*0092*/ 	.short	(.L_68 - .L_67)
	.align		4
.L_67:
        /*0094*/ 	.word	index@(_ZN3cub18CUB_300001_SM_10006detail6reduce28DeviceReduceSingleTileKernelINS2_10policy_hubIijN4cuda3std3__44plusIiEEE10Policy1000EPiSC_iS9_iiNS7_10__identityEEEvT0_T1_T2_T3_T4_T6_)
        /*0098*/ 	.word	0x00000020


	//----- nvinfo : EIATTR_FRAME_SIZE
	.align		4
.L_68:
        /*009c*/ 	.byte	0x04, 0x11
        /*009e*/ 	.short	(.L_70 - .L_69)
	.align		4
.L_69:
        /*00a0*/ 	.word	index@(_ZN3cub18CUB_300001_SM_10006detail6reduce28DeviceReduceSingleTileKernelINS2_10policy_hubIijN4cuda3std3__44plusIiEEE10Policy1000EPiSC_iS9_iiNS7_10__identityEEEvT0_T1_T2_T3_T4_T6_)
        /*00a4*/ 	.word	0x00000000


	//----- nvinfo : EIATTR_REGCOUNT
	.align		4
.L_70:
        /*00a8*/ 	.byte	0x04, 0x2f
        /*00aa*/ 	.short	(.L_72 - .L_71)
	.align		4
.L_71:
        /*00ac*/ 	.word	index@(_ZN3cub18CUB_300001_SM_10006detail6reduce28DeviceReduceSingleTileKernelINS2_10policy_hubIiyN4cuda3std3__44plusIiEEE10Policy1000EN6thrust24THRUST_300001_SM_1000_NS6detail15normal_iteratorINSD_10device_ptrIiEEEEPiyS9_iiNS7_10__identityEEEvT0_T1_T2_T3_T4_T6_)
        /*00b0*/ 	.word	0x0000001f


	//----- nvinfo : EIATTR_FRAME_SIZE
	.align		4
.L_72:
        /*00b4*/ 	.byte	0x04, 0x11
        /*00b6*/ 	.short	(.L_74 - .L_73)
	.align		4
.L_73:
        /*00b8*/ 	.word	index@(_ZN3cub18CUB_300001_SM_10006detail6reduce28DeviceReduceSingleTileKernelINS2_10policy_hubIiyN4cuda3std3__44plusIiEEE10Policy1000EN6thrust24THRUST_300001_SM_1000_NS6detail15normal_iteratorINSD_10device_ptrIiEEEEPiyS9_iiNS7_10__identityEEEvT0_T1_T2_T3_T4_T6_)
        /*00bc*/ 	.word	0x00000000


	//----- nvinfo : EIATTR_REGCOUNT
	.align		4
.L_74:
        /*00c0*/ 	.byte	0x04, 0x2f
        /*00c2*/ 	.short	(.L_76 - .L_75)
	.align		4
.L_75:
        /*00c4*/ 	.word	index@(_ZN3cub18CUB_300001_SM_10006detail6reduce18DeviceReduceKernelINS2_10policy_hubIiyN4cuda3std3__44plusIiEEE10Policy1000EN6thrust24THRUST_300001_SM_1000_NS6detail15normal_iteratorINSD_10device_ptrIiEEEEyS9_iNS7_10__identityEEEvT0_PT3_T1_NS0_13GridEvenShareISN_EET2_T4_)
        /*00c8*/ 	.word	0x0000001e


	//----- nvinfo : EIATTR_FRAME_SIZE
	.align		4
.L_76:
        /*00cc*/ 	.byte	0x04, 0x11
        /*00ce*/ 	.short	(.L_78 - .L_77)
	.align		4
.L_77:
        /*00d0*/ 	.word	index@(_ZN3cub18CUB_300001_SM_10006detail6reduce18DeviceReduceKernelINS2_10policy_hubIiyN4cuda3std3__44plusIiEEE10Policy1000EN6thrust24THRUST_300001_SM_1000_NS6detail15normal_iteratorINSD_10device_ptrIiEEEEyS9_iNS7_10__identityEEEvT0_PT3_T1_NS0_13GridEvenShareISN_EET2_T4_)
        /*00d4*/ 	.word	0x00000000


	//----- nvinfo : EIATTR_REGCOUNT
	.align		4
.L_78:
        /*00d8*/ 	.byte	0x04, 0x2f
        /*00da*/ 	.short	(.L_80 - .L_79)
	.align		4
.L_79:
        /*00dc*/ 	.word	index@(_ZN3cub18CUB_300001_SM_10006detail6reduce28DeviceReduceSingleTileKernelINS2_10policy_hubIiyN4cuda3std3__44plusIiEEE10Policy1000EPiSC_iS9_iiNS7_10__identityEEEvT0_T1_T2_T3_T4_T6_)
        /*00e0*/ 	.word	0x00000020


	//----- nvinfo : EIATTR_FRAME_SIZE
	.align		4
.L_80:
        /*00e4*/ 	.byte	0x04, 0x11
        /*00e6*/ 	.short	(.L_82 - .L_81)
	.align		4
.L_81:
        /*00e8*/ 	.word	index@(_ZN3cub18CUB_300001_SM_10006detail6reduce28DeviceReduceSingleTileKernelINS2_10policy_hubIiyN4cuda3std3__44plusIiEEE10Policy1000EPiSC_iS9_iiNS7_10__identityEEEvT0_T1_T2_T3_T4_T6_)
        /*00ec*/ 	.word	0x00000000


	//----- nvinfo : EIATTR_MIN_STACK_SIZE
	.align		4
.L_82:
        /*00f0*/ 	.byte	0x04, 0x12
        /*00f2*/ 	.short	(.L_84 - .L_83)
	.align		4
.L_83:
        /*00f4*/ 	.word	index@(_ZN3cub18CUB_300001_SM_10006detail6reduce28DeviceReduceSingleTileKernelINS2_10policy_hubIiyN4cuda3std3__44plusIiEEE10Policy1000EPiSC_iS9_iiNS7_10__identityEEEvT0_T1_T2_T3_T4_T6_)
        /*00f8*/ 	.word	0x00000000


	//----- nvinfo : EIATTR_MIN_STACK_SIZE
	.align		4
.L_84:
        /*00fc*/ 	.byte	0x04, 0x12
        /*00fe*/ 	.short	(.L_86 - .L_85)
	.align		4
.L_85:
        /*0100*/ 	.word	index@(_ZN3cub18CUB_300001_SM_10006detail6reduce18DeviceReduceKernelINS2_10policy_hubIiyN4cuda3std3__44plusIiEEE10Policy1000EN6thrust24THRUST_300001_SM_1000_NS6detail15normal_iteratorINSD_10device_ptrIiEEEEyS9_iNS7_10__identityEEEvT0_PT3_T1_NS0_13GridEvenShareISN_EET2_T4_)
        /*0104*/ 	.word	0x00000000


	//----- nvinfo : EIATTR_MIN_STACK_SIZE
	.align		4
.L_86:
        /*0108*/ 	.byte	0x04, 0x12
        /*010a*/ 	.short	(.L_88 - .L_87)
	.align		4
.L_87:
        /*010c*/ 	.word	index@(_ZN3cub18CUB_300001_SM_10006detail6reduce28DeviceReduceSingleTileKernelINS2_10policy_hubIiyN4cuda3std3__44plusIiEEE10Policy1000EN6thrust24THRUST_300001_SM_1000_NS6detail15normal_iteratorINSD_10device_ptrIiEEEEPiyS9_iiNS7_10__identityEEEvT0_T1_T2_T3_T4_T6_)
        /*0110*/ 	.word	0x00000000


	//----- nvinfo : EIATTR_MIN_STACK_SIZE
	.align		4
.L_88:
        /*0114*/ 	.byte	0x04, 0x12
        /*0116*/ 	.short	(.L_90 - .L_89)
	.align		4
.L_89:
        /*0118*/ 	.word	index@(_ZN3cub18CUB_300001_SM_10006detail6reduce28DeviceReduceSingleTileKernelINS2_10policy_hubIijN4cuda3std3__44plusIiEEE10Policy1000EPiSC_iS9_iiNS7_10__identityEEEvT0_T1_T2_T3_T4_T6_)
        /*011c*/ 	.word	0x00000000


	//----- nvinfo : EIATTR_MIN_STACK_SIZE
	.align		4
.L_90:
        /*0120*/ 	.byte	0x04, 0x12
        /*0122*/ 	.short	(.L_92 - .L_91)
	.align		4
.L_91:
        /*0124*/ 	.word	index@(_ZN3cub18CUB_300001_SM_10006detail6reduce18DeviceReduceKernelINS2_10policy_hubIijN4cuda3std3__44plusIiEEE10Policy1000EN6thrust24THRUST_300001_SM_1000_NS6detail15normal_iteratorINSD_10device_ptrIiEEEEjS9_iNS7_10__identityEEEvT0_PT3_T1_NS0_13GridEvenShareISN_EET2_T4_)
        /*0128*/ 	.word	0x00000000


	//----- nvinfo : EIATTR_MIN_STACK_SIZE
	.align		4
.L_92:
        /*012c*/ 	.byte	0x04, 0x12
        /*012e*/ 	.short	(.L_94 - .L_93)
	.align		4
.L_93:
        /*0130*/ 	.word	index@(_ZN3cub18CUB_300001_SM_10006detail6reduce28DeviceReduceSingleTileKernelINS2_10policy_hubIijN4cuda3std3__44plusIiEEE10Policy1000EN6thrust24THRUST_300001_SM_1000_NS6detail15normal_iteratorINSD_10device_ptrIiEEEEPijS9_iiNS7_10__identityEEEvT0_T1_T2_T3_T4_T6_)
        /*0134*/ 	.word	0x00000000


	//----- nvinfo : EIATTR_MIN_STACK_SIZE
	.align		4
.L_94:
        /*0138*/ 	.byte	0x04, 0x12
        /*013a*/ 	.short	(.L_96 - .L_95)
	.align		4
.L_95:
        /*013c*/ 	.word	index@(_ZN3cub18CUB_300001_SM_10006detail8for_each13static_kernelINS2_12policy_hub_t12policy_500_tEmN6thrust24THRUST_300001_SM_1000_NS8cuda_cub20__uninitialized_fill7functorINS7_10device_ptrIiEEiEEEEvT0_T1_)
        /*0140*/ 	.word	0x00000000


	//----- nvinfo : EIATTR_MIN_STACK_SIZE
	.align		4
.L_96:
        /*0144*/ 	.byte	0x04, 0x12
        /*0146*/ 	.short	(.L_98 - .L_97)
	.align		4
.L_97:
        /*0148*/ 	.word	index@(_ZN3cub18CUB_300001_SM_10006detail9transform16transform_kernelINS2_10policy_hubILb1EN4cuda3std3__45tupleIJN6thrust24THRUST_300001_SM_1000_NS6detail15normal_iteratorINSA_10device_ptrIcEEEESF_EEEE10policy1000El16custom_transformNSC_INSD_IiEEEEJPcSM_EEEvT0_iT1_T2_DpNS2_10kernel_argIT3_EE)
        /*014c*/ 	.word	0x00000000


	//----- nvinfo : EIATTR_MIN_STACK_SIZE
	.align		4
.L_98:
        /*0150*/ 	.byte	0x04, 0x12
        /*0152*/ 	.short	(.L_100 - .L_99)
	.align		4
.L_99:
        /*0154*/ 	.word	index@(_ZN3cub18CUB_300001_SM_10006detail9transform16transform_kernelINS2_10policy_hubILb1EN4cuda3std3__45tupleIJN6thrust24THRUST_300001_SM_1000_NS6detail15normal_iteratorINSA_10device_ptrIcEEEESF_EEEE10policy1000Ei16custom_transformNSC_INSD_IiEEEEJPcSM_EEEvT0_iT1_T2_DpNS2_10kernel_argIT3_EE)
        /*0158*/ 	.word	0x00000000


	//----- nvinfo : EIATTR_MIN_STACK_SIZE
	.align		4
.L_100:
        /*015c*/ 	.byte	0x04, 0x12
        /*015e*/ 	.short	(.L_102 - .L_101)
	.align		4
.L_101:
        /*0160*/ 	.word	index@(_ZN3cub18CUB_300001_SM_10006detail11EmptyKernelIvEEvv)
        /*0164*/ 	.word	0x00000000
.L_102:


//--------------------- .nv.compat                --------------------------
	.section	.nv.compat,"",@"SHT_CUDA_COMPAT_INFO"
	.align	4
        /*0000*/ 	.byte	0x02, 0x09, 0x00, 0x00, 0x02, 0x02, 0x01, 0x00, 0x02, 0x05, 0x05, 0x00, 0x03, 0x07, 0x01, 0x01
        /*0010*/ 	.byte	0x02, 0x03, 0x00, 0x00, 0x02, 0x06, 0x01, 0x00, 0x04, 0x0b, 0x08, 0x00, 0x09, 0x00, 0x00, 0x00
        /*0020*/ 	.byte	0x00, 0x00, 0x00, 0x00


//--------------------- .nv.info._ZN3cub18CUB_300001_SM_10006detail6reduce28DeviceReduceSingleTileKernelINS2_10policy_hubIiyN4cuda3std3__44plusIiEEE10Policy1000EPiSC_iS9_iiNS7_10__identityEEEvT0_T1_T2_T3_T4_T6_ --------------------------
	.section	.nv.info._ZN3cub18CUB_300001_SM_10006detail6reduce28DeviceReduceSingleTileKernelINS2_10policy_hubIiyN4cuda3std3__44plusIiEEE10Policy1000EPiSC_iS9_iiNS7_10__identityEEEvT0_T1_T2_T3_T4_T6_,"",@"SHT_CUDA_INFO"
	.sectionflags	@""
	.align	4


	//----- nvinfo : EIATTR_CUDA_API_VERSION
	.align		4
        /*0000*/ 	.byte	0x04, 0x37
        /*0002*/ 	.short	(.L_104 - .L_103)
.L_103:
        /*0004*/ 	.word	0x00000082


	//----- nvinfo : EIATTR_KPARAM_INFO
	.align		4
.L_104:
        /*0008*/ 	.byte	0x04, 0x17
        /*000a*/ 	.short	(.L_106 - .L_105)
.L_105:
        /*000c*/ 	.word	0x00000000
        /*0010*/ 	.short	0x0005
        /*0012*/ 	.short	0x001c
        /*0014*/ 	.byte	0x00, 0xf0, 0x05, 0x00


	//----- nvinfo : EIATTR_KPARAM_INFO
	.align		4
.L_106:
        /*0018*/ 	.byte	0x04, 0x17
        /*001a*/ 	.short	(.L_108 - .L_107)
.L_107:
        /*001c*/ 	.word	0x00000000
        /*0020*/ 	.short	0x0004
        /*0022*/ 	.short	0x0018
        /*0024*/ 	.byte	0x00, 0xf0, 0x11, 0x00


	//----- nvinfo : EIATTR_KPARAM_INFO
	.align		4
.L_108:
        /*0028*/ 	.byte	0x04, 0x17
        /*002a*/ 	.short	(.L_110 - .L_109)
.L_109:
        /*002c*/ 	.word	0x00000000
        /*0030*/ 	.short	0x0003
        /*0032*/ 	.short	0x0014
        /*0034*/ 	.byte	0x00, 0xf0, 0x05, 0x00


	//----- nvinfo : EIATTR_KPARAM_INFO
	.align		4
.L_110:
        /*0038*/ 	.byte	0x04, 0x17
        /*003a*/ 	.short	(.L_112 - .L_111)
.L_111:
        /*003c*/ 	.word	0x00000000
        /*0040*/ 	.short	0x0002
        /*0042*/ 	.short	0x0010
        /*0044*/ 	.byte	0x00, 0xf0, 0x11, 0x00


	//----- nvinfo : EIATTR_KPARAM_INFO
	.align		4
.L_112:
        /*0048*/ 	.byte	0x04, 0x17
        /*004a*/ 	.short	(.L_114 - .L_113)
.L_113:
        /*004c*/ 	.word	0x00000000
        /*0050*/ 	.short	0x0001
        /*0052*/ 	.short	0x0008
        /*0054*/ 	.byte	0x00, 0xf5, 0x21, 0x00


	//----- nvinfo : EIATTR_KPARAM_INFO
	.align		4
.L_114:
        /*0058*/ 	.byte	0x04, 0x17
        /*005a*/ 	.short	(.L_116 - .L_115)
.L_115:
        /*005c*/ 	.word	0x00000000
        /*0060*/ 	.short	0x0000
        /*0062*/ 	.short	0x0000
        /*0064*/ 	.byte	0x00, 0xf5, 0x21, 0x00


	//----- nvinfo : EIATTR_SPARSE_MMA_MASK
	.align		4
.L_116:
        /*0068*/ 	.byte	0x03, 0x50
        /*006a*/ 	.short	0x0000


	//----- nvinfo : EIATTR_MAXREG_COUNT
	.align		4
        /*006c*/ 	.byte	0x03, 0x1b
        /*006e*/ 	.short	0x00ff


	//----- nvinfo : EIATTR_NUM_BARRIERS
	.align		4
        /*0070*/ 	.byte	0x02, 0x4c
        /*0072*/ 	.byte	0x01
	.zero		1


	//----- nvinfo : EIATTR_MERCURY_ISA_VERSION
	.align		4
        /*0074*/ 	.byte	0x03, 0x5f
        /*0076*/ 	.short	0x0101


	//----- nvinfo : EIATTR_COOP_GROUP_MASK_REGIDS
	.align		4
        /*0078*/ 	.byte	0x04, 0x29
        /*007a*/ 	.short	(.L_118 - .L_117)


	//   ....[0]....
.L_117:
        /*007c*/ 	.word	0xffffffff


	//   ....[1]....
        /*0080*/ 	.word	0xffffffff


	//   ....[2]....
        /*0084*/ 	.word	0xffffffff


	//   ....[3]....
        /*0088*/ 	.word	0xffffffff


	//   ....[4]....
        /*008c*/ 	.word	0xffffffff


	//   ....[5]....
        /*0090*/ 	.word	0xffffffff


	//   ....[6]....
        /*0094*/ 	.word	0xffffffff


	//   ....[7]....
        /*0098*/ 	.word	0xffffffff


	//   ....[8]....
        /*009c*/ 	.word	0xffffffff


	//   ....[9]....
        /*00a0*/ 	.word	0xffffffff


	//   ....[10]....
        /*00a4*/ 	.word	0xffffffff


	//   ....[11]....
        /*00a8*/ 	.word	0xffffffff


	//   ....[12]....
        /*00ac*/ 	.word	0xffffffff


	//   ....[13]....
        /*00b0*/ 	.word	0xffffffff


	//   ....[14]....
        /*00b4*/ 	.word	0xffffffff


	//   ....[15]....
        /*00b8*/ 	.word	0xffffffff


	//   ....[16]....
        /*00bc*/ 	.word	0xffffffff


	//   ....[17]....
        /*00c0*/ 	.word	0xffffffff


	//   ....[18]....
        /*00c4*/ 	.word	0xffffffff


	//   ....[19]....
        /*00c8*/ 	.word	0xffffffff


	//   ....[20]....
        /*00cc*/ 	.word	0xffffffff


	//   ....[21]....
        /*00d0*/ 	.word	0xffffffff


	//   ....[22]....
        /*00d4*/ 	.word	0xffffffff


	//   ....[23]....
        /*00d8*/ 	.word	0xffffffff


	//   ....[24]....
        /*00dc*/ 	.word	0xffffffff


	//   ....[25]....
        /*00e0*/ 	.word	0xffffffff


	//   ....[26]....
        /*00e4*/ 	.word	0xffffffff


	//   ....[27]....
        /*00e8*/ 	.word	0xffffffff


	//   ....[28]....
        /*00ec*/ 	.word	0xffffffff


	//   ....[29]....
        /*00f0*/ 	.word	0xffffffff


	//----- nvinfo : EIATTR_COOP_GROUP_INSTR_OFFSETS
	.align		4
.L_118:
        /*00f4*/ 	.byte	0x04, 0x28
        /*00f6*/ 	.short	(.L_120 - .L_119)


	//   ....[0]....
.L_119:
        /*00f8*/ 	.word	0x00000890


	//   ....[1]....
        /*00fc*/ 	.word	0x000008f0


	//   ....[2]....
        /*0100*/ 	.word	0x00000940


	//   ....[3]....
        /*0104*/ 	.word	0x000009b0


	//   ....[4]....
        /*0108*/ 	.word	0x00000a10


	//   ....[5]....
        /*010c*/ 	.word	0x00000ba0


	//   ....[6]....
        /*0110*/ 	.word	0x00000c40


	//   ....[7]....
        /*0114*/ 	.word	0x00000cc0


	//   ....[8]....
        /*0118*/ 	.word	0x00000d20


	//   ....[9]....
        /*011c*/ 	.word	0x00000d60


	//   ....[10]....
        /*0120*/ 	.word	0x000019d0


	//   ....[11]....
        /*0124*/ 	.word	0x00001a30


	//   ....[12]....
        /*0128*/ 	.word	0x00001a90


	//   ....[13]....
        /*012c*/ 	.word	0x00001af0


	//   ....[14]....
        /*0130*/ 	.word	0x00001b50


	//   ....[15]....
        /*0134*/ 	.word	0x000023f0


	//   ....[16]....
        /*0138*/ 	.word	0x00002450


	//   ....[17]....
        /*013c*/ 	.word	0x000024a0


	//   ....[18]....
        /*0140*/ 	.word	0x00002510


	//   ....[19]....
        /*0144*/ 	.word	0x00002570


	//   ....[20]....
        /*0148*/ 	.word	0x00002700


	//   ....[21]....
        /*014c*/ 	.word	0x00002790


	//   ....[22]....
        /*0150*/ 	.word	0x000027e0


	//   ....[23]....
        /*0154*/ 	.word	0x00002850


	//   ....[24]....
        /*0158*/ 	.word	0x000028c0


	//   ....[25]....
        /*015c*/ 	.word	0x000036a0


	//   ....[26]....
        /*0160*/ 	.word	0x00003700


	//   ....[27]....
        /*0164*/ 	.word	0x00003760


	//   ....[28]....
        /*0168*/ 	.word	0x000037c0


	//   ....[29]....
        /*016c*/ 	.word	0x00003820


	//----- nvinfo : EIATTR_VRC_CTA_INIT_COUNT
	.align		4
.L_120:
        /*0170*/ 	.byte	0x02, 0x4a
	.zero		1
	.zero		1


	//----- nvinfo : EIATTR_EXIT_INSTR_OFFSETS
	.align		4
        /*0174*/ 	.byte	0x04, 0x1c
        /*0176*/ 	.short	(.L_122 - .L_121)


	//   ....[0]....
.L_121:
        /*0178*/ 	.word	0x00000080


	//   ....[1]....
        /*017c*/ 	.word	0x000000c0


	//   ....[2]....
        /*0180*/ 	.word	0x00003940


	//   ....[3]....
        /*0184*/ 	.word	0x00003990


	//----- nvinfo : EIATTR_MAX_THREADS
	.align		4
.L_122:
        /*0188*/ 	.byte	0x04, 0x05
        /*018a*/ 	.short	(.L_124 - .L_123)
.L_123:
        /*018c*/ 	.word	0x00000100
        /*0190*/ 	.word	0x00000001
        /*0194*/ 	.word	0x00000001


	//----- nvinfo : EIATTR_CRS_STACK_SIZE
	.align		4
.L_124:
        /*0198*/ 	.byte	0x04, 0x1e
        /*019a*/ 	.short	(.L_126 - .L_125)
.L_125:
        /*019c*/ 	.word	0x00000000


	//----- nvinfo : EIATTR_CBANK_PARAM_SIZE
	.align		4
.L_126:
        /*01a0*/ 	.byte	0x03, 0x19
        /*01a2*/ 	.short	0x001d


	//----- nvinfo : EIATTR_PARAM_CBANK
	.align		4
        /*01a4*/ 	.byte	0x04, 0x0a
        /*01a6*/ 	.short	(.L_128 - .L_127)
	.align		4
.L_127:
        /*01a8*/ 	.word	index@(.nv.constant0._ZN3cub18CUB_300001_SM_10006detail6reduce28DeviceReduceSingleTileKernelINS2_10policy_hubIiyN4cuda3std3__44plusIiEEE10Policy1000EPiSC_iS9_iiNS7_10__identityEEEvT0_T1_T2_T3_T4_T6_)
        /*01ac*/ 	.short	0x0380
        /*01ae*/ 	.short	0x001d


	//----- nvinfo : EIATTR_SW_WAR
	.align		4
.L_128:
        /*01b0*/ 	.byte	0x04, 0x36
        /*01b2*/ 	.short	(.L_130 - .L_129)
.L_129:
        /*01b4*/ 	.word	0x00000008
.L_130:


//--------------------- .nv.info._ZN3cub18CUB_300001_SM_10006detail6reduce18DeviceReduceKernelINS2_10policy_hubIiyN4cuda3std3__44plusIiEEE10Policy1000EN6thrust24THRUST_300001_SM_1000_NS6detail15normal_iteratorINSD_10device_ptrIiEEEEyS9_iNS7_10__identityEEEvT0_PT3_T1_NS0_13GridEvenShareISN_EET2_T4_ --------------------------
	.section	.nv.info._ZN3cub18CUB_300001_SM_10006detail6reduce18DeviceReduceKernelINS2_10policy_hubIiyN4cuda3std3__44plusIiEEE10Policy1000EN6thrust24THRUST_300001_SM_1000_NS6detail15normal_iteratorINSD_10device_ptrIiEEEEyS9_iNS7_10__identityEEEvT0_PT3_T1_NS0_13GridEvenShareISN_EET2_T4_,"",@"SHT_CUDA_INFO"
	.sectionflags	@""
	.align	4


	//----- nvinfo : EIATTR_CUDA_API_VERSION
	.align		4
        /*0000*/ 	.byte	0x04, 0x37
        /*0002*/ 	.short	(.L_132 - .L_131)
.L_131:
        /*0004*/ 	.word	0x00000082


	//----- nvinfo : EIATTR_KPARAM_INFO
	.align		4
.L_132:
        /*0008*/ 	.byte	0x04, 0x17
        /*000a*/ 	.short	(.L_134 - .L_133)
.L_133:
        /*000c*/ 	.word	0x00000000
        /*0010*/ 	.short	0x0005
        /*0012*/ 	.short	0x0061
        /*0014*/ 	.byte	0x00, 0xf0, 0x05, 0x00


	//----- nvinfo : EIATTR_KPARAM_INFO
	.align		4
.L_134:
        /*0018*/ 	.byte	0x04, 0x17
        /*001a*/ 	.short	(.L_136 - .L_135)
.L_135:
        /*001c*/ 	.word	0x00000000
        /*0020*/ 	.short	0x0004
        /*0022*/ 	.short	0x0060
        /*0024*/ 	.byte	0x00, 0xf0, 0x05, 0x00


	//----- nvinfo : EIATTR_KPARAM_INFO
	.align		4
.L_136:
        /*0028*/ 	.byte	0x04, 0x17
        /*002a*/ 	.short	(.L_138 - .L_137)
.L_137:
        /*002c*/ 	.word	0x00000000
        /*0030*/ 	.short	0x0003
        /*0032*/ 	.short	0x0018
        /*0034*/ 	.byte	0x00, 0xf0, 0x21, 0x01


	//----- nvinfo : EIATTR_KPARAM_INFO
	.align		4
.L_138:
        /*0038*/ 	.byte	0x04, 0x17
        /*003a*/ 	.short	(.L_140 - .L_139)
.L_139:
        /*003c*/ 	.word	0x00000000
        /*0040*/ 	.short	0x0002
        /*0042*/ 	.short	0x0010
        /*0044*/ 	.byte	0x00, 0xf0, 0x21, 0x00


	//----- nvinfo : EIATTR_KPARAM_INFO
	.align		4
.L_140:
        /*0048*/ 	.byte	0x04, 0x17
        /*004a*/ 	.short	(.L_142 - .L_141)
.L_141:
        /*004c*/ 	.word	0x00000000
        /*0050*/ 	.short	0x0001
        /*0052*/ 	.short	0x0008
        /*0054*/ 	.byte	0x00, 0xf5, 0x21, 0x00


	//----- nvinfo : EIATTR_KPARAM_INFO
	.align		4
.L_142:
        /*0058*/ 	.byte	0x04, 0x17
        /*005a*/ 	.short	(.L_144 - .L_143)
.L_143:
        /*005c*/ 	.word	0x00000000
        /*0060*/ 	.short	0x0000
        /*0062*/ 	.short	0x0000
        /*0064*/ 	.byte	0x00, 0xf0, 0x21, 0x00


	//----- nvinfo : EIATTR_SPARSE_MMA_MASK
	.align		4
.L_144:
        /*0068*/ 	.byte	0x03, 0x50
        /*006a*/ 	.short	0x0000


	//----- nvinfo : EIATTR_MAXREG_COUNT
	.align		4
        /*006c*/ 	.byte	0x03, 0x1b
        /*006e*/ 	.short	0x00ff


	//----- nvinfo : EIATTR_NUM_BARRIERS
	.align		4
        /*0070*/ 	.byte	0x02, 0x4c
        /*0072*/ 	.byte	0x01
	.zero		1


	//----- nvinfo : EIATTR_MERCURY_ISA_VERSION
	.align		4
        /*0074*/ 	.byte	0x03, 0x5f
        /*0076*/ 	.short	0x0101


	//----- nvinfo : EIATTR_COOP_GROUP_MASK_REGIDS
	.align		4
        /*0078*/ 	.byte	0x04, 0x29
        /*007a*/ 	.short	(.L_146 - .L_145)


	//   ....[0]....
.L_145:
        /*007c*/ 	.word	0xffffffff


	//   ....[1]....
        /*0080*/ 	.word	0xffffffff


	//   ....[2]....
        /*0084*/ 	.word	0xffffffff


	//   ....[3]....
        /*0088*/ 	.word	0xffffffff


	//   ....[4]....
        /*008c*/ 	.word	0xffffffff


	//   ....[5]....
        /*0090*/ 	.word	0xffffffff


	//   ....[6]....
        /*0094*/ 	.word	0xffffffff


	//   ....[7]....
        /*0098*/ 	.word	0xffffffff


	//   ....[8]....
        /*009c*/ 	.word	0xffffffff


	//   ....[9]....
        /*00a0*/ 	.word	0xffffffff


	//   ....[10]....
        /*00a4*/ 	.word	0xffffffff


	//   ....[11]....
        /*00a8*/ 	.word	0xffffffff


	//   ....[12]....
        /*00ac*/ 	.word	0xffffffff


	//   ....[13]....
        /*00b0*/ 	.word	0xffffffff


	//   ....[14]....
        /*00b4*/ 	.word	0xffffffff


	//----- nvinfo : EIATTR_COOP_GROUP_INSTR_OFFSETS
	.align		4
.L_146:
        /*00b8*/ 	.byte	0x04, 0x28
        /*00ba*/ 	.short	(.L_148 - .L_147)


	//   ....[0]....
.L_147:
        /*00bc*/ 	.word	0x000008e0


	//   ....[1]....
        /*00c0*/ 	.word	0x00000940


	//   ....[2]....
        /*00c4*/ 	.word	0x000009a0


	//   ....[3]....
        /*00c8*/ 	.word	0x00000a00


	//   ....[4]....
        /*00cc*/ 	.word	0x00000a60


	//   ....[5]....
        /*00d0*/ 	.word	0x00000bf0


	//   ....[6]....
        /*00d4*/ 	.word	0x00000c90


	//   ....[7]....
        /*00d8*/ 	.word	0x00000d10


	//   ....[8]....
        /*00dc*/ 	.word	0x00000d70


	//   ....[9]....
        /*00e0*/ 	.word	0x00000db0


	//   ....[10]....
        /*00e4*/ 	.word	0x00001db0


	//   ....[11]....
        /*00e8*/ 	.word	0x00001e10


	//   ....[12]....
        /*00ec*/ 	.word	0x00001e70


	//   ....[13]....
        /*00f0*/ 	.word	0x00001ed0


	//   ....[14]....
        /*00f4*/ 	.word	0x00001f30


	//----- nvinfo : EIATTR_VRC_CTA_INIT_COUNT
	.align		4
.L_148:
        /*00f8*/ 	.byte	0x02, 0x4a
	.zero		1
	.zero		1


	//----- nvinfo : EIATTR_EXIT_INSTR_OFFSETS
	.align		4
        /*00fc*/ 	.byte	0x04, 0x1c
        /*00fe*/ 	.short	(.L_150 - .L_149)


	//   ....[0]....
.L_149:
        /*0100*/ 	.word	0x00002050


	//   ....[1]....
        /*0104*/ 	.word	0x000020b0


	//----- nvinfo : EIATTR_MAX_THREADS
	.align		4
.L_150:
        /*0108*/ 	.byte	0x04, 0x05
        /*010a*/ 	.short	(.L_152 - .L_151)
.L_151:
        /*010c*/ 	.word	0x00000100
        /*0110*/ 	.word	0x00000001
        /*0114*/ 	.word	0x00000001


	//----- nvinfo : EIATTR_CRS_STACK_SIZE
	.align		4
.L_152:
        /*0118*/ 	.byte	0x04, 0x1e
        /*011a*/ 	.short	(.L_154 - .L_153)
.L_153:
        /*011c*/ 	.word	0x00000000


	//----- nvinfo : EIATTR_CBANK_PARAM_SIZE
	.align		4
.L_154:
        /*0120*/ 	.byte	0x03, 0x19
        /*0122*/ 	.short	0x0062


	//----- nvinfo : EIATTR_PARAM_CBANK
	.align		4
        /*0124*/ 	.byte	0x04, 0x0a
        /*0126*/ 	.short	(.L_156 - .L_155)
	.align		4
.L_155:
        /*0128*/ 	.word	index@(.nv.constant0._ZN3cub18CUB_300001_SM_10006detail6reduce18DeviceReduceKernelINS2_10policy_hubIiyN4cuda3std3__44plusIiEEE10Policy1000EN6thrust24THRUST_300001_SM_1000_NS6detail15normal_iteratorINSD_10device_ptrIiEEEEyS9_iNS7_10__identityEEEvT0_PT3_T1_NS0_13GridEvenShareISN_EET2_T4_)
        /*012c*/ 	.short	0x0380
        /*012e*/ 	.short	0x0062


	//----- nvinfo : EIATTR_SW_WAR
	.align		4
.L_156:
        /*0130*/ 	.byte	0x04, 0x36
        /*0132*/ 	.short	(.L_158 - .L_157)
.L_157:
        /*0134*/ 	.word	0x00000008
.L_158:


//--------------------- .nv.info._ZN3cub18CUB_300001_SM_10006detail6reduce28DeviceReduceSingleTileKernelINS2_10policy_hubIiyN4cuda3std3__44plusIiEEE10Policy1000EN6thrust24THRUST_300001_SM_1000_NS6detail15normal_iteratorINSD_10device_ptrIiEEEEPiyS9_iiNS7_10__identityEEEvT0_T1_T2_T3_T4_T6_ --------------------------
	.section	.nv.info._ZN3cub18CUB_300001_SM_10006detail6reduce28DeviceReduceSingleTileKernelINS2_10policy_hubIiyN4cuda3std3__44plusIiEEE10Policy1000EN6thrust24THRUST_300001_SM_1000_NS6detail15normal_iteratorINSD_10device_ptrIiEEEEPiyS9_iiNS7_10__identityEEEvT0_T1_T2_T3_T4_T6_,"",@"SHT_CUDA_INFO"
	.sectionflags	@""
	.align	4


	//----- nvinfo : EIATTR_CUDA_API_VERSION
	.align		4
        /*0000*/ 	.byte	0x04, 0x37
        /*0002*/ 	.short	(.L_160 - .L_159)
.L_159:
        /*0004*/ 	.word	0x00000082


	//----- nvinfo : EIATTR_KPARAM_INFO
	.align		4
.L_160:
        /*0008*/ 	.byte	0x04, 0x17
        /*000a*/ 	.short	(.L_162 - .L_161)
.L_161:
        /*000c*/ 	.word	0x00000000
        /*0010*/ 	.short	0x0005
        /*0012*/ 	.short	0x0020
        /*0014*/ 	.byte	0x00, 0xf0, 0x05, 0x00


	//----- nvinfo : EIATTR_KPARAM_INFO
	.align		4
.L_162:
        /*0018*/ 	.byte	0x04, 0x17
        /*001a*/ 	.short	(.L_164 - .L_163)
.L_163:
        /*001c*/ 	.word	0x00000000
        /*0020*/ 	.short	0x0004
        /*0022*/ 	.short	0x001c
        /*0024*/ 	.byte	0x00, 0xf0, 0x11, 0x00


	//----- nvinfo : EIATTR_KPARAM_INFO
	.align		4
.L_164:
        /*0028*/ 	.byte	0x04, 0x17
        /*002a*/ 	.short	(.L_166 - .L_165)
.L_165:
        /*002c*/ 	.word	0x00000000
        /*0030*/ 	.short	0x0003
        /*0032*/ 	.short	0x0018
        /*0034*/ 	.byte	0x00, 0xf0, 0x05, 0x00


	//----- nvinfo : EIATTR_KPARAM_INFO
	.align		4
.L_166:
        /*0038*/ 	.byte	0x04, 0x17
        /*003a*/ 	.short	(.L_168 - .L_167)
.L_167:
        /*003c*/ 	.word	0x00000000
        /*0040*/ 	.short	0x0002
        /*0042*/ 	.short	0x0010
        /*0044*/ 	.byte	0x00, 0xf0, 0x21, 0x00


	//----- nvinfo : EIATTR_KPARAM_INFO
	.align		4
.L_168:
        /*0048*/ 	.byte	0x04, 0x17
        /*004a*/ 	.short	(.L_170 - .L_169)
.L_169:
        /*004c*/ 	.word	0x00000000
        /*0050*/ 	.short	0x0001
        /*0052*/ 	.short	0x0008
        /*0054*/ 	.byte	0x00, 0xf5, 0x21, 0x00


	//----- nvinfo : EIATTR_KPARAM_INFO
	.align		4
.L_170:
        /*0058*/ 	.byte	0x04, 0x17
        /*005a*/ 	.short	(.L_172 - .L_171)
.L_171:
        /*005c*/ 	.word	0x00000000
        /*0060*/ 	.short	0x0000
        /*0062*/ 	.short	0x0000
        /*0064*/ 	.byte	0x00, 0xf0, 0x21, 0x00


	//----- nvinfo : EIATTR_SPARSE_MMA_MASK
	.align		4
.L_172:
        /*0068*/ 	.byte	0x03, 0x50
        /*006a*/ 	.short	0x0000


	//----- nvinfo : EIATTR_MAXREG_COUNT
	.align		4
        /*006c*/ 	.byte	0x03, 0x1b
        /*006e*/ 	.short	0x00ff


	//----- nvinfo : EIATTR_NUM_BARRIERS
	.align		4
        /*0070*/ 	.byte	0x02, 0x4c
        /*0072*/ 	.byte	0x01
	.zero		1


	//----- nvinfo : EIATTR_MERCURY_ISA_VERSION
	.align		4
        /*0074*/ 	.byte	0x03, 0x5f
        /*0076*/ 	.short	0x0101


	//----- nvinfo : EIATTR_COOP_GROUP_MASK_REGIDS
	.align		4
        /*0078*/ 	.byte	0x04, 0x29
        /*007a*/ 	.short	(.L_174 - .L_173)


	//   ....[0]....
.L_173:
        /*007c*/ 	.word	0xffffffff


	//   ....[1]....
        /*0080*/ 	.word	0xffffffff


	//   ....[2]....
        /*0084*/ 	.word	0xffffffff


	//   ....[3]....
        /*0088*/ 	.word	0xffffffff


	//   ....[4]....
        /*008c*/ 	.word	0xffffffff


	//   ....[5]....
        /*0090*/ 	.word	0xffffffff


	//   ....[6]....
        /*0094*/ 	.word	0xffffffff


	//   ....[7]....
        /*0098*/ 	.word	0xffffffff


	//   ....[8]....
        /*009c*/ 	.word	0xffffffff


	//   ....[9]....
        /*00a0*/ 	.word	0xffffffff


	//   ....[10]....
        /*00a4*/ 	.word	0xffffffff


	//   ....[11]....
        /*00a8*/ 	.word	0xffffffff


	//   ....[12]....
        /*00ac*/ 	.word	0xffffffff


	//   ....[13]....
        /*00b0*/ 	.word	0xffffffff


	//   ....[14]....
        /*00b4*/ 	.word	0xffffffff


	//----- nvinfo : EIATTR_COOP_GROUP_INSTR_OFFSETS
	.align		4
.L_174:
        /*00b8*/ 	.byte	0x04, 0x28
        /*00ba*/ 	.short	(.L_176 - .L_175)


	//   ....[0]....
.L_175:
        /*00bc*/ 	.word	0x00000850


	//   ....[1]....
        /*00c0*/ 	.word	0x000008b0


	//   ....[2]....
        /*00c4*/ 	.word	0x00000910


	//   ....[3]....
        /*00c8*/ 	.word	0x00000970


	//   ....[4]....
        /*00cc*/ 	.word	0x000009d0


	//   ....[5]....
        /*00d0*/ 	.word	0x00000b60


	//   ....[6]....
        /*00d4*/ 	.word	0x00000c00


	//   ....[7]....
        /*00d8*/ 	.word	0x00000c80


	//   ....[8]....
        /*00dc*/ 	.word	0x00000ce0


	//   ....[9]....
        /*00e0*/ 	.word	0x00000d20


	//   ....[10]....
        /*00e4*/ 	.word	0x00001b90


	//   ....[11]....
        /*00e8*/ 	.word	0x00001bf0


	//   ....[12]....
        /*00ec*/ 	.word	0x00001c50


	//   ....[13]....
        /*00f0*/ 	.word	0x00001cb0


	//   ....[14]....
        /*00f4*/ 	.word	0x00001d10


	//----- nvinfo : EIATTR_VRC_CTA_INIT_COUNT
	.align		4
.L_176:
        /*00f8*/ 	.byte	0x02, 0x4a
	.zero		1
	.zero		1


	//----- nvinfo : EIATTR_EXIT_INSTR_OFFSETS
	.align		4
        /*00fc*/ 	.byte	0x04, 0x1c
        /*00fe*/ 	.short	(.L_178 - .L_177)


	//   ....[0]....
.L_177:
        /*0100*/ 	.word	0x000000a0


	//   ....[1]....
        /*0104*/ 	.word	0x000000e0


	//   ....[2]....
        /*0108*/ 	.word	0x00001e20


	//   ....[3]....
        /*010c*/ 	.word	0x00001e70


	//----- nvinfo : EIATTR_MAX_THREADS
	.align		4
.L_178:
        /*0110*/ 	.byte	0x04, 0x05
        /*0112*/ 	.short	(.L_180 - .L_179)
.L_179:
        /*0114*/ 	.word	0x00000100
        /*0118*/ 	.word	0x00000001
        /*011c*/ 	.word	0x00000001


	//----- nvinfo : EIATTR_CRS_STACK_SIZE
	.align		4
.L_180:
        /*0120*/ 	.byte	0x04, 0x1e
        /*0122*/ 	.short	(.L_182 - .L_181)
.L_181:
        /*0124*/ 	.word	0x00000000


	//----- nvinfo : EIATTR_CBANK_PARAM_SIZE
	.align		4
.L_182:
        /*0128*/ 	.byte	0x03, 0x19
        /*012a*/ 	.short	0x0021


	//----- nvinfo : EIATTR_PARAM_CBANK
	.align		4
        /*012c*/ 	.byte	0x04, 0x0a
        /*012e*/ 	.short	(.L_184 - .L_183)
	.align		4
.L_183:
        /*0130*/ 	.word	index@(.nv.constant0._ZN3cub18CUB_300001_SM_10006detail6reduce28DeviceReduceSingleTileKernelINS2_10policy_hubIiyN4cuda3std3__44plusIiEEE10Policy1000EN6thrust24THRUST_300001_SM_1000_NS6detail15normal_iteratorINSD_10device_ptrIiEEEEPiyS9_iiNS7_10__identityEEEvT0_T1_T2_T3_T4_T6_)
        /*0134*/ 	.short	0x0380
        /*0136*/ 	.short	0x0021


	//----- nvinfo : EIATTR_SW_WAR
	.align		4
.L_184:
        /*0138*/ 	.byte	0x04, 0x36
        /*013a*/ 	.short	(.L_186 - .L_185)
.L_185:
        /*013c*/ 	.word	0x00000008
.L_186:


//--------------------- .nv.info._ZN3cub18CUB_300001_SM_10006detail6reduce28DeviceReduceSingleTileKernelINS2_10policy_hubIijN4cuda3std3__44plusIiEEE10Policy1000EPiSC_iS9_iiNS7_10__identityEEEvT0_T1_T2_T3_T4_T6_ --------------------------
	.section	.nv.info._ZN3cub18CUB_300001_SM_10006detail6reduce28DeviceReduceSingleTileKernelINS2_10policy_hubIijN4cuda3std3__44plusIiEEE10Policy1000EPiSC_iS9_iiNS7_10__identityEEEvT0_T1_T2_T3_T4_T6_,"",@"SHT_CUDA_INFO"
	.sectionflags	@""
	.align	4


	//----- nvinfo : EIATTR_CUDA_API_VERSION
	.align		4
        /*0000*/ 	.byte	0x04, 0x37
        /*0002*/ 	.short	(.L_188 - .L_187)
.L_187:
        /*0004*/ 	.word	0x00000082


	//----- nvinfo : EIATTR_KPARAM_INFO
	.align		4
.L_188:
        /*0008*/ 	.byte	0x04, 0x17
        /*000a*/ 	.short	(.L_190 - .L_189)
.L_189:
        /*000c*/ 	.word	0x00000000
        /*0010*/ 	.short	0x0005
        /*0012*/ 	.short	0x001c
        /*0014*/ 	.byte	0x00, 0xf0, 0x05, 0x00


	//----- nvinfo : EIATTR_KPARAM_INFO
	.align		4
.L_190:
        /*0018*/ 	.byte	0x04, 0x17
        /*001a*/ 	.short	(.L_192 - .L_191)
.L_191:
        /*001c*/ 	.word	0x00000000
        /*0020*/ 	.short	0x0004
        /*0022*/ 	.short	0x0018
        /*0024*/ 	.byte	0x00, 0xf0, 0x11, 0x00


	//----- nvinfo : EIATTR_KPARAM_INFO
	.align		4
.L_192:
        /*0028*/ 	.byte	0x04, 0x17
        /*002a*/ 	.short	(.L_194 - .L_193)
.L_193:
        /*002c*/ 	.word	0x00000000
        /*0030*/ 	.short	0x0003
        /*0032*/ 	.short	0x0014
        /*0034*/ 	.byte	0x00, 0xf0, 0x05, 0x00


	//----- nvinfo : EIATTR_KPARAM_INFO
	.align		4
.L_194:
        /*0038*/ 	.byte	0x04, 0x17
        /*003a*/ 	.short	(.L_196 - .L_195)
.L_195:
        /*003c*/ 	.word	0x00000000
        /*0040*/ 	.short	0x0002
        /*0042*/ 	.short	0x0010
        /*0044*/ 	.byte	0x00, 0xf0, 0x11, 0x00


	//----- nvinfo : EIATTR_KPARAM_INFO
	.align		4
.L_196:
        /*0048*/ 	.byte	0x04, 0x17
        /*004a*/ 	.short	(.L_198 - .L_197)
.L_197:
        /*004c*/ 	.word	0x00000000
        /*0050*/ 	.short	0x0001
        /*0052*/ 	.short	0x0008
        /*0054*/ 	.byte	0x00, 0xf5, 0x21, 0x00


	//----- nvinfo : EIATTR_KPARAM_INFO
	.align		4
.L_198:
        /*0058*/ 	.byte	0x04, 0x17
        /*005a*/ 	.short	(.L_200 - .L_199)
.L_199:
        /*005c*/ 	.word	0x00000000
        /*0060*/ 	.short	0x0000
        /*0062*/ 	.short	0x0000
        /*0064*/ 	.byte	0x00, 0xf5, 0x21, 0x00


	//----- nvinfo : EIATTR_SPARSE_MMA_MASK
	.align		4
.L_200:
        /*0068*/ 	.byte	0x03, 0x50
        /*006a*/ 	.short	0x0000


	//----- nvinfo : EIATTR_MAXREG_COUNT
	.align		4
        /*006c*/ 	.byte	0x03, 0x1b
        /*006e*/ 	.short	0x00ff


	//----- nvinfo : EIATTR_NUM_BARRIERS
	.align		4
        /*0070*/ 	.byte	0x02, 0x4c
        /*0072*/ 	.byte	0x01
	.zero		1


	//----- nvinfo : EIATTR_MERCURY_ISA_VERSION
	.align		4
        /*0074*/ 	.byte	0x03, 0x5f
        /*0076*/ 	.short	0x0101


	//----- nvinfo : EIATTR_COOP_GROUP_MASK_REGIDS
	.align		4
        /*0078*/ 	.byte	0x04, 0x29
        /*007a*/ 	.short	(.L_202 - .L_201)


	//   ....[0]....
.L_201:
        /*007c*/ 	.word	0xffffffff


	//   ....[1]....
        /*0080*/ 	.word	0xffffffff


	//   ....[2]....
        /*0084*/ 	.word	0xffffffff


	//   ....[3]....
        /*0088*/ 	.word	0xffffffff


	//   ....[4]....
        /*008c*/ 	.word	0xffffffff


	//   ....[5]....
        /*0090*/ 	.word	0xffffffff


	//   ....[6]....
        /*0094*/ 	.word	0xffffffff


	//   ....[7]....
        /*0098*/ 	.word	0xffffffff


	//   ....[8]....
        /*009c*/ 	.word	0xffffffff


	//   ....[9]....
        /*00a0*/ 	.word	0xffffffff


	//   ....[10]....
        /*00a4*/ 	.word	0xffffffff


	//   ....[11]....
        /*00a8*/ 	.word	0xffffffff


	//   ....[12]....
        /*00ac*/ 	.word	0xffffffff


	//   ....[13]....
        /*00b0*/ 	.word	0xffffffff


	//   ....[14]....
        /*00b4*/ 	.word	0xffffffff


	//   ....[15]....
        /*00b8*/ 	.word	0xffffffff


	//   ....[16]....
        /*00bc*/ 	.word	0xffffffff


	//   ....[17]....
        /*00c0*/ 	.word	0xffffffff


	//   ....[18]....
        /*00c4*/ 	.word	0xffffffff


	//   ....[19]....
        /*00c8*/ 	.word	0xffffffff


	//   ....[20]....
        /*00cc*/ 	.word	0xffffffff


	//   ....[21]....
        /*00d0*/ 	.word	0xffffffff


	//   ....[22]....
        /*00d4*/ 	.word	0xffffffff


	//   ....[23]....
        /*00d8*/ 	.word	0xffffffff


	//   ....[24]....
        /*00dc*/ 	.word	0xffffffff


	//   ....[25]....
        /*00e0*/ 	.word	0xffffffff


	//   ....[26]....
        /*00e4*/ 	.word	0xffffffff


	//   ....[27]....
        /*00e8*/ 	.word	0xffffffff


	//   ....[28]....
        /*00ec*/ 	.word	0xffffffff


	//   ....[29]....
        /*00f0*/ 	.word	0xffffffff


	//----- nvinfo : EIATTR_COOP_GROUP_INSTR_OFFSETS
	.align		4
.L_202:
        /*00f4*/ 	.byte	0x04, 0x28
        /*00f6*/ 	.short	(.L_204 - .L_203)


	//   ....[0]....
.L_203:
        /*00f8*/ 	.word	0x00000890


	//   ....[1]....
        /*00fc*/ 	.word	0x000008f0


	//   ....[2]....
        /*0100*/ 	.word	0x00000940


	//   ....[3]....
        /*0104*/ 	.word	0x000009b0


	//   ....[4]....
        /*0108*/ 	.word	0x00000a10


	//   ....[5]....
        /*010c*/ 	.word	0x00000ba0


	//   ....[6]....
        /*0110*/ 	.word	0x00000c40


	//   ....[7]....
        /*0114*/ 	.word	0x00000cc0


	//   ....[8]....
        /*0118*/ 	.word	0x00000d20


	//   ....[9]....
        /*011c*/ 	.word	0x00000d60


	//   ....[10]....
        /*0120*/ 	.word	0x000019d0


	//   ....[11]....
        /*0124*/ 	.word	0x00001a30


	//   ....[12]....
        /*0128*/ 	.word	0x00001a90


	//   ....[13]....
        /*012c*/ 	.word	0x00001af0


	//   ....[14]....
        /*0130*/ 	.word	0x00001b50


	//   ....[15]....
        /*0134*/ 	.word	0x000023f0


	//   ....[16]....
        /*0138*/ 	.word	0x00002450


	//   ....[17]....
        /*013c*/ 	.word	0x000024a0


	//   ....[18]....
        /*0140*/ 	.word	0x00002510


	//   ....[19]....
        /*0144*/ 	.word	0x00002570


	//   ....[20]....
        /*0148*/ 	.word	0x00002700


	//   ....[21]....
        /*014c*/ 	.word	0x00002790


	//   ....[22]....
        /*0150*/ 	.word	0x000027e0


	//   ....[23]....
        /*0154*/ 	.word	0x00002850


	//   ....[24]....
        /*0158*/ 	.word	0x000028c0


	//   ....[25]....
        /*015c*/ 	.word	0x000036a0


	//   ....[26]....
        /*0160*/ 	.word	0x00003700


	//   ....[27]....
        /*0164*/ 	.word	0x00003760


	//   ....[28]....
        /*0168*/ 	.word	0x000037c0


	//   ....[29]....
        /*016c*/ 	.word	0x00003820


	//----- nvinfo : EIATTR_VRC_CTA_INIT_COUNT
	.align		4
.L_204:
        /*0170*/ 	.byte	0x02, 0x4a
	.zero		1
	.zero		1


	//----- nvinfo : EIATTR_EXIT_INSTR_OFFSETS
	.align		4
        /*0174*/ 	.byte	0x04, 0x1c
        /*0176*/ 	.short	(.L_206 - .L_205)


	//   ....[0]....
.L_205:
        /*0178*/ 	.word	0x00000080


	//   ....[1]....
        /*017c*/ 	.word	0x000000c0


	//   ....[2]....
        /*0180*/ 	.word	0x00003940


	//   ....[3]....
        /*0184*/ 	.word	0x00003990


	//----- nvinfo : EIATTR_MAX_THREADS
	.align		4
.L_206:
        /*0188*/ 	.byte	0x04, 0x05
        /*018a*/ 	.short	(.L_208 - .L_207)
.L_207:
        /*018c*/ 	.word	0x00000100
        /*0190*/ 	.word	0x00000001
        /*0194*/ 	.word	0x00000001


	//----- nvinfo : EIATTR_CRS_STACK_SIZE
	.align		4
.L_208:
        /*0198*/ 	.byte	0x04, 0x1e
        /*019a*/ 	.short	(.L_210 - .L_209)
.L_209:
        /*019c*/ 	.word	0x00000000


	//----- nvinfo : EIATTR_CBANK_PARAM_SIZE
	.align		4
.L_210:
        /*01a0*/ 	.byte	0x03, 0x19
        /*01a2*/ 	.short	0x001d


	//----- nvinfo : EIATTR_PARAM_CBANK
	.align		4
        /*01a4*/ 	.byte	0x04, 0x0a
        /*01a6*/ 	.short	(.L_212 - .L_211)
	.align		4
.L_211:
        /*01a8*/ 	.word	index@(.nv.constant0._ZN3cub18CUB_300001_SM_10006detail6reduce28DeviceReduceSingleTileKernelINS2_10policy_hubIijN4cuda3std3__44plusIiEEE10Policy1000EPiSC_iS9_iiNS7_10__identityEEEvT0_T1_T2_T3_T4_T6_)
        /*01ac*/ 	.short	0x0380
        /*01ae*/ 	.short	0x001d


	//----- nvinfo : EIATTR_SW_WAR
	.align		4
.L_212:
        /*01b0*/ 	.byte	0x04, 0x36
        /*01b2*/ 	.short	(.L_214 - .L_213)
.L_213:
        /*01b4*/ 	.word	0x00000008
.L_214:


//--------------------- .nv.info._ZN3cub18CUB_300001_SM_10006detail6reduce18DeviceReduceKernelINS2_10policy_hubIijN4cuda3std3__44plusIiEEE10Policy1000EN6thrust24THRUST_300001_SM_1000_NS6detail15normal_iteratorINSD_10device_ptrIiEEEEjS9_iNS7_10__identityEEEvT0_PT3_T1_NS0_13GridEvenShareISN_EET2_T4_ --------------------------
	.section	.nv.info._ZN3cub18CUB_300001_SM_10006detail6reduce18DeviceReduceKernelINS2_10policy_hubIijN4cuda3std3__44plusIiEEE10Policy1000EN6thrust24THRUST_300001_SM_1000_NS6detail15normal_iteratorINSD_10device_ptrIiEEEEjS9_iNS7_10__identityEEEvT0_PT3_T1_NS0_13GridEvenShareISN_EET2_T4_,"",@"SHT_CUDA_INFO"
	.sectionflags	@""
	.align	4


	//----- nvinfo : EIATTR_CUDA_API_VERSION
	.align		4
        /*0000*/ 	.byte	0x04, 0x37
        /*0002*/ 	.short	(.L_216 - .L_215)
.L_215:
        /*0004*/ 	.word	0x00000082


	//----- nvinfo : EIATTR_KPARAM_INFO
	.align		4
.L_216:
        /*0008*/ 	.byte	0x04, 0x17
        /*000a*/ 	.short	(.L_218 - .L_217)
.L_217:
        /*000c*/ 	.word	0x00000000
        /*0010*/ 	.short	0x0005
        /*0012*/ 	.short	0x003d
        /*0014*/ 	.byte	0x00, 0xf0, 0x05, 0x00


	//----- nvinfo : EIATTR_KPARAM_INFO
	.align		4
.L_218:
        /*0018*/ 	.byte	0x04, 0x17
        /*001a*/ 	.short	(.L_220 - .L_219)
.L_219:
        /*001c*/ 	.word	0x00000000
        /*0020*/ 	.short	0x0004
        /*0022*/ 	.short	0x003c
        /*0024*/ 	.byte	0x00, 0xf0, 0x05, 0x00


	//----- nvinfo : EIATTR_KPARAM_INFO
	.align		4
.L_220:
        /*0028*/ 	.byte	0x04, 0x17
        /*002a*/ 	.short	(.L_222 - .L_221)
.L_221:
        /*002c*/ 	.word	0x00000000
        /*0030*/ 	.short	0x0003
        /*0032*/ 	.short	0x0014
        /*0034*/ 	.byte	0x00, 0xf0, 0xa1, 0x00


	//----- nvinfo : EIATTR_KPARAM_INFO
	.align		4
.L_222:
        /*0038*/ 	.byte	0x04, 0x17
        /*003a*/ 	.short	(.L_224 - .L_223)
.L_223:
        /*003c*/ 	.word	0x00000000
        /*0040*/ 	.short	0x0002
        /*0042*/ 	.short	0x0010
        /*0044*/ 	.byte	0x00, 0xf0, 0x11, 0x00


	//----- nvinfo : EIATTR_KPARAM_INFO
	.align		4
.L_224:
        /*0048*/ 	.byte	0x04, 0x17
        /*004a*/ 	.short	(.L_226 - .L_225)
.L_225:
        /*004c*/ 	.word	0x00000000
        /*0050*/ 	.short	0x0001
        /*0052*/ 	.short	0x0008
        /*0054*/ 	.byte	0x00, 0xf5, 0x21, 0x00


	//----- nvinfo : EIATTR_KPARAM_INFO
	.align		4
.L_226:
        /*0058*/ 	.byte	0x04, 0x17
        /*005a*/ 	.short	(.L_228 - .L_227)
.L_227:
        /*005c*/ 	.word	0x00000000
        /*0060*/ 	.short	0x0000
        /*0062*/ 	.short	0x0000
        /*0064*/ 	.byte	0x00, 0xf0, 0x21, 0x00


	//----- nvinfo : EIATTR_SPARSE_MMA_MASK
	.align		4
.L_228:
        /*0068*/ 	.byte	0x03, 0x50
        /*006a*/ 	.short	0x0000


	//----- nvinfo : EIATTR_MAXREG_COUNT
	.align		4
        /*006c*/ 	.byte	0x03, 0x1b
        /*006e*/ 	.short	0x00ff


	//----- nvinfo : EIATTR_NUM_BARRIERS
	.align		4
        /*0070*/ 	.byte	0x02, 0x4c
        /*0072*/ 	.byte	0x01
	.zero		1


	//----- nvinfo : EIATTR_MERCURY_ISA_VERSION
	.align		4
        /*0074*/ 	.byte	0x03, 0x5f
        /*0076*/ 	.short	0x0101


	//----- nvinfo : EIATTR_COOP_GROUP_MASK_REGIDS
	.align		4
        /*0078*/ 	.byte	0x04, 0x29
        /*007a*/ 	.short	(.L_230 - .L_229)


	//   ....[0]....
.L_229:
        /*007c*/ 	.word	0xffffffff


	//   ....[1]....
        /*0080*/ 	.word	0xffffffff


	//   ....[2]....
        /*0084*/ 	.word	0xffffffff


	//   ....[3]....
        /*0088*/ 	.word	0xffffffff


	//   ....[4]....
        /*008c*/ 	.word	0xffffffff


	//   ....[5]....
        /*0090*/ 	.word	0xffffffff


	//   ....[6]....
        /*0094*/ 	.word	0xffffffff


	//   ....[7]....
        /*0098*/ 	.word	0xffffffff


	//   ....[8]....
        /*009c*/ 	.word	0xffffffff


	//   ....[9]....
        /*00a0*/ 	.word	0xffffffff


	//   ....[10]....
        /*00a4*/ 	.word	0xffffffff


	//   ....[11]....
        /*00a8*/ 	.word	0xffffffff


	//   ....[12]....
        /*00ac*/ 	.word	0xffffffff


	//   ....[13]....
        /*00b0*/ 	.word	0xffffffff


	//   ....[14]....
        /*00b4*/ 	.word	0xffffffff


	//----- nvinfo : EIATTR_COOP_GROUP_INSTR_OFFSETS
	.align		4
.L_230:
        /*00b8*/ 	.byte	0x04, 0x28
        /*00ba*/ 	.short	(.L_232 - .L_231)


	//   ....[0]....
.L_231:
        /*00bc*/ 	.word	0x00000b10


	//   ....[1]....
        /*00c0*/ 	.word	0x00000b70


	//   ....[2]....
        /*00c4*/ 	.word	0x00000bd0


	//   ....[3]....
        /*00c8*/ 	.word	0x00000c30


	//   ....[4]....
        /*00cc*/ 	.word	0x00000c90


	//   ....[5]....
        /*00d0*/ 	.word	0x00000e20


	//   ....[6]....
        /*00d4*/ 	.word	0x00000ec0


	//   ....[7]....
        /*00d8*/ 	.word	0x00000f20


	//   ....[8]....
        /*00dc*/ 	.word	0x00000f80


	//   ....[9]....
        /*00e0*/ 	.word	0x00000fe0


	//   ....[10]....
        /*00e4*/ 	.word	0x00002100


	//   ....[11]....
        /*00e8*/ 	.word	0x00002170


	//   ....[12]....
        /*00ec*/ 	.word	0x000021c0


	//   ....[13]....
        /*00f0*/ 	.word	0x00002210


	//   ....[14]....
        /*00f4*/ 	.word	0x00002280


	//----- nvinfo : EIATTR_VRC_CTA_INIT_COUNT
	.align		4
.L_232:
        /*00f8*/ 	.byte	0x02, 0x4a
	.zero		1
	.zero		1


	//----- nvinfo : EIATTR_EXIT_INSTR_OFFSETS
	.align		4
        /*00fc*/ 	.byte	0x04, 0x1c
        /*00fe*/ 	.short	(.L_234 - .L_233)


	//   ....[0]....
.L_233:
        /*0100*/ 	.word	0x000023b0


	//   ....[1]....
        /*0104*/ 	.word	0x000023f0


	//----- nvinfo : EIATTR_MAX_THREADS
	.align		4
.L_234:
        /*0108*/ 	.byte	0x04, 0x05
        /*010a*/ 	.short	(.L_236 - .L_235)
.L_235:
        /*010c*/ 	.word	0x00000100
        /*0110*/ 	.word	0x00000001
        /*0114*/ 	.word	0x00000001


	//----- nvinfo : EIATTR_CRS_STACK_SIZE
	.align		4
.L_236:
        /*0118*/ 	.byte	0x04, 0x1e
        /*011a*/ 	.short	(.L_238 - .L_237)
.L_237:
        /*011c*/ 	.word	0x00000000


	//----- nvinfo : EIATTR_CBANK_PARAM_SIZE
	.align		4
.L_238:
        /*0120*/ 	.byte	0x03, 0x19
        /*0122*/ 	.short	0x003e


	//----- nvinfo : EIATTR_PARAM_CBANK
	.align		4
        /*0124*/ 	.byte	0x04, 0x0a
        /*0126*/ 	.short	(.L_240 - .L_239)
	.align		4
.L_239:
        /*0128*/ 	.word	index@(.nv.constant0._ZN3cub18CUB_300001_SM_10006detail6reduce18DeviceReduceKernelINS2_10policy_hubIijN4cuda3std3__44plusIiEEE10Policy1000EN6thrust24THRUST_300001_SM_1000_NS6detail15normal_iteratorINSD_10device_ptrIiEEEEjS9_iNS7_10__identityEEEvT0_PT3_T1_NS0_13GridEvenShareISN_EET2_T4_)
        /*012c*/ 	.short	0x0380
        /*012e*/ 	.short	0x003e


	//----- nvinfo : EIATTR_SW_WAR
	.align		4
.L_240:
        /*0130*/ 	.byte	0x04, 0x36
        /*0132*/ 	.short	(.L_242 - .L_241)
.L_241:
        /*0134*/ 	.word	0x00000008
.L_242:


//--------------------- .nv.info._ZN3cub18CUB_300001_SM_10006detail6reduce28DeviceReduceSingleTileKernelINS2_10policy_hubIijN4cuda3std3__44plusIiEEE10Policy1000EN6thrust24THRUST_300001_SM_1000_NS6detail15normal_iteratorINSD_10device_ptrIiEEEEPijS9_iiNS7_10__identityEEEvT0_T1_T2_T3_T4_T6_ --------------------------
	.section	.nv.info._ZN3cub18CUB_300001_SM_10006detail6reduce28DeviceReduceSingleTileKernelINS2_10policy_hubIijN4cuda3std3__44plusIiEEE10Policy1000EN6thrust24THRUST_300001_SM_1000_NS6detail15normal_iteratorINSD_10device_ptrIiEEEEPijS9_iiNS7_10__identityEEEvT0_T1_T2_T3_T4_T6_,"",@"SHT_CUDA_INFO"
	.sectionflags	@""
	.align	4


	//----- nvinfo : EIATTR_CUDA_API_VERSION
	.align		4
        /*0000*/ 	.byte	0x04, 0x37
        /*0002*/ 	.short	(.L_244 - .L_243)
.L_243:
        /*0004*/ 	.word	0x00000082


	//----- nvinfo : EIATTR_KPARAM_INFO
	.align		4
.L_244:
        /*0008*/ 	.byte	0x04, 0x17
        /*000a*/ 	.short	(.L_246 - .L_245)
.L_245:
        /*000c*/ 	.word	0x00000000
        /*0010*/ 	.short	0x0005
        /*0012*/ 	.short	0x001c
        /*0014*/ 	.byte	0x00, 0xf0, 0x05, 0x00


	//----- nvinfo : EIATTR_KPARAM_INFO
	.align		4
.L_246:
        /*0018*/ 	.byte	0x04, 0x17
        /*001a*/ 	.short	(.L_248 - .L_247)
.L_247:
        /*001c*/ 	.word	0x00000000
        /*0020*/ 	.short	0x0004
        /*0022*/ 	.short	0x0018
        /*0024*/ 	.byte	0x00, 0xf0, 0x11, 0x00


	//----- nvinfo : EIATTR_KPARAM_INFO
	.align		4
.L_248:
        /*0028*/ 	.byte	0x04, 0x17
        /*002a*/ 	.short	(.L_250 - .L_249)
.L_249:
        /*002c*/ 	.word	0x00000000
        /*0030*/ 	.short	0x0003
        /*0032*/ 	.short	0x0014
        /*0034*/ 	.byte	0x00, 0xf0, 0x05, 0x00


	//----- nvinfo : EIATTR_KPARAM_INFO
	.align		4
.L_250:
        /*0038*/ 	.byte	0x04, 0x17
        /*003a*/ 	.short	(.L_252 - .L_251)
.L_251:
        /*003c*/ 	.word	0x00000000
        /*0040*/ 	.short	0x0002
        /*0042*/ 	.short	0x0010
        /*0044*/ 	.byte	0x00, 0xf0, 0x11, 0x00


	//----- nvinfo : EIATTR_KPARAM_INFO
	.align		4
.L_252:
        /*0048*/ 	.byte	0x04, 0x17
        /*004a*/ 	.short	(.L_254 - .L_253)
.L_253:
        /*004c*/ 	.word	0x00000000
        /*0050*/ 	.short	0x0001
        /*0052*/ 	.short	0x0008
        /*0054*/ 	.byte	0x00, 0xf5, 0x21, 0x00


	//----- nvinfo : EIATTR_KPARAM_INFO
	.align		4
.L_254:
        /*0058*/ 	.byte	0x04, 0x17
        /*005a*/ 	.short	(.L_256 - .L_255)
.L_255:
        /*005c*/ 	.word	0x00000000
        /*0060*/ 	.short	0x0000
        /*0062*/ 	.short	0x0000
        /*0064*/ 	.byte	0x00, 0xf0, 0x21, 0x00


	//----- nvinfo : EIATTR_SPARSE_MMA_MASK
	.align		4
.L_256:
        /*0068*/ 	.byte	0x03, 0x50
        /*006a*/ 	.short	0x0000


	//----- nvinfo : EIATTR_MAXREG_COUNT
	.align		4
        /*006c*/ 	.byte	0x03, 0x1b
        /*006e*/ 	.short	0x00ff


	//----- nvinfo : EIATTR_NUM_BARRIERS
	.align		4
        /*0070*/ 	.byte	0x02, 0x4c
        /*0072*/ 	.byte	0x01
	.zero		1


	//----- nvinfo : EIATTR_MERCURY_ISA_VERSION
	.align		4
        /*0074*/ 	.byte	0x03, 0x5f
        /*0076*/ 	.short	0x0101


	//----- nvinfo : EIATTR_COOP_GROUP_MASK_REGIDS
	.align		4
        /*0078*/ 	.byte	0x04, 0x29
        /*007a*/ 	.short	(.L_258 - .L_257)


	//   ....[0]....
.L_257:
        /*007c*/ 	.word	0xffffffff


	//   ....[1]....
        /*0080*/ 	.word	0xffffffff


	//   ....[2]....
        /*0084*/ 	.word	0xffffffff


	//   ....[3]....
        /*0088*/ 	.word	0xffffffff


	//   ....[4]....
        /*008c*/ 	.word	0xffffffff


	//   ....[5]....
        /*0090*/ 	.word	0xffffffff


	//   ....[6]....
        /*0094*/ 	.word	0xffffffff


	//   ....[7]....
        /*0098*/ 	.word	0xffffffff


	//   ....[8]....
        /*009c*/ 	.word	0xffffffff


	//   ....[9]....
        /*00a0*/ 	.word	0xffffffff


	//   ....[10]....
        /*00a4*/ 	.word	0xffffffff


	//   ....[11]....
        /*00a8*/ 	.word	0xffffffff


	//   ....[12]....
        /*00ac*/ 	.word	0xffffffff


	//   ....[13]....
        /*00b0*/ 	.word	0xffffffff


	//   ....[14]....
        /*00b4*/ 	.word	0xffffffff


	//----- nvinfo : EIATTR_COOP_GROUP_INSTR_OFFSETS
	.align		4
.L_258:
        /*00b8*/ 	.byte	0x04, 0x28
        /*00ba*/ 	.short	(.L_260 - .L_259)


	//   ....[0]....
.L_259:
        /*00bc*/ 	.word	0x00000830


	//   ....[1]....
        /*00c0*/ 	.word	0x00000890


	//   ....[2]....
        /*00c4*/ 	.word	0x000008f0


	//   ....[3]....
        /*00c8*/ 	.word	0x00000950


	//   ....[4]....
        /*00cc*/ 	.word	0x000009b0


	//   ....[5]....
        /*00d0*/ 	.word	0x00000b40


	//   ....[6]....
        /*00d4*/ 	.word	0x00000be0


	//   ....[7]....
        /*00d8*/ 	.word	0x00000c60


	//   ....[8]....
        /*00dc*/ 	.word	0x00000cc0


	//   ....[9]....
        /*00e0*/ 	.word	0x00000d00


	//   ....[10]....
        /*00e4*/ 	.word	0x00001cc0


	//   ....[11]....
        /*00e8*/ 	.word	0x00001d20


	//   ....[12]....
        /*00ec*/ 	.word	0x00001d80


	//   ....[13]....
        /*00f0*/ 	.word	0x00001de0


	//   ....[14]....
        /*00f4*/ 	.word	0x00001e40


	//----- nvinfo : EIATTR_VRC_CTA_INIT_COUNT
	.align		4
.L_260:
        /*00f8*/ 	.byte	0x02, 0x4a
	.zero		1
	.zero		1


	//----- nvinfo : EIATTR_EXIT_INSTR_OFFSETS
	.align		4
        /*00fc*/ 	.byte	0x04, 0x1c
        /*00fe*/ 	.short	(.L_262 - .L_261)


	//   ....[0]....
.L_261:
        /*0100*/ 	.word	0x00000080


	//   ....[1]....
        /*0104*/ 	.word	0x000000c0


	//   ....[2]....
        /*0108*/ 	.word	0x00001f60


	//   ....[3]....
        /*010c*/ 	.word	0x00001fb0


	//----- nvinfo : EIATTR_MAX_THREADS
	.align		4
.L_262:
        /*0110*/ 	.byte	0x04, 0x05
        /*0112*/ 	.short	(.L_264 - .L_263)
.L_263:
        /*0114*/ 	.word	0x00000100
        /*0118*/ 	.word	0x00000001
        /*011c*/ 	.word	0x00000001


	//----- nvinfo : EIATTR_CRS_STACK_SIZE
	.align		4
.L_264:
        /*0120*/ 	.byte	0x04, 0x1e
        /*0122*/ 	.short	(.L_266 - .L_265)
.L_265:
        /*0124*/ 	.word	0x00000000


	//----- nvinfo : EIATTR_CBANK_PARAM_SIZE
	.align		4
.L_266:
        /*0128*/ 	.byte	0x03, 0x19
        /*012a*/ 	.short	0x001d


	//----- nvinfo : EIATTR_PARAM_CBANK
	.align		4
        /*012c*/ 	.byte	0x04, 0x0a
        /*012e*/ 	.short	(.L_268 - .L_267)
	.align		4
.L_267:
        /*0130*/ 	.word	index@(.nv.constant0._ZN3cub18CUB_300001_SM_10006detail6reduce28DeviceReduceSingleTileKernelINS2_10policy_hubIijN4cuda3std3__44plusIiEEE10Policy1000EN6thrust24THRUST_300001_SM_1000_NS6detail15normal_iteratorINSD_10device_ptrIiEEEEPijS9_iiNS7_10__identityEEEvT0_T1_T2_T3_T4_T6_)
        /*0134*/ 	.short	0x0380
        /*0136*/ 	.short	0x001d


	//----- nvinfo : EIATTR_SW_WAR
	.align		4
.L_268:
        /*0138*/ 	.byte	0x04, 0x36
        /*013a*/ 	.short	(.L_270 - .L_269)
.L_269:
        /*013c*/ 	.word	0x00000008
.L_270:


//--------------------- .nv.info._ZN3cub18CUB_300001_SM_10006detail8for_each13static_kernelINS2_12policy_hub_t12policy_500_tEmN6thrust24THRUST_300001_SM_1000_NS8cuda_cub20__uninitialized_fill7functorINS7_10device_ptrIiEEiEEEEvT0_T1_ --------------------------
	.section	.nv.info._ZN3cub18CUB_300001_SM_10006detail8for_each13static_kernelINS2_12policy_hub_t12policy_500_tEmN6thrust24THRUST_300001_SM_1000_NS8cuda_cub20__uninitialized_fill7functorINS7_10device_ptrIiEEiEEEEvT0_T1_,"",@"SHT_CUDA_INFO"
	.sectionflags	@""
	.align	4


	//----- nvinfo : EIATTR_CUDA_API_VERSION
	.align		4
        /*0000*/ 	.byte	0x04, 0x37
        /*0002*/ 	.short	(.L_272 - .L_271)
.L_271:
        /*0004*/ 	.word	0x00000082


	//----- nvinfo : EIATTR_KPARAM_INFO
	.align		4
.L_272:
        /*0008*/ 	.byte	0x04, 0x17
        /*000a*/ 	.short	(.L_274 - .L_273)
.L_273:
        /*000c*/ 	.word	0x00000000
        /*0010*/ 	.short	0x0001
        /*0012*/ 	.short	0x0008
        /*0014*/ 	.byte	0x00, 0xf0, 0x41, 0x00


	//----- nvinfo : EIATTR_KPARAM_INFO
	.align		4
.L_274:
        /*0018*/ 	.byte	0x04, 0x17
        /*001a*/ 	.short	(.L_276 - .L_275)
.L_275:
        /*001c*/ 	.word	0x00000000
        /*0020*/ 	.short	0x0000
        /*0022*/ 	.short	0x0000
        /*0024*/ 	.byte	0x00, 0xf0, 0x21, 0x00


	//----- nvinfo : EIATTR_SPARSE_MMA_MASK
	.align		4
.L_276:
        /*0028*/ 	.byte	0x03, 0x50
        /*002a*/ 	.short	0x0000


	//----- nvinfo : EIATTR_MAXREG_COUNT
	.align		4
        /*002c*/ 	.byte	0x03, 0x1b
        /*002e*/ 	.short	0x00ff


	//----- nvinfo : EIATTR_MERCURY_ISA_VERSION
	.align		4
        /*0030*/ 	.byte	0x03, 0x5f
        /*0032*/ 	.short	0x0101


	//----- nvinfo : EIATTR_VRC_CTA_INIT_COUNT
	.align		4
        /*0034*/ 	.byte	0x02, 0x4a
	.zero		1
	.zero		1


	//----- nvinfo : EIATTR_EXIT_INSTR_OFFSETS
	.align		4
        /*0038*/ 	.byte	0x04, 0x1c
        /*003a*/ 	.short	(.L_278 - .L_277)


	//   ....[0]....
.L_277:
        /*003c*/ 	.word	0x00000130


	//   ....[1]....
        /*0040*/ 	.word	0x00000230


	//   ....[2]....
        /*0044*/ 	.word	0x00000260


	//----- nvinfo : EIATTR_MAX_THREADS
	.align		4
.L_278:
        /*0048*/ 	.byte	0x04, 0x05
        /*004a*/ 	.short	(.L_280 - .L_279)
.L_279:
        /*004c*/ 	.word	0x00000100
        /*0050*/ 	.word	0x00000001
        /*0054*/ 	.word	0x00000001


	//----- nvinfo : EIATTR_CBANK_PARAM_SIZE
	.align		4
.L_280:
        /*0058*/ 	.byte	0x03, 0x19
        /*005a*/ 	.short	0x0018


	//----- nvinfo : EIATTR_PARAM_CBANK
	.align		4
        /*005c*/ 	.byte	0x04, 0x0a
        /*005e*/ 	.short	(.L_282 - .L_281)
	.align		4
.L_281:
        /*0060*/ 	.word	index@(.nv.constant0._ZN3cub18CUB_300001_SM_10006detail8for_each13static_kernelINS2_12policy_hub_t12policy_500_tEmN6thrust24THRUST_300001_SM_1000_NS8cuda_cub20__uninitialized_fill7functorINS7_10device_ptrIiEEiEEEEvT0_T1_)
        /*0064*/ 	.short	0x0380
        /*0066*/ 	.short	0x0018


	//----- nvinfo : EIATTR_SW_WAR
	.align		4
.L_282:
        /*0068*/ 	.byte	0x04, 0x36
        /*006a*/ 	.short	(.L_284 - .L_283)
.L_283:
        /*006c*/ 	.word	0x00000008
.L_284:


//--------------------- .nv.info._ZN3cub18CUB_300001_SM_10006detail9transform16transform_kernelINS2_10policy_hubILb1EN4cuda3std3__45tupleIJN6thrust24THRUST_300001_SM_1000_NS6detail15normal_iteratorINSA_10device_ptrIcEEEESF_EEEE10policy1000El16custom_transformNSC_INSD_IiEEEEJPcSM_EEEvT0_iT1_T2_DpNS2_10kernel_argIT3_EE --------------------------
	.section	.nv.info._ZN3cub18CUB_300001_SM_10006detail9transform16transform_kernelINS2_10policy_hubILb1EN4cuda3std3__45tupleIJN6thrust24THRUST_300001_SM_1000_NS6detail15normal_iteratorINSA_10device_ptrIcEEEESF_EEEE10policy1000El16custom_transformNSC_INSD_IiEEEEJPcSM_EEEvT0_iT1_T2_DpNS2_10kernel_argIT3_EE,"",@"SHT_CUDA_INFO"
	.sectionflags	@""
	.align	4


	//----- nvinfo : EIATTR_CUDA_API_VERSION
	.align		4
        /*0000*/ 	.byte	0x04, 0x37
        /*0002*/ 	.short	(.L_286 - .L_285)
.L_285:
        /*0004*/ 	.word	0x00000082


	//----- nvinfo : EIATTR_KPARAM_INFO
	.align		4
.L_286:
        /*0008*/ 	.byte	0x04, 0x17
        /*000a*/ 	.short	(.L_288 - .L_287)
.L_287:
        /*000c*/ 	.word	0x00000000
        /*0010*/ 	.short	0x0005
        /*0012*/ 	.short	0x0028
        /*0014*/ 	.byte	0x00, 0xf0, 0x41, 0x00


	//----- nvinfo : EIATTR_KPARAM_INFO
	.align		4
.L_288:
        /*0018*/ 	.byte	0x04, 0x17
        /*001a*/ 	.short	(.L_290 - .L_289)
.L_289:
        /*001c*/ 	.word	0x00000000
        /*0020*/ 	.short	0x0004
        /*0022*/ 	.short	0x0018
        /*0024*/ 	.byte	0x00, 0xf0, 0x41, 0x00


	//----- nvinfo : EIATTR_KPARAM_INFO
	.align		4
.L_290:
        /*0028*/ 	.byte	0x04, 0x17
        /*002a*/ 	.short	(.L_292 - .L_291)
.L_291:
        /*002c*/ 	.word	0x00000000
        /*0030*/ 	.short	0x0003
        /*0032*/ 	.short	0x0010
        /*0034*/ 	.byte	0x00, 0xf0, 0x21, 0x00


	//----- nvinfo : EIATTR_KPARAM_INFO
	.align		4
.L_292:
        /*0038*/ 	.byte	0x04, 0x17
        /*003a*/ 	.short	(.L_294 - .L_293)
.L_293:
        /*003c*/ 	.word	0x00000000
        /*0040*/ 	.short	0x0002
        /*0042*/ 	.short	0x000c
        /*0044*/ 	.byte	0x00, 0xf0, 0x05, 0x00


	//----- nvinfo : EIATTR_KPARAM_INFO
	.align		4
.L_294:
        /*0048*/ 	.byte	0x04, 0x17
        /*004a*/ 	.short	(.L_296 - .L_295)
.L_295:
        /*004c*/ 	.word	0x00000000
        /*0050*/ 	.short	0x0001
        /*0052*/ 	.short	0x0008
        /*0054*/ 	.byte	0x00, 0xf0, 0x11, 0x00


	//----- nvinfo : EIATTR_KPARAM_INFO
	.align		4
.L_296:
        /*0058*/ 	.byte	0x04, 0x17
        /*005a*/ 	.short	(.L_298 - .L_297)
.L_297:
        /*005c*/ 	.word	0x00000000
        /*0060*/ 	.short	0x0000
        /*0062*/ 	.short	0x0000
        /*0064*/ 	.byte	0x00, 0xf0, 0x21, 0x00


	//----- nvinfo : EIATTR_SPARSE_MMA_MASK
	.align		4
.L_298:
        /*0068*/ 	.byte	0x03, 0x50
        /*006a*/ 	.short	0x0000


	//----- nvinfo : EIATTR_MAXREG_COUNT
	.align		4
        /*006c*/ 	.byte	0x03, 0x1b
        /*006e*/ 	.short	0x00ff


	//----- nvinfo : EIATTR_MERCURY_ISA_VERSION
	.align		4
        /*0070*/ 	.byte	0x03, 0x5f
        /*0072*/ 	.short	0x0101


	//----- nvinfo : EIATTR_VRC_CTA_INIT_COUNT
	.align		4
        /*0074*/ 	.byte	0x02, 0x4a
	.zero		1
	.zero		1


	//----- nvinfo : EIATTR_EXIT_INSTR_OFFSETS
	.align		4
        /*0078*/ 	.byte	0x04, 0x1c
        /*007a*/ 	.short	(.L_300 - .L_299)


	//   ....[0]....
.L_299:
        /*007c*/ 	.word	0x000003d0


	//   ....[1]....
        /*0080*/ 	.word	0x00001070


	//   ....[2]....
        /*0084*/ 	.word	0x00001520


	//   ....[3]....
        /*0088*/ 	.word	0x000017a0


	//   ....[4]....
        /*008c*/ 	.word	0x000017d0


	//   ....[5]....
        /*0090*/ 	.word	0x000018d0


	//   ....[6]....
        /*0094*/ 	.word	0x00001900


	//   ....[7]....
        /*0098*/ 	.word	0x00001eb0


	//   ....[8]....
        /*009c*/ 	.word	0x00002140


	//   ....[9]....
        /*00a0*/ 	.word	0x00002320


	//   ....[10]....
        /*00a4*/ 	.word	0x00002430


	//----- nvinfo : EIATTR_MAX_THREADS
	.align		4
.L_300:
        /*00a8*/ 	.byte	0x04, 0x05
        /*00aa*/ 	.short	(.L_302 - .L_301)
.L_301:
        /*00ac*/ 	.word	0x00000080
        /*00b0*/ 	.word	0x00000001
        /*00b4*/ 	.word	0x00000001


	//----- nvinfo : EIATTR_CRS_STACK_SIZE
	.align		4
.L_302:
        /*00b8*/ 	.byte	0x04, 0x1e
        /*00ba*/ 	.short	(.L_304 - .L_303)
.L_303:
        /*00bc*/ 	.word	0x00000000


	//----- nvinfo : EIATTR_CBANK_PARAM_SIZE
	.align		4
.L_304:
        /*00c0*/ 	.byte	0x03, 0x19
        /*00c2*/ 	.short	0x0038


	//----- nvinfo : EIATTR_PARAM_CBANK
	.align		4
        /*00c4*/ 	.byte	0x04, 0x0a
        /*00c6*/ 	.short	(.L_306 - .L_305)
	.align		4
.L_305:
        /*00c8*/ 	.word	index@(.nv.constant0._ZN3cub18CUB_300001_SM_10006detail9transform16transform_kernelINS2_10policy_hubILb1EN4cuda3std3__45tupleIJN6thrust24THRUST_300001_SM_1000_NS6detail15normal_iteratorINSA_10device_ptrIcEEEESF_EEEE10policy1000El16custom_transformNSC_INSD_IiEEEEJPcSM_EEEvT0_iT1_T2_DpNS2_10kernel_argIT3_EE)
        /*00cc*/ 	.short	0x0380
        /*00ce*/ 	.short	0x0038


	//----- nvinfo : EIATTR_SW_WAR
	.align		4
.L_306:
        /*00d0*/ 	.byte	0x04, 0x36
        /*00d2*/ 	.short	(.L_308 - .L_307)
.L_307:
        /*00d4*/ 	.word	0x00000008
.L_308:


//--------------------- .nv.info._ZN3cub18CUB_300001_SM_10006detail9transform16transform_kernelINS2_10policy_hubILb1EN4cuda3std3__45tupleIJN6thrust24THRUST_300001_SM_1000_NS6detail15normal_iteratorINSA_10device_ptrIcEEEESF_EEEE10policy1000Ei16custom_transformNSC_INSD_IiEEEEJPcSM_EEEvT0_iT1_T2_DpNS2_10kernel_argIT3_EE --------------------------
	.section	.nv.info._ZN3cub18CUB_300001_SM_10006detail9transform16transform_kernelINS2_10policy_hubILb1EN4cuda3std3__45tupleIJN6thrust24THRUST_300001_SM_1000_NS6detail15normal_iteratorINSA_10device_ptrIcEEEESF_EEEE10policy1000Ei16custom_transformNSC_INSD_IiEEEEJPcSM_EEEvT0_iT1_T2_DpNS2_10kernel_argIT3_EE,"",@"SHT_CUDA_INFO"
	.sectionflags	@""
	.align	4


	//----- nvinfo : EIATTR_CUDA_API_VERSION
	.align		4
        /*0000*/ 	.byte	0x04, 0x37
        /*0002*/ 	.short	(.L_310 - .L_309)
.L_309:
        /*0004*/ 	.word	0x00000082


	//----- nvinfo : EIATTR_KPARAM_INFO
	.align		4
.L_310:
        /*0008*/ 	.byte	0x04, 0x17
        /*000a*/ 	.short	(.L_312 - .L_311)
.L_311:
        /*000c*/ 	.word	0x00000000
        /*0010*/ 	.short	0x0005
        /*0012*/ 	.short	0x0028
        /*0014*/ 	.byte	0x00, 0xf0, 0x41, 0x00


	//----- nvinfo : EIATTR_KPARAM_INFO
	.align		4
.L_312:
        /*0018*/ 	.byte	0x04, 0x17
        /*001a*/ 	.short	(.L_314 - .L_313)
.L_313:
        /*001c*/ 	.word	0x00000000
        /*0020*/ 	.short	0x0004
        /*0022*/ 	.short	0x0018
        /*0024*/ 	.byte	0x00, 0xf0, 0x41, 0x00


	//----- nvinfo : EIATTR_KPARAM_INFO
	.align		4
.L_314:
        /*0028*/ 	.byte	0x04, 0x17
        /*002a*/ 	.short	(.L_316 - .L_315)
.L_315:
        /*002c*/ 	.word	0x00000000
        /*0030*/ 	.short	0x0003
        /*0032*/ 	.short	0x0010
        /*0034*/ 	.byte	0x00, 0xf0, 0x21, 0x00


	//----- nvinfo : EIATTR_KPARAM_INFO
	.align		4
.L_316:
        /*0038*/ 	.byte	0x04, 0x17
        /*003a*/ 	.short	(.L_318 - .L_317)
.L_317:
        /*003c*/ 	.word	0x00000000
        /*0040*/ 	.short	0x0002
        /*0042*/ 	.short	0x0008
        /*0044*/ 	.byte	0x00, 0xf0, 0x05, 0x00


	//----- nvinfo : EIATTR_KPARAM_INFO
	.align		4
.L_318:
        /*0048*/ 	.byte	0x04, 0x17
        /*004a*/ 	.short	(.L_320 - .L_319)
.L_319:
        /*004c*/ 	.word	0x00000000
        /*0050*/ 	.short	0x0001
        /*0052*/ 	.short	0x0004
        /*0054*/ 	.byte	0x00, 0xf0, 0x11, 0x00


	//----- nvinfo : EIATTR_KPARAM_INFO
	.align		4
.L_320:
        /*0058*/ 	.byte	0x04, 0x17
        /*005a*/ 	.short	(.L_322 - .L_321)
.L_321:
        /*005c*/ 	.word	0x00000000
        /*0060*/ 	.short	0x0000
        /*0062*/ 	.short	0x0000
        /*0064*/ 	.byte	0x00, 0xf0, 0x11, 0x00


	//----- nvinfo : EIATTR_SPARSE_MMA_MASK
	.align		4
.L_322:
        /*0068*/ 	.byte	0x03, 0x50
        /*006a*/ 	.short	0x0000


	//----- nvinfo : EIATTR_MAXREG_COUNT
	.align		4
        /*006c*/ 	.byte	0x03, 0x1b
        /*006e*/ 	.short	0x00ff


	//----- nvinfo : EIATTR_MERCURY_ISA_VERSION
	.align		4
        /*0070*/ 	.byte	0x03, 0x5f
        /*0072*/ 	.short	0x0101


	//----- nvinfo : EIATTR_VRC_CTA_INIT_COUNT
	.align		4
        /*0074*/ 	.byte	0x02, 0x4a
	.zero		1
	.zero		1


	//----- nvinfo : EIATTR_EXIT_INSTR_OFFSETS
	.align		4
        /*0078*/ 	.byte	0x04, 0x1c
        /*007a*/ 	.short	(.L_324 - .L_323)


	//   ....[0]....
.L_323:
        /*007c*/ 	.word	0x00000350


	//   ....[1]....
        /*0080*/ 	.word	0x000008d0


	//   ....[2]....
        /*0084*/ 	.word	0x00000b70


	//   ....[3]....
        /*0088*/ 	.word	0x00000d30


	//   ....[4]....
        /*008c*/ 	.word	0x00000e30


	//   ....[5]....
        /*0090*/ 	.word	0x00000e50


	//   ....[6]....
        /*0094*/ 	.word	0x000014e0


	//   ....[7]....
        /*0098*/ 	.word	0x00001950


	//   ....[8]....
        /*009c*/ 	.word	0x00001bb0


	//   ....[9]....
        /*00a0*/ 	.word	0x00001be0


	//   ....[10]....
        /*00a4*/ 	.word	0x00001cd0


	//----- nvinfo : EIATTR_MAX_THREADS
	.align		4
.L_324:
        /*00a8*/ 	.byte	0x04, 0x05
        /*00aa*/ 	.short	(.L_326 - .L_325)
.L_325:
        /*00ac*/ 	.word	0x00000080
        /*00b0*/ 	.word	0x00000001
        /*00b4*/ 	.word	0x00000001


	//----- nvinfo : EIATTR_CRS_STACK_SIZE
	.align		4
.L_326:
        /*00b8*/ 	.byte	0x04, 0x1e
        /*00ba*/ 	.short	(.L_328 - .L_327)
.L_327:
        /*00bc*/ 	.word	0x00000000


	//----- nvinfo : EIATTR_CBANK_PARAM_SIZE
	.align		4
.L_328:
        /*00c0*/ 	.byte	0x03, 0x19
        /*00c2*/ 	.short	0x0038


	//----- nvinfo : EIATTR_PARAM_CBANK
	.align		4
        /*00c4*/ 	.byte	0x04, 0x0a
        /*00c6*/ 	.short	(.L_330 - .L_329)
	.align		4
.L_329:
        /*00c8*/ 	.word	index@(.nv.constant0._ZN3cub18CUB_300001_SM_10006detail9transform16transform_kernelINS2_10policy_hubILb1EN4cuda3std3__45tupleIJN6thrust24THRUST_300001_SM_1000_NS6detail15normal_iteratorINSA_10device_ptrIcEEEESF_EEEE10policy1000Ei16custom_transformNSC_INSD_IiEEEEJPcSM_EEEvT0_iT1_T2_DpNS2_10kernel_argIT3_EE)
        /*00cc*/ 	.short	0x0380
        /*00ce*/ 	.short	0x0038


	//----- nvinfo : EIATTR_SW_WAR
	.align		4
.L_330:
        /*00d0*/ 	.byte	0x04, 0x36
        /*00d2*/ 	.short	(.L_332 - .L_331)
.L_331:
        /*00d4*/ 	.word	0x00000008
.L_332:


//--------------------- .nv.info._ZN3cub18CUB_300001_SM_10006detail11EmptyKernelIvEEvv --------------------------
	.section	.nv.info._ZN3cub18CUB_300001_SM_10006detail11EmptyKernelIvEEvv,"",@"SHT_CUDA_INFO"
	.sectionflags	@""
	.align	4


	//----- nvinfo : EIATTR_CUDA_API_VERSION
	.align		4
        /*0000*/ 	.byte	0x04, 0x37
        /*0002*/ 	.short	(.L_334 - .L_333)
.L_333:
        /*0004*/ 	.word	0x00000082


	//----- nvinfo : EIATTR_SPARSE_MMA_MASK
	.align		4
.L_334:
        /*0008*/ 	.byte	0x03, 0x50
        /*000a*/ 	.short	0x0000


	//----- nvinfo : EIATTR_MAXREG_COUNT
	.align		4
        /*000c*/ 	.byte	0x03, 0x1b
        /*000e*/ 	.short	0x00ff


	//----- nvinfo : EIATTR_MERCURY_ISA_VERSION
	.align		4
        /*0010*/ 	.byte	0x03, 0x5f
        /*0012*/ 	.short	0x0101


	//----- nvinfo : EIATTR_VRC_CTA_INIT_COUNT
	.align		4
        /*0014*/ 	.byte	0x02, 0x4a
	.zero		1
	.zero		1


	//----- nvinfo : EIATTR_EXIT_INSTR_OFFSETS
	.align		4
        /*0018*/ 	.byte	0x04, 0x1c
        /*001a*/ 	.short	(.L_336 - .L_335)


	//   ....[0]....
.L_335:
        /*001c*/ 	.word	0x00000010


	//----- nvinfo : EIATTR_SW_WAR
	.align		4
.L_336:
        /*0020*/ 	.byte	0x04, 0x36
        /*0022*/ 	.short	(.L_338 - .L_337)
.L_337:
        /*0024*/ 	.word	0x00000008
.L_338:


//--------------------- .nv.callgraph             --------------------------
	.section	.nv.callgraph,"",@"SHT_CUDA_CALLGRAPH"
	.align	4
	.sectionentsize	8
	.align		4
        /*0000*/ 	.word	0x00000000
	.align		4
        /*0004*/ 	.word	0xffffffff
	.align		4
        /*0008*/ 	.word	0x00000000
	.align		4
        /*000c*/ 	.word	0xfffffffe
	.align		4
        /*0010*/ 	.word	0x00000000
	.align		4
        /*0014*/ 	.word	0xfffffffd
	.align		4
        /*0018*/ 	.word	0x00000000
	.align		4
        /*001c*/ 	.word	0xfffffffc


//--------------------- .nv.constant4             --------------------------
	.section	.nv.constant4,"a",@progbits
	.align	8
	.align		8
.nv.constant4:
        /*0000*/ 	.dword	_ZN34_INTERNAL_f4f26f82_4_k_cu_8b090afc4cuda3std3__45__cpo5beginE
	.align		8
        /*0008*/ 	.dword	_ZN34_INTERNAL_f4f26f82_4_k_cu_8b090afc4cuda3std3__45__cpo3endE
	.align		8
        /*0010*/ 	.dword	_ZN34_INTERNAL_f4f26f82_4_k_cu_8b090afc4cuda3std3__45__cpo6cbeginE
	.align		8
        /*0018*/ 	.dword	_ZN34_INTERNAL_f4f26f82_4_k_cu_8b090afc4cuda3std3__45__cpo4cendE
	.align		8
        /*0020*/ 	.dword	_ZN34_INTERNAL_f4f26f82_4_k_cu_8b090afc4cuda3std3__45__cpo6rbeginE
	.align		8
        /*0028*/ 	.dword	_ZN34_INTERNAL_f4f26f82_4_k_cu_8b090afc4cuda3std3__45__cpo4rendE
	.align		8
        /*0030*/ 	.dword	_ZN34_INTERNAL_f4f26f82_4_k_cu_8b090afc4cuda3std3__45__cpo7crbeginE
	.align		8
        /*0038*/ 	.dword	_ZN34_INTERNAL_f4f26f82_4_k_cu_8b090afc4cuda3std3__45__cpo5crendE
	.align		8
        /*0040*/ 	.dword	_ZN34_INTERNAL_f4f26f82_4_k_cu_8b090afc4cuda3std3__436_GLOBAL__N__f4f26f82_4_k_cu_8b090afc6ignoreE
	.align		8
        /*0048*/ 	.dword	_ZN34_INTERNAL_f4f26f82_4_k_cu_8b090afc4cuda3std3__419piecewise_constructE
	.align		8
        /*0050*/ 	.dword	_ZN34_INTERNAL_f4f26f82_4_k_cu_8b090afc4cuda3std3__48in_placeE
	.align		8
        /*0058*/ 	.dword	_ZN34_INTERNAL_f4f26f82_4_k_cu_8b090afc4cuda3std3__420unreachable_sentinelE
	.align		8
        /*0060*/ 	.dword	_ZN34_INTERNAL_f4f26f82_4_k_cu_8b090afc4cuda3std3__47nulloptE
	.align		8
        /*0068*/ 	.dword	_ZN34_INTERNAL_f4f26f82_4_k_cu_8b090afc4cuda3std3__48unexpectE
	.align		8
        /*0070*/ 	.dword	_ZN34_INTERNAL_f4f26f82_4_k_cu_8b090afc4cuda3std6ranges3__45__cpo4swapE
	.align		8
        /*0078*/ 	.dword	_ZN34_INTERNAL_f4f26f82_4_k_cu_8b090afc4cuda3std6ranges3__45__cpo9iter_moveE
	.align		8
        /*0080*/ 	.dword	_ZN34_INTERNAL_f4f26f82_4_k_cu_8b090afc4cuda3std6ranges3__45__cpo5beginE
	.align		8
        /*0088*/ 	.dword	_ZN34_INTERNAL_f4f26f82_4_k_cu_8b090afc4cuda3std6ranges3__45__cpo3endE
	.align		8
        /*0090*/ 	.dword	_ZN34_INTERNAL_f4f26f82_4_k_cu_8b090afc4cuda3std6ranges3__45__cpo6cbeginE
	.align		8
        /*0098*/ 	.dword	_ZN34_INTERNAL_f4f26f82_4_k_cu_8b090afc4cuda3std6ranges3__45__cpo4cendE
	.align		8
        /*00a0*/ 	.dword	_ZN34_INTERNAL_f4f26f82_4_k_cu_8b090afc4cuda3std6ranges3__45__cpo7advanceE
	.align		8
        /*00a8*/ 	.dword	_ZN34_INTERNAL_f4f26f82_4_k_cu_8b090afc4cuda3std6ranges3__45__cpo9iter_swapE
	.align		8
        /*00b0*/ 	.dword	_ZN34_INTERNAL_f4f26f82_4_k_cu_8b090afc4cuda3std6ranges3__45__cpo4nextE
	.align		8
        /*00b8*/ 	.dword	_ZN34_INTERNAL_f4f26f82_4_k_cu_8b090afc4cuda3std6ranges3__45__cpo4prevE
	.align		8
        /*00c0*/ 	.dword	_ZN34_INTERNAL_f4f26f82_4_k_cu_8b090afc4cuda3std6ranges3__45__cpo4dataE
	.align		8
        /*00c8*/ 	.dword	_ZN34_INTERNAL_f4f26f82_4_k_cu_8b090afc4cuda3std6ranges3__45__cpo5cdataE
	.align		8
        /*00d0*/ 	.dword	_ZN34_INTERNAL_f4f26f82_4_k_cu_8b090afc4cuda3std6ranges3__45__cpo4sizeE
	.align		8
        /*00d8*/ 	.dword	_ZN34_INTERNAL_f4f26f82_4_k_cu_8b090afc4cuda3std6ranges3__45__cpo5ssizeE
	.align		8
        /*00e0*/ 	.dword	_ZN34_INTERNAL_f4f26f82_4_k_cu_8b090afc4cuda3std6ranges3__45__cpo8distanceE
	.align		8
        /*00e8*/ 	.dword	_ZN34_INTERNAL_f4f26f82_4_k_cu_8b090afc6thrust24THRUST_300001_SM_1000_NS8cuda_cub3parE
	.align		8
        /*00f0*/ 	.dword	_ZN34_INTERNAL_f4f26f82_4_k_cu_8b090afc6thrust24THRUST_300001_SM_1000_NS8cuda_cub10par_nosyncE
	.align		8
        /*00f8*/ 	.dword	_ZN34_INTERNAL_f4f26f82_4_k_cu_8b090afc6thrust24THRUST_300001_SM_1000_NS6system6detail10sequential3seqE
	.align		8
        /*0100*/ 	.dword	_ZN34_INTERNAL_f4f26f82_4_k_cu_8b090afc6thrust24THRUST_300001_SM_1000_NS12placeholders2_1E
	.align		8
        /*0108*/ 	.dword	_ZN34_INTERNAL_f4f26f82_4_k_cu_8b090afc6thrust24THRUST_300001_SM_1000_NS12placeholders2_2E
	.align		8
        /*0110*/ 	.dword	_ZN34_INTERNAL_f4f26f82_4_k_cu_8b090afc6thrust24THRUST_300001_SM_1000_NS12placeholders2_3E
	.align		8
        /*0118*/ 	.dword	_ZN34_INTERNAL_f4f26f82_4_k_cu_8b090afc6thrust24THRUST_300001_SM_1000_NS12placeholders2_4E
	.align		8
        /*0120*/ 	.dword	_ZN34_INTERNAL_f4f26f82_4_k_cu_8b090afc6thrust24THRUST_300001_SM_1000_NS12placeholders2_5E
	.align		8
        /*0128*/ 	.dword	_ZN34_INTERNAL_f4f26f82_4_k_cu_8b090afc6thrust24THRUST_300001_SM_1000_NS12placeholders2_6E
	.align		8
        /*0130*/ 	.dword	_ZN34_INTERNAL_f4f26f82_4_k_cu_8b090afc6thrust24THRUST_300001_SM_1000_NS12placeholders2_7E
	.align		8
        /*0138*/ 	.dword	_ZN34_INTERNAL_f4f26f82_4_k_cu_8b090afc6thrust24THRUST_300001_SM_1000_NS12placeholders2_8E
	.align		8
        /*0140*/ 	.dword	_ZN34_INTERNAL_f4f26f82_4_k_cu_8b090afc6thrust24THRUST_300001_SM_1000_NS12placeholders2_9E
	.align		8
        /*0148*/ 	.dword	_ZN34_INTERNAL_f4f26f82_4_k_cu_8b090afc6thrust24THRUST_300001_SM_1000_NS12placeholders3_10E
	.align		8
        /*0150*/ 	.dword	_ZN34_INTERNAL_f4f26f82_4_k_cu_8b090afc6thrust24THRUST_300001_SM_1000_NS3seqE


//--------------------- .text._ZN3cub18CUB_300001_SM_10006detail6reduce28DeviceReduceSingleTileKernelINS2_10policy_hubIiyN4cuda3std3__44plusIiEEE10Policy1000EPiSC_iS9_iiNS7_10__identityEEEvT0_T1_T2_T3_T4_T6_ --------------------------
	.section	.text._ZN3cub18CUB_300001_SM_10006detail6reduce28DeviceReduceSingleTileKernelINS2_10policy_hubIiyN4cuda3std3__44plusIiEEE10Policy1000EPiSC_iS9_iiNS7_10__identityEEEvT0_T1_T2_T3_T4_T6_,"ax",@progbits
	.align	128
        .global         _ZN3cub18CUB_300001_SM_10006detail6reduce28DeviceReduceSingleTileKernelINS2_10policy_hubIiyN4cuda3std3__44plusIiEEE10Policy1000EPiSC_iS9_iiNS7_10__identityEEEvT0_T1_T2_T3_T4_T6_
        .type           _ZN3cub18CUB_300001_SM_10006detail6reduce28DeviceReduceSingleTileKernelINS2_10policy_hubIiyN4cuda3std3__44plusIiEEE10Policy1000EPiSC_iS9_iiNS7_10__identityEEEvT0_T1_T2_T3_T4_T6_,@function
        .size           _ZN3cub18CUB_300001_SM_10006detail6reduce28DeviceReduceSingleTileKernelINS2_10policy_hubIiyN4cuda3std3__44plusIiEEE10Policy1000EPiSC_iS9_iiNS7_10__identityEEEvT0_T1_T2_T3_T4_T6_,(.L_x_272 - _ZN3cub18CUB_300001_SM_10006detail6reduce28DeviceReduceSingleTileKernelINS2_10policy_hubIiyN4cuda3std3__44plusIiEEE10Policy1000EPiSC_iS9_iiNS7_10__identityEEEvT0_T1_T2_T3_T4_T6_)
        .other          _ZN3cub18CUB_300001_SM_10006detail6reduce28DeviceReduceSingleTileKernelINS2_10policy_hubIiyN4cuda3std3__44plusIiEEE10Policy1000EPiSC_iS9_iiNS7_10__identityEEEvT0_T1_T2_T3_T4_T6_,@"STO_CUDA_ENTRY STV_DEFAULT"
_ZN3cub18CUB_300001_SM_10006detail6reduce28DeviceReduceSingleTileKernelINS2_10policy_hubIiyN4cuda3std3__44plusIiEEE10Policy1000EPiSC_iS9_iiNS7_10__identityEEEvT0_T1_T2_T3_T4_T6_:
.text._ZN3cub18CUB_300001_SM_10006detail6reduce28DeviceReduceSingleTileKernelINS2_10policy_hubIiyN4cuda3std3__44plusIiEEE10Policy1000EPiSC_iS9_iiNS7_10__identityEEEvT0_T1_T2_T3_T4_T6_:
[----:B------:R-:W-:Y:S01]  /*0000*/  LDC R1, c[0x0][0x37c] ;  /* 0x0000df00ff017b82 */ /* 0x000fe20000000800 */
[----:B------:R-:W0:Y:S01]  /*0010*/  LDCU UR4, c[0x0][0x390] ;  /* 0x00007200ff0477ac */ /* 0x000e220008000800 */
[----:B------:R-:W1:Y:S01]  /*0020*/  LDCU.64 UR6, c[0x0][0x358] ;  /* 0x00006b00ff0677ac */ /* 0x000e620008000a00 */
[----:B0-----:R-:W-:-:S05]  /*0030*/  IMAD.U32 R20, RZ, RZ, UR4 ;  /* 0x00000004ff147e24 */ /* 0x001fca000f8e00ff */
[----:B------:R-:W-:-:S13]  /*0040*/  ISETP.NE.AND P0, PT, R20, RZ, PT ;  /* 0x000000ff1400720c */ /* 0x000fda0003f05270 */
[----:B-1----:R-:W-:Y:S05]  /*0050*/  @P0 BRA `(.L_x_0) ;  /* 0x00000000001c0947 */ /* 0x002fea0003800000 */
[----:B------:R-:W0:Y:S02]  /*0060*/  S2R R0, SR_TID.X ;  /* 0x0000000000007919 */ /* 0x000e240000002100 */
[----:B0-----:R-:W-:-:S13]  /*0070*/  ISETP.NE.AND P0, PT, R0, RZ, PT ;  /* 0x000000ff0000720c */ /* 0x001fda0003f05270 */
[----:B------:R-:W-:Y:S05]  /*0080*/  @P0 EXIT ;  /* 0x000000000000094d */ /* 0x000fea0003800000 */
[----:B------:R-:W0:Y:S08]  /*0090*/  LDC R5, c[0x0][0x398] ;  /* 0x0000e600ff057b82 */ /* 0x000e300000000800 */
[----:B------:R-:W0:Y:S02]  /*00a0*/  LDC.64 R2, c[0x0][0x388] ;  /* 0x0000e200ff027b82 */ /* 0x000e240000000a00 */
[----:B0-----:R-:W-:Y:S01]  /*00b0*/  STG.E desc[UR6][R2.64], R5 ;  /* 0x0000000502007986 */ /* 0x001fe2000c101906 */
[----:B------:R-:W-:Y:S05]  /*00c0*/  EXIT ;  /* 0x000000000000794d */ /* 0x000fea0003800000 */
.L_x_0:
[----:B------:R-:W0:Y:S01]  /*00d0*/  LDCU UR4, c[0x0][0x380] ;  /* 0x00007000ff0477ac */ /* 0x000e220008000800 */
[----:B------:R-:W-:Y:S01]  /*00e0*/  BSSY.RECONVERGENT B0, `(.L_x_1) ;  /* 0x0000385000007945 */ /* 0x000fe20003800200 */
[----:B0-----:R-:W-:-:S09]  /*00f0*/  ULOP3.LUT UP0, URZ, UR4, 0xf, URZ, 0xc0, !UPT ;  /* 0x0000000f04ff7892 */ /* 0x001fd2000f80c0ff */
[----:B------:R-:W-:Y:S05]  /*0100*/  BRA.U UP0, `(.L_x_2) ;  /* 0x0000001900d87547 */ /* 0x000fea000b800000 */
[----:B------:R-:W-:-:S13]  /*0110*/  ISETP.GT.AND P0, PT, R20, 0xfff, PT ;  /* 0x00000fff1400780c */ /* 0x000fda0003f04270 */
[----:B------:R-:W-:Y:S05]  /*0120*/  @P0 BRA `(.L_x_3) ;  /* 0x0000000c008c0947 */ /* 0x000fea0003800000 */
[----:B------:R-:W0:Y:S01]  /*0130*/  S2R R9, SR_TID.X ;  /* 0x0000000000097919 */ /* 0x000e220000002100 */
[----:B------:R-:W-:Y:S01]  /*0140*/  BSSY.RECONVERGENT B1, `(.L_x_4) ;  /* 0x0000009000017945 */ /* 0x000fe20003800200 */
[----:B------:R-:W-:Y:S01]  /*0150*/  IMAD.MOV.U32 R0, RZ, RZ, RZ ;  /* 0x000000ffff007224 */ /* 0x000fe200078e00ff */
[----:B0-----:R-:W-:Y:S01]  /*0160*/  ISETP.GE.AND P0, PT, R9, R20, PT ;  /* 0x000000140900720c */ /* 0x001fe20003f06270 */
[----:B------:R-:W-:-:S12]  /*0170*/  IMAD.MOV.U32 R11, RZ, RZ, R9 ;  /* 0x000000ffff0b7224 */ /* 0x000fd800078e0009 */
[----:B------:R-:W-:Y:S05]  /*0180*/  @P0 BRA `(.L_x_5) ;  /* 0x0000000000100947 */ /* 0x000fea0003800000 */
[----:B------:R-:W0:Y:S02]  /*0190*/  LDC.64 R2, c[0x0][0x380] ;  /* 0x0000e000ff027b82 */ /* 0x000e240000000a00 */
[----:B0-----:R-:W-:-:S05]  /*01a0*/  IMAD.WIDE.U32 R2, R9, 0x4, R2 ;  /* 0x0000000409027825 */ /* 0x001fca00078e0002 */
[----:B------:R0:W5:Y:S01]  /*01b0*/  LDG.E.CONSTANT R0, desc[UR6][R2.64] ;  /* 0x0000000602007981 */ /* 0x000162000c1e9900 */
[----:B------:R-:W-:-:S07]  /*01c0*/  VIADD R11, R9, 0x100 ;  /* 0x00000100090b7836 */ /* 0x000fce0000000000 */
.L_x_5:
[----:B------:R-:W-:Y:S05]  /*01d0*/  BSYNC.RECONVERGENT B1 ;  /* 0x0000000000017941 */ /* 0x000fea0003800200 */
.L_x_4:
[----:B------:R-:W-:Y:S01]  /*01e0*/  ISETP.GE.AND P0, PT, R11, R20, PT ;  /* 0x000000140b00720c */ /* 0x000fe20003f06270 */
[----:B------:R-:W-:-:S12]  /*01f0*/  BSSY.RECONVERGENT B1, `(.L_x_6) ;  /* 0x0000066000017945 */ /* 0x000fd80003800200 */
[----:B------:R-:W-:Y:S05]  /*0200*/  @P0 BRA `(.L_x_7) ;  /* 0x0000000400900947 */ /* 0x000fea0003800000 */
[----:B0-----:R-:W-:Y:S01]  /*0210*/  LOP3.LUT R3, RZ, R11, RZ, 0x33, !PT ;  /* 0x0000000bff037212 */ /* 0x001fe200078e33ff */
[----:B------:R-:W-:Y:S04]  /*0220*/  BSSY.RECONVERGENT B2, `(.L_x_8) ;  /* 0x0000015000027945 */ /* 0x000fe80003800200 */
[----:B------:R-:W-:-:S05]  /*0230*/  IMAD.IADD R4, R3, 0x1, R20 ;  /* 0x0000000103047824 */ /* 0x000fca00078e0214 */
[C---:B------:R-:W-:Y:S02]  /*0240*/  LOP3.LUT R2, R4.reuse, 0x300, RZ, 0xc0, !PT ;  /* 0x0000030004027812 */ /* 0x040fe400078ec0ff */
[----:B------:R-:W-:Y:S02]  /*0250*/  ISETP.GE.U32.AND P1, PT, R4, 0x300, PT ;  /* 0x000003000400780c */ /* 0x000fe40003f26070 */
[----:B------:R-:W-:-:S13]  /*0260*/  ISETP.NE.AND P0, PT, R2, 0x300, PT ;  /* 0x000003000200780c */ /* 0x000fda0003f05270 */
[----:B------:R-:W-:Y:S05]  /*0270*/  @!P0 BRA `(.L_x_9) ;  /* 0x00000000003c8947 */ /* 0x000fea0003800000 */
[----:B------:R-:W0:Y:S01]  /*0280*/  LDC.64 R2, c[0x0][0x380] ;  /* 0x0000e000ff027b82 */ /* 0x000e220000000a00 */
[----:B------:R-:W-:-:S04]  /*0290*/  LEA.HI R4, R4, 0x1, RZ, 0x18 ;  /* 0x0000000104047811 */ /* 0x000fc800078fc0ff */
[----:B------:R-:W-:-:S05]  /*02a0*/  LOP3.LUT R4, R4, 0x3, RZ, 0xc0, !PT ;  /* 0x0000000304047812 */ /* 0x000fca00078ec0ff */
[----:B------:R-:W-:Y:S02]  /*02b0*/  IMAD.MOV R4, RZ, RZ, -R4 ;  /* 0x000000ffff047224 */ /* 0x000fe400078e0a04 */
[----:B0-----:R-:W-:-:S04]  /*02c0*/  IMAD.WIDE.U32 R2, R11, 0x4, R2 ;  /* 0x000000040b027825 */ /* 0x001fc800078e0002 */
[----:B------:R-:W-:-:S07]  /*02d0*/  IMAD.MOV.U32 R5, RZ, RZ, R3 ;  /* 0x000000ffff057224 */ /* 0x000fce00078e0003 */
.L_x_10:
[----:B------:R-:W-:-:S06]  /*02e0*/  IMAD.MOV.U32 R3, RZ, RZ, R5 ;  /* 0x000000ffff037224 */ /* 0x000fcc00078e0005 */
[----:B------:R0:W2:Y:S01]  /*02f0*/  LDG.E.CONSTANT R3, desc[UR6][R2.64] ;  /* 0x0000000602037981 */ /* 0x0000a2000c1e9900 */
[----:B------:R-:W-:Y:S02]  /*0300*/  VIADD R4, R4, 0x1 ;  /* 0x0000000104047836 */ /* 0x000fe40000000000 */
[----:B------:R-:W-:-:S03]  /*0310*/  VIADD R11, R11, 0x100 ;  /* 0x000001000b0b7836 */ /* 0x000fc60000000000 */
[----:B------:R-:W-:Y:S02]  /*0320*/  ISETP.NE.AND P0, PT, R4, RZ, PT ;  /* 0x000000ff0400720c */ /* 0x000fe40003f05270 */
[----:B0-----:R-:W-:-:S05]  /*0330*/  IADD3 R2, P2, PT, R2, 0x400, RZ ;  /* 0x0000040002027810 */ /* 0x001fca0007f5e0ff */
[----:B------:R-:W-:Y:S02]  /*0340*/  IMAD.X R5, RZ, RZ, R5, P2 ;  /* 0x000000ffff057224 */ /* 0x000fe400010e0605 */
[----:B--2--5:R-:W-:-:S04]  /*0350*/  IMAD.IADD R0, R3, 0x1, R0 ;  /* 0x0000000103007824 */ /* 0x024fc800078e0200 */
[----:B------:R-:W-:Y:S05]  /*0360*/  @P0 BRA `(.L_x_10) ;  /* 0xfffffffc00dc0947 */ /* 0x000fea000383ffff */
.L_x_9:
[----:B------:R-:W-:Y:S05]  /*0370*/  BSYNC.RECONVERGENT B2 ;  /* 0x0000000000027941 */ /* 0x000fea0003800200 */
.L_x_8:
[----:B------:R-:W-:Y:S05]  /*0380*/  @!P1 BRA `(.L_x_7) ;  /* 0x0000000400309947 */ /* 0x000fea0003800000 */
[----:B------:R-:W-:Y:S01]  /*0390*/  IMAD.IADD R2, R20, 0x1, -R11 ;  /* 0x0000000114027824 */ /* 0x000fe200078e0a0b */
[----:B------:R-:W-:Y:S01]  /*03a0*/  BSSY.RECONVERGENT B2, `(.L_x_11) ;  /* 0x0000029000027945 */ /* 0x000fe20003800200 */
[----:B------:R-:W-:-:S03]  /*03b0*/  PLOP3.LUT P0, PT, PT, PT, PT, 0x80, 0x8 ;  /* 0x000000000008781c */ /* 0x000fc60003f0f070 */
[----:B------:R-:W-:-:S13]  /*03c0*/  ISETP.GT.AND P1, PT, R2, 0xc00, PT ;  /* 0x00000c000200780c */ /* 0x000fda0003f24270 */
[----:B------:R-:W-:Y:S05]  /*03d0*/  @!P1 BRA `(.L_x_12) ;  /* 0x0000000000949947 */ /* 0x000fea0003800000 */
[----:B------:R-:W-:Y:S01]  /*03e0*/  PLOP3.LUT P0, PT, PT, PT, PT, 0x8, 0x80 ;  /* 0x000000000080781c */ /* 0x000fe20003f0e170 */
[----:B------:R-:W-:-:S12]  /*03f0*/  VIADD R8, R20, 0xfffff400 ;  /* 0xfffff40014087836 */ /* 0x000fd80000000000 */
.L_x_13:
[----:B------:R-:W0:Y:S01]  /*0400*/  LDC.64 R4, c[0x0][0x380] ;  /* 0x0000e000ff047b82 */ /* 0x000e220000000a00 */
[C---:B------:R-:W-:Y:S02]  /*0410*/  VIADD R7, R11.reuse, 0x400 ;  /* 0x000004000b077836 */ /* 0x040fe40000000000 */
[C---:B------:R-:W-:Y:S02]  /*0420*/  VIADD R3, R11.reuse, 0x800 ;  /* 0x000008000b037836 */ /* 0x040fe40000000000 */
[----:B0-----:R-:W-:-:S05]  /*0430*/  IMAD.WIDE R22, R11, 0x4, R4 ;  /* 0x000000040b167825 */ /* 0x001fca00078e0204 */
[----:B------:R-:W2:Y:S01]  /*0440*/  LDG.E.CONSTANT R13, desc[UR6][R22.64] ;  /* 0x00000006160d7981 */ /* 0x000ea2000c1e9900 */
[----:B------:R-:W-:-:S03]  /*0450*/  IMAD.WIDE R6, R7, 0x4, R4 ;  /* 0x0000000407067825 */ /* 0x000fc600078e0204 */
[----:B------:R-:W2:Y:S04]  /*0460*/  LDG.E.CONSTANT R10, desc[UR6][R22.64+0x400] ;  /* 0x00040006160a7981 */ /* 0x000ea8000c1e9900 */
[----:B------:R-:W3:Y:S04]  /*0470*/  LDG.E.CONSTANT R12, desc[UR6][R22.64+0x800] ;  /* 0x00080006160c7981 */ /* 0x000ee8000c1e9900 */
[----:B------:R-:W3:Y:S01]  /*0480*/  LDG.E.CONSTANT R19, desc[UR6][R22.64+0xc00] ;  /* 0x000c000616137981 */ /* 0x000ee2000c1e9900 */
[----:B------:R-:W-:-:S03]  /*0490*/  IMAD.WIDE R2, R3, 0x4, R4 ;  /* 0x0000000403027825 */ /* 0x000fc600078e0204 */
[----:B------:R-:W4:Y:S04]  /*04a0*/  LDG.E.CONSTANT R16, desc[UR6][R6.64] ;  /* 0x0000000606107981 */ /* 0x000f28000c1e9900 */
[----:B------:R-:W4:Y:S01]  /*04b0*/  LDG.E.CONSTANT R15, desc[UR6][R6.64+0x400] ;  /* 0x00040006060f7981 */ /* 0x000f22000c1e9900 */
[----:B------:R-:W-:-:S03]  /*04c0*/  VIADD R25, R11, 0xc00 ;  /* 0x00000c000b197836 */ /* 0x000fc60000000000 */
[----:B------:R-:W4:Y:S04]  /*04d0*/  LDG.E.CONSTANT R14, desc[UR6][R6.64+0x800] ;  /* 0x00080006060e7981 */ /* 0x000f28000c1e9900 */
[----:B------:R-:W4:Y:S01]  /*04e0*/  LDG.E.CONSTANT R21, desc[UR6][R6.64+0xc00] ;  /* 0x000c000606157981 */ /* 0x000f22000c1e9900 */
[----:B------:R-:W-:-:S03]  /*04f0*/  IMAD.WIDE R4, R25, 0x4, R4 ;  /* 0x0000000419047825 */ /* 0x000fc600078e0204 */
[----:B------:R-:W4:Y:S04]  /*0500*/  LDG.E.CONSTANT R18, desc[UR6][R2.64] ;  /* 0x0000000602127981 */ /* 0x000f28000c1e9900 */
[----:B------:R-:W4:Y:S04]  /*0510*/  LDG.E.CONSTANT R17, desc[UR6][R2.64+0x400] ;  /* 0x0004000602117981 */ /* 0x000f28000c1e9900 */
[----:B------:R-:W4:Y:S04]  /*0520*/  LDG.E.CONSTANT R23, desc[UR6][R2.64+0x800] ;  /* 0x0008000602177981 */ /* 0x000f28000c1e9900 */
[----:B------:R-:W4:Y:S04]  /*0530*/  LDG.E.CONSTANT R24, desc[UR6][R2.64+0xc00] ;  /* 0x000c000602187981 */ /* 0x000f28000c1e9900 */
[----:B------:R-:W4:Y:S04]  /*0540*/  LDG.E.CONSTANT R25, desc[UR6][R4.64] ;  /* 0x0000000604197981 */ /* 0x000f28000c1e9900 */
[----:B------:R-:W4:Y:S04]  /*0550*/  LDG.E.CONSTANT R26, desc[UR6][R4.64+0x400] ;  /* 0x00040006041a7981 */ /* 0x000f28000c1e9900 */
[----:B------:R-:W4:Y:S04]  /*0560*/  LDG.E.CONSTANT R22, desc[UR6][R4.64+0x800] ;  /* 0x0008000604167981 */ /* 0x000f28000c1e9900 */
[----:B------:R-:W4:Y:S01]  /*0570*/  LDG.E.CONSTANT R27, desc[UR6][R4.64+0xc00] ;  /* 0x000c0006041b7981 */ /* 0x000f22000c1e9900 */
[----:B------:R-:W-:-:S05]  /*0580*/  VIADD R11, R11, 0x1000 ;  /* 0x000010000b0b7836 */ /* 0x000fca0000000000 */
[----:B------:R-:W-:Y:S02]  /*0590*/  ISETP.GE.AND P1, PT, R11, R8, PT ;  /* 0x000000080b00720c */ /* 0x000fe40003f26270 */
[----:B--2--5:R-:W-:-:S04]  /*05a0*/  IADD3 R10, PT, PT, R10, R13, R0 ;  /* 0x0000000d0a0a7210 */ /* 0x024fc80007ffe000 */
[----:B---3--:R-:W-:-:S04]  /*05b0*/  IADD3 R10, PT, PT, R19, R12, R10 ;  /* 0x0000000c130a7210 */ /* 0x008fc80007ffe00a */
[----:B----4-:R-:W-:-:S04]  /*05c0*/  IADD3 R10, PT, PT, R15, R16, R10 ;  /* 0x000000100f0a7210 */ /* 0x010fc80007ffe00a */
[----:B------:R-:W-:-:S04]  /*05d0*/  IADD3 R10, PT, PT, R21, R14, R10 ;  /* 0x0000000e150a7210 */ /* 0x000fc80007ffe00a */
[----:B------:R-:W-:-:S04]  /*05e0*/  IADD3 R10, PT, PT, R17, R18, R10 ;  /* 0x00000012110a7210 */ /* 0x000fc80007ffe00a */
[----:B------:R-:W-:-:S04]  /*05f0*/  IADD3 R10, PT, PT, R24, R23, R10 ;  /* 0x00000017180a7210 */ /* 0x000fc80007ffe00a */
[----:B------:R-:W-:-:S04]  /*0600*/  IADD3 R25, PT, PT, R26, R25, R10 ;  /* 0x000000191a197210 */ /* 0x000fc80007ffe00a */
[----:B------:R-:W-:Y:S01]  /*0610*/  IADD3 R0, PT, PT, R27, R22, R25 ;  /* 0x000000161b007210 */ /* 0x000fe20007ffe019 */
[----:B------:R-:W-:Y:S06]  /*0620*/  @!P1 BRA `(.L_x_13) ;  /* 0xfffffffc00749947 */ /* 0x000fec000383ffff */
.L_x_12:
[----:B------:R-:W-:Y:S05]  /*0630*/  BSYNC.RECONVERGENT B2 ;  /* 0x0000000000027941 */ /* 0x000fea0003800200 */
.L_x_11:
[----:B------:R-:W-:Y:S01]  /*0640*/  IMAD.IADD R2, R20, 0x1, -R11 ;  /* 0x0000000114027824 */ /* 0x000fe200078e0a0b */
[----:B------:R-:W-:Y:S04]  /*0650*/  BSSY.RECONVERGENT B2, `(.L_x_14) ;  /* 0x0000015000027945 */ /* 0x000fe80003800200 */
[----:B------:R-:W-:-:S13]  /*0660*/  ISETP.GT.AND P1, PT, R2, 0x400, PT ;  /* 0x000004000200780c */ /* 0x000fda0003f24270 */
[----:B------:R-:W-:Y:S05]  /*0670*/  @!P1 BRA `(.L_x_15) ;  /* 0x0000000000489947 */ /* 0x000fea0003800000 */
[----:B------:R-:W0:Y:S01]  /*0680*/  LDC.64 R4, c[0x0][0x380] ;  /* 0x0000e000ff047b82 */ /* 0x000e220000000a00 */
[C---:B------:R-:W-:Y:S02]  /*0690*/  VIADD R13, R11.reuse, 0x400 ;  /* 0x000004000b0d7836 */ /* 0x040fe40000000000 */
[----:B0-----:R-:W-:-:S05]  /*06a0*/  IMAD.WIDE R2, R11, 0x4, R4 ;  /* 0x000000040b027825 */ /* 0x001fca00078e0204 */
[----:B------:R-:W2:Y:S01]  /*06b0*/  LDG.E.CONSTANT R7, desc[UR6][R2.64] ;  /* 0x0000000602077981 */ /* 0x000ea2000c1e9900 */
[----:B------:R-:W-:-:S03]  /*06c0*/  IMAD.WIDE R4, R13, 0x4, R4 ;  /* 0x000000040d047825 */ /* 0x000fc600078e0204 */
[----:B------:R-:W2:Y:S04]  /*06d0*/  LDG.E.CONSTANT R6, desc[UR6][R2.64+0x400] ;  /* 0x0004000602067981 */ /* 0x000ea8000c1e9900 */
[----:B------:R-:W3:Y:S04]  /*06e0*/  LDG.E.CONSTANT R13, desc[UR6][R2.64+0x800] ;  /* 0x00080006020d7981 */ /* 0x000ee8000c1e9900 */
[----:B------:R-:W3:Y:S04]  /*06f0*/  LDG.E.CONSTANT R8, desc[UR6][R2.64+0xc00] ;  /* 0x000c000602087981 */ /* 0x000ee8000c1e9900 */
[----:B------:R-:W4:Y:S04]  /*0700*/  LDG.E.CONSTANT R15, desc[UR6][R4.64] ;  /* 0x00000006040f7981 */ /* 0x000f28000c1e9900 */
[----:B------:R-:W4:Y:S04]  /*0710*/  LDG.E.CONSTANT R10, desc[UR6][R4.64+0x400] ;  /* 0x00040006040a7981 */ /* 0x000f28000c1e9900 */
[----:B------:R-:W4:Y:S04]  /*0720*/  LDG.E.CONSTANT R17, desc[UR6][R4.64+0x800] ;  /* 0x0008000604117981 */ /* 0x000f28000c1e9900 */
[----:B------:R-:W4:Y:S01]  /*0730*/  LDG.E.CONSTANT R12, desc[UR6][R4.64+0xc00] ;  /* 0x000c0006040c7981 */ /* 0x000f22000c1e9900 */
[----:B------:R-:W-:Y:S01]  /*0740*/  PLOP3.LUT P0, PT, PT, PT, PT, 0x8, 0x80 ;  /* 0x000000000080781c */ /* 0x000fe20003f0e170 */
[----:B------:R-:W-:Y:S01]  /*0750*/  VIADD R11, R11, 0x800 ;  /* 0x000008000b0b7836 */ /* 0x000fe20000000000 */
[----:B--2--5:R-:W-:-:S04]  /*0760*/  IADD3 R6, PT, PT, R6, R7, R0 ;  /* 0x0000000706067210 */ /* 0x024fc80007ffe000 */
[----:B---3--:R-:W-:-:S04]  /*0770*/  IADD3 R6, PT, PT, R8, R13, R6 ;  /* 0x0000000d08067210 */ /* 0x008fc80007ffe006 */
[----:B----4-:R-:W-:-:S04]  /*0780*/  IADD3 R6, PT, PT, R10, R15, R6 ;  /* 0x0000000f0a067210 */ /* 0x010fc80007ffe006 */
[----:B------:R-:W-:-:S07]  /*0790*/  IADD3 R0, PT, PT, R12, R17, R6 ;  /* 0x000000110c007210 */ /* 0x000fce0007ffe006 */
.L_x_15:
[----:B------:R-:W-:Y:S05]  /*07a0*/  BSYNC.RECONVERGENT B2 ;  /* 0x0000000000027941 */ /* 0x000fea0003800200 */
.L_x_14:
[----:B------:R-:W-:-:S13]  /*07b0*/  ISETP.LT.OR P0, PT, R11, R20, P0 ;  /* 0x000000140b00720c */ /* 0x000fda0000701670 */
[----:B------:R-:W-:Y:S05]  /*07c0*/  @!P0 BRA `(.L_x_7) ;  /* 0x0000000000208947 */ /* 0x000fea0003800000 */
[----:B------:R-:W0:Y:S02]  /*07d0*/  LDC.64 R2, c[0x0][0x380] ;  /* 0x0000e000ff027b82 */ /* 0x000e240000000a00 */
[----:B0-----:R-:W-:-:S05]  /*07e0*/  IMAD.WIDE R2, R11, 0x4, R2 ;  /* 0x000000040b027825 */ /* 0x001fca00078e0202 */
[----:B------:R-:W2:Y:S04]  /*07f0*/  LDG.E.CONSTANT R5, desc[UR6][R2.64] ;  /* 0x0000000602057981 */ /* 0x000ea8000c1e9900 */
[----:B------:R-:W2:Y:S04]  /*0800*/  LDG.E.CONSTANT R4, desc[UR6][R2.64+0x400] ;  /* 0x0004000602047981 */ /* 0x000ea8000c1e9900 */
[----:B------:R-:W3:Y:S04]  /*0810*/  LDG.E.CONSTANT R7, desc[UR6][R2.64+0x800] ;  /* 0x0008000602077981 */ /* 0x000ee8000c1e9900 */
[----:B------:R-:W3:Y:S01]  /*0820*/  LDG.E.CONSTANT R6, desc[UR6][R2.64+0xc00] ;  /* 0x000c000602067981 */ /* 0x000ee2000c1e9900 */
[----:B--2--5:R-:W-:-:S04]  /*0830*/  IADD3 R0, PT, PT, R4, R5, R0 ;  /* 0x0000000504007210 */ /* 0x024fc80007ffe000 */
[----:B---3--:R-:W-:-:S07]  /*0840*/  IADD3 R0, PT, PT, R6, R7, R0 ;  /* 0x0000000706007210 */ /* 0x008fce0007ffe000 */
.L_x_7:
[----:B------:R-:W-:Y:S05]  /*0850*/  BSYNC.RECONVERGENT B1 ;  /* 0x0000000000017941 */ /* 0x000fea0003800200 */
.L_x_6:
[----:B------:R-:W-:-:S13]  /*0860*/  ISETP.GE.AND P0, PT, R20, 0x100, PT ;  /* 0x000001001400780c */ /* 0x000fda0003f06270 */
[----:B------:R-:W-:Y:S05]  /*0870*/  @!P0 BRA `(.L_x_16) ;  /* 0x0000000000ac8947 */ /* 0x000fea0003800000 */
[----:B------:R-:W1:Y:S01]  /*0880*/  S2R R6, SR_LANEID ;  /* 0x0000000000067919 */ /* 0x000e620000000000 */
[----:B0----5:R-:W0:Y:S01]  /*0890*/  SHFL.DOWN PT, R2, R0, 0x1, 0x1f ;  /* 0x08201f0000027f89 */ /* 0x021e2200000e0000 */
[C---:B-1----:R-:W-:Y:S02]  /*08a0*/  ISETP.GT.AND P0, PT, R6.reuse, 0x1e, PT ;  /* 0x0000001e0600780c */ /* 0x042fe40003f04270 */
[----:B------:R-:W-:Y:S02]  /*08b0*/  ISETP.NE.AND P1, PT, R6, RZ, PT ;  /* 0x000000ff0600720c */ /* 0x000fe40003f25270 */
[----:B0-----:R-:W-:Y:S02]  /*08c0*/  SEL R3, R2, RZ, !P0 ;  /* 0x000000ff02037207 */ /* 0x001fe40004000000 */
[----:B------:R-:W-:-:S03]  /*08d0*/  ISETP.GT.AND P0, PT, R6, 0x1d, PT ;  /* 0x0000001d0600780c */ /* 0x000fc60003f04270 */
[----:B------:R-:W-:-:S05]  /*08e0*/  IMAD.IADD R3, R3, 0x1, R0 ;  /* 0x0000000103037824 */ /* 0x000fca00078e0200 */
[----:B------:R-:W0:Y:S01]  /*08f0*/  SHFL.DOWN PT, R2, R3, 0x2, 0x1f ;  /* 0x08401f0003027f89 */ /* 0x000e2200000e0000 */
[----:B------:R-:W1:Y:S01]  /*0900*/  @!P1 S2R R7, SR_CgaCtaId ;  /* 0x0000000000079919 */ /* 0x000e620000008800 */
[----:B0-----:R-:W-:Y:S02]  /*0910*/  SEL R2, R2, RZ, !P0 ;  /* 0x000000ff02027207 */ /* 0x001fe40004000000 */
[----:B------:R-:W-:-:S03]  /*0920*/  ISETP.GT.AND P0, PT, R6, 0x1b, PT ;  /* 0x0000001b0600780c */ /* 0x000fc60003f04270 */
[----:B------:R-:W-:-:S05]  /*0930*/  IMAD.IADD R2, R3, 0x1, R2 ;  /* 0x0000000103027824 */ /* 0x000fca00078e0202 */
[----:B------:R-:W0:Y:S02]  /*0940*/  SHFL.DOWN PT, R4, R2, 0x4, 0x1f ;  /* 0x08801f0002047f89 */ /* 0x000e2400000e0000 */
[----:B0-----:R-:W-:Y:S02]  /*0950*/  SEL R5, R4, RZ, !P0 ;  /* 0x000000ff04057207 */ /* 0x001fe40004000000 */
[----:B------:R-:W-:Y:S02]  /*0960*/  ISETP.GT.AND P0, PT, R6, 0x17, PT ;  /* 0x000000170600780c */ /* 0x000fe40003f04270 */
[----:B------:R-:W-:Y:S01]  /*0970*/  @!P1 MOV R4, 0x400 ;  /* 0x0000040000049802 */ /* 0x000fe20000000f00 */
[----:B------:R-:W-:Y:S01]  /*0980*/  IMAD.IADD R5, R2, 0x1, R5 ;  /* 0x0000000102057824 */ /* 0x000fe200078e0205 */
[----:B------:R-:W-:Y:S02]  /*0990*/  @!P1 SHF.R.U32.HI R2, RZ, 0x3, R9 ;  /* 0x00000003ff029819 */ /* 0x000fe40000011609 */
[----:B-1----:R-:W-:-:S02]  /*09a0*/  @!P1 LEA R7, R7, R4, 0x18 ;  /* 0x0000000407079211 */ /* 0x002fc400078ec0ff */
[----:B------:R-:W0:Y:S01]  /*09b0*/  SHFL.DOWN PT, R0, R5, 0x8, 0x1f ;  /* 0x09001f0005007f89 */ /* 0x000e2200000e0000 */
[----:B------:R-:W-:-:S05]  /*09c0*/  @!P1 LOP3.LUT R2, R2, 0x7c, RZ, 0xc0, !PT ;  /* 0x0000007c02029812 */ /* 0x000fca00078ec0ff */
[----:B------:R-:W-:Y:S01]  /*09d0*/  @!P1 IMAD.IADD R2, R2, 0x1, R7 ;  /* 0x0000000102029824 */ /* 0x000fe200078e0207 */
[----:B0-----:R-:W-:Y:S02]  /*09e0*/  SEL R0, R0, RZ, !P0 ;  /* 0x000000ff00007207 */ /* 0x001fe40004000000 */
[----:B------:R-:W-:-:S03]  /*09f0*/  ISETP.GT.AND P0, PT, R6, 0xf, PT ;  /* 0x0000000f0600780c */ /* 0x000fc60003f04270 */
[----:B------:R-:W-:-:S05]  /*0a00*/  IMAD.IADD R0, R5, 0x1, R0 ;  /* 0x0000000105007824 */ /* 0x000fca00078e0200 */
[----:B------:R-:W0:Y:S02]  /*0a10*/  SHFL.DOWN PT, R3, R0, 0x10, 0x1f ;  /* 0x0a001f0000037f89 */ /* 0x000e2400000e0000 */
[----:B0-----:R-:W-:Y:S02]  /*0a20*/  SEL R3, R3, RZ, !P0 ;  /* 0x000000ff03037207 */ /* 0x001fe40004000000 */
[----:B------:R-:W-:-:S03]  /*0a30*/  ISETP.NE.AND P0, PT, R9, RZ, PT ;  /* 0x000000ff0900720c */ /* 0x000fc60003f05270 */
[----:B------:R-:W-:-:S05]  /*0a40*/  IMAD.IADD R3, R0, 0x1, R3 ;  /* 0x0000000100037824 */ /* 0x000fca00078e0203 */
[----:B------:R0:W-:Y:S01]  /*0a50*/  @!P1 STS [R2+0x8], R3 ;  /* 0x0000080302009388 */ /* 0x0001e20000000800 */
[----:B------:R-:W-:Y:S06]  /*0a60*/  BAR.SYNC.DEFER_BLOCKING 0x0 ;  /* 0x0000000000007b1d */ /* 0x000fec0000010000 */
[----:B------:R-:W-:Y:S05]  /*0a70*/  @P0 BRA `(.L_x_17) ;  /* 0x0000002c00ac0947 */ /* 0x000fea0003800000 */
[----:B------:R-:W1:Y:S01]  /*0a80*/  S2UR UR5, SR_CgaCtaId ;  /* 0x00000000000579c3 */ /* 0x000e620000008800 */
[----:B------:R-:W-:Y:S02]  /*0a90*/  UMOV UR4, 0x400 ;  /* 0x0000040000047882 */ /* 0x000fe40000000000 */
[----:B-1----:R-:W-:-:S09]  /*0aa0*/  ULEA UR4, UR5, UR4, 0x18 ;  /* 0x0000000405047291 */ /* 0x002fd2000f8ec0ff */
[----:B------:R-:W-:Y:S04]  /*0ab0*/  LDS R0, [UR4+0xc] ;  /* 0x00000c04ff007984 */ /* 0x000fe80008000800 */
[----:B------:R-:W1:Y:S04]  /*0ac0*/  LDS.128 R4, [UR4+0x10] ;  /* 0x00001004ff047984 */ /* 0x000e680008000c00 */
[----:B------:R-:W2:Y:S01]  /*0ad0*/  LDS.64 R8, [UR4+0x20] ;  /* 0x00002004ff087984 */ /* 0x000ea20008000a00 */
[----:B-1----:R-:W-:-:S04]  /*0ae0*/  IADD3 R0, PT, PT, R4, R0, R3 ;  /* 0x0000000004007210 */ /* 0x002fc80007ffe003 */
[----:B------:R-:W-:-:S04]  /*0af0*/  IADD3 R0, PT, PT, R6, R0, R5 ;  /* 0x0000000006007210 */ /* 0x000fc80007ffe005 */
[----:B--2---:R-:W-:-:S05]  /*0b00*/  IADD3 R0, PT, PT, R8, R0, R7 ;  /* 0x0000000008007210 */ /* 0x004fca0007ffe007 */
[----:B0-----:R-:W-:Y:S01]  /*0b10*/  IMAD.IADD R3, R0, 0x1, R9 ;  /* 0x0000000100037824 */ /* 0x001fe200078e0209 */
[----:B------:R-:W-:Y:S06]  /*0b20*/  BRA `(.L_x_17) ;  /* 0x0000002c00807947 */ /* 0x000fec0003800000 */
.L_x_16:
[----:B0-----:R-:W-:Y:S01]  /*0b30*/  LOP3.LUT R2, R9, 0x3e0, RZ, 0xc0, !PT ;  /* 0x000003e009027812 */ /* 0x001fe200078ec0ff */
[----:B------:R-:W0:Y:S03]  /*0b40*/  S2R R8, SR_LANEID ;  /* 0x0000000000087919 */ /* 0x000e260000000000 */
[----:B------:R-:W-:Y:S01]  /*0b50*/  LOP3.LUT R5, RZ, R2, RZ, 0x33, !PT ;  /* 0x00000002ff057212 */ /* 0x000fe200078e33ff */
[----:B------:R-:W-:-:S04]  /*0b60*/  VIADD R3, R2, 0x20 ;  /* 0x0000002002037836 */ /* 0x000fc80000000000 */
[----:B------:R-:W-:Y:S01]  /*0b70*/  IMAD.IADD R5, R5, 0x1, R20 ;  /* 0x0000000105057824 */ /* 0x000fe200078e0214 */
[----:B------:R-:W-:-:S04]  /*0b80*/  ISETP.GT.AND P0, PT, R3, R20, PT ;  /* 0x000000140300720c */ /* 0x000fc80003f04270 */
[----:B------:R-:W-:-:S05]  /*0b90*/  SEL R5, R5, 0x1f, P0 ;  /* 0x0000001f05057807 */ /* 0x000fca0000000000 */
[----:B-----5:R-:W1:Y:S01]  /*0ba0*/  SHFL.DOWN PT, R2, R0, 0x1, R5 ;  /* 0x0820000000027989 */ /* 0x020e6200000e0005 */
[CC--:B0-----:R-:W-:Y:S01]  /*0bb0*/  ISETP.GE.AND P0, PT, R8.reuse, R5.reuse, PT ;  /* 0x000000050800720c */ /* 0x0c1fe20003f06270 */
[C---:B------:R-:W-:Y:S01]  /*0bc0*/  VIADD R4, R8.reuse, 0x2 ;  /* 0x0000000208047836 */ /* 0x040fe20000000000 */
[C---:B------:R-:W-:Y:S01]  /*0bd0*/  ISETP.NE.AND P1, PT, R8.reuse, RZ, PT ;  /* 0x000000ff0800720c */ /* 0x040fe20003f25270 */
[----:B------:R-:W-:Y:S01]  /*0be0*/  VIADD R6, R8, 0x4 ;  /* 0x0000000408067836 */ /* 0x000fe20000000000 */
[----:B-1----:R-:W-:Y:S02]  /*0bf0*/  SEL R3, R2, RZ, !P0 ;  /* 0x000000ff02037207 */ /* 0x002fe40004000000 */
[----:B------:R-:W-:-:S03]  /*0c00*/  ISETP.GT.AND P0, PT, R4, R5, PT ;  /* 0x000000050400720c */ /* 0x000fc60003f04270 */
[----:B------:R-:W-:-:S06]  /*0c10*/  IMAD.IADD R2, R3, 0x1, R0 ;  /* 0x0000000103027824 */ /* 0x000fcc00078e0200 */
[----:B------:R-:W0:Y:S01]  /*0c20*/  @!P1 S2R R10, SR_CgaCtaId ;  /* 0x00000000000a9919 */ /* 0x000e220000008800 */
[----:B------:R-:W-:Y:S01]  /*0c30*/  @!P1 MOV R7, 0x400 ;  /* 0x0000040000079802 */ /* 0x000fe20000000f00 */
[----:B------:R-:W1:Y:S02]  /*0c40*/  SHFL.DOWN PT, R3, R2, 0x2, R5 ;  /* 0x0840000002037989 */ /* 0x000e6400000e0005 */
[----:B-1----:R-:W-:Y:S02]  /*0c50*/  SEL R3, R3, RZ, !P0 ;  /* 0x000000ff03037207 */ /* 0x002fe40004000000 */
[----:B------:R-:W-:Y:S02]  /*0c60*/  ISETP.GT.AND P0, PT, R6, R5, PT ;  /* 0x000000050600720c */ /* 0x000fe40003f04270 */
[----:B------:R-:W-:Y:S01]  /*0c70*/  @!P1 SHF.R.U32.HI R6, RZ, 0x3, R9 ;  /* 0x00000003ff069819 */ /* 0x000fe20000011609 */
[----:B------:R-:W-:Y:S01]  /*0c80*/  IMAD.IADD R4, R2, 0x1, R3 ;  /* 0x0000000102047824 */ /* 0x000fe200078e0203 */
[----:B0-----:R-:W-:Y:S01]  /*0c90*/  @!P1 LEA R7, R10, R7, 0x18 ;  /* 0x000000070a079211 */ /* 0x001fe200078ec0ff */
[----:B------:R-:W-:Y:S01]  /*0ca0*/  VIADD R2, R8, 0x8 ;  /* 0x0000000808027836 */ /* 0x000fe20000000000 */
[----:B------:R-:W-:-:S02]  /*0cb0*/  @!P1 LOP3.LUT R6, R6, 0x7c, RZ, 0xc0, !PT ;  /* 0x0000007c06069812 */ /* 0x000fc400078ec0ff */
[----:B------:R-:W0:Y:S03]  /*0cc0*/  SHFL.DOWN PT, R3, R4, 0x4, R5 ;  /* 0x0880000004037989 */ /* 0x000e2600000e0005 */
[----:B------:R-:W-:Y:S01]  /*0cd0*/  @!P1 IMAD.IADD R6, R6, 0x1, R7 ;  /* 0x0000000106069824 */ /* 0x000fe200078e0207 */
[----:B0-----:R-:W-:Y:S02]  /*0ce0*/  SEL R3, R3, RZ, !P0 ;  /* 0x000000ff03037207 */ /* 0x001fe40004000000 */
[----:B------:R-:W-:-:S03]  /*0cf0*/  ISETP.GT.AND P0, PT, R2, R5, PT ;  /* 0x000000050200720c */ /* 0x000fc60003f04270 */
[----:B------:R-:W-:Y:S02]  /*0d00*/  IMAD.IADD R0, R4, 0x1, R3 ;  /* 0x0000000104007824 */ /* 0x000fe400078e0203 */
[----:B------:R-:W-:-:S03]  /*0d10*/  VIADD R4, R8, 0x10 ;  /* 0x0000001008047836 */ /* 0x000fc60000000000 */
[----:B------:R-:W0:Y:S02]  /*0d20*/  SHFL.DOWN PT, R3, R0, 0x8, R5 ;  /* 0x0900000000037989 */ /* 0x000e2400000e0005 */
[----:B0-----:R-:W-:Y:S02]  /*0d30*/  SEL R3, R3, RZ, !P0 ;  /* 0x000000ff03037207 */ /* 0x001fe40004000000 */
[----:B------:R-:W-:-:S03]  /*0d40*/  ISETP.GT.AND P0, PT, R4, R5, PT ;  /* 0x000000050400720c */ /* 0x000fc60003f04270 */
[----:B------:R-:W-:-:S05]  /*0d50*/  IMAD.IADD R2, R0, 0x1, R3 ;  /* 0x0000000100027824 */ /* 0x000fca00078e0203 */
[----:B------:R-:W0:Y:S02]  /*0d60*/  SHFL.DOWN PT, R3, R2, 0x10, R5 ;  /* 0x0a00000002037989 */ /* 0x000e2400000e0005 */
[----:B0-----:R-:W-:Y:S02]  /*0d70*/  SEL R3, R3, RZ, !P0 ;  /* 0x000000ff03037207 */ /* 0x001fe40004000000 */
[----:B------:R-:W-:-:S03]  /*0d80*/  ISETP.NE.AND P0, PT, R9, RZ, PT ;  /* 0x000000ff0900720c */ /* 0x000fc60003f05270 */
[----:B------:R-:W-:-:S05]  /*0d90*/  IMAD.IADD R3, R2, 0x1, R3 ;  /* 0x0000000102037824 */ /* 0x000fca00078e0203 */
[----:B------:R4:W-:Y:S01]  /*0da0*/  @!P1 STS [R6+0x8], R3 ;  /* 0x0000080306009388 */ /* 0x0009e20000000800 */
[----:B------:R-:W-:Y:S06]  /*0db0*/  BAR.SYNC.DEFER_BLOCKING 0x0 ;  /* 0x0000000000007b1d */ /* 0x000fec0000010000 */
[----:B------:R-:W-:Y:S05]  /*0dc0*/  @P0 BRA `(.L_x_17) ;  /* 0x0000002800d80947 */ /* 0x000fea0003800000 */
[----:B------:R-:W0:Y:S01]  /*0dd0*/  S2UR UR5, SR_CgaCtaId ;  /* 0x00000000000579c3 */ /* 0x000e220000008800 */
[----:B------:R-:W-:Y:S01]  /*0de0*/  UMOV UR4, 0x400 ;  /* 0x0000040000047882 */ /* 0x000fe20000000000 */
[C---:B------:R-:W-:Y:S02]  /*0df0*/  ISETP.GT.AND P2, PT, R20.reuse, 0x40, PT ;  /* 0x000000401400780c */ /* 0x040fe40003f44270 */
[C---:B------:R-:W-:Y:S02]  /*0e00*/  ISETP.GT.AND P1, PT, R20.reuse, 0x20, PT ;  /* 0x000000201400780c */ /* 0x040fe40003f24270 */
[----:B------:R-:W-:Y:S01]  /*0e10*/  ISETP.GT.AND P3, PT, R20, 0x80, PT ;  /* 0x000000801400780c */ /* 0x000fe20003f64270 */
[----:B0-----:R-:W-:-:S09]  /*0e20*/  ULEA UR4, UR5, UR4, 0x18 ;  /* 0x0000000405047291 */ /* 0x001fd2000f8ec0ff */
[----:B----4-:R-:W0:Y:S04]  /*0e30*/  LDS.128 R4, [UR4+0x10] ;  /* 0x00001004ff047984 */ /* 0x010e280008000c00 */
[----:B------:R-:W1:Y:S04]  /*0e40*/  LDS R0, [UR4+0xc] ;  /* 0x00000c04ff007984 */ /* 0x000e680008000800 */
[----:B------:R-:W2:Y:S01]  /*0e50*/  LDS.64 R8, [UR4+0x20] ;  /* 0x00002004ff087984 */ /* 0x000ea20008000a00 */
[----:B0-----:R-:W-:Y:S02]  /*0e60*/  SEL R4, R4, RZ, P2 ;  /* 0x000000ff04047207 */ /* 0x001fe40001000000 */
[----:B------:R-:W-:-:S02]  /*0e70*/  ISETP.GT.AND P2, PT, R20, 0x60, PT ;  /* 0x000000601400780c */ /* 0x000fc40003f44270 */
[----:B-1----:R-:W-:Y:S02]  /*0e80*/  SEL R0, R0, RZ, P1 ;  /* 0x000000ff00007207 */ /* 0x002fe40000800000 */
[----:B------:R-:W-:Y:S02]  /*0e90*/  SEL R5, R5, RZ, P2 ;  /* 0x000000ff05057207 */ /* 0x000fe40001000000 */
[----:B------:R-:W-:Y:S02]  /*0ea0*/  IADD3 R0, PT, PT, R4, R0, R3 ;  /* 0x0000000004007210 */ /* 0x000fe40007ffe003 */
[----:B------:R-:W-:Y:S02]  /*0eb0*/  ISETP.GT.AND P1, PT, R20, 0xa0, PT ;  /* 0x000000a01400780c */ /* 0x000fe40003f24270 */
[----:B------:R-:W-:Y:S02]  /*0ec0*/  SEL R6, R6, RZ, P3 ;  /* 0x000000ff06067207 */ /* 0x000fe40001800000 */
[----:B------:R-:W-:-:S02]  /*0ed0*/  ISETP.GT.AND P2, PT, R20, 0xc0, PT ;  /* 0x000000c01400780c */ /* 0x000fc40003f44270 */
[----:B------:R-:W-:Y:S02]  /*0ee0*/  ISETP.GT.AND P3, PT, R20, 0xe0, PT ;  /* 0x000000e01400780c */ /* 0x000fe40003f64270 */
[----:B------:R-:W-:Y:S02]  /*0ef0*/  SEL R7, R7, RZ, P1 ;  /* 0x000000ff07077207 */ /* 0x000fe40000800000 */
[----:B------:R-:W-:Y:S02]  /*0f00*/  IADD3 R0, PT, PT, R6, R0, R5 ;  /* 0x0000000006007210 */ /* 0x000fe40007ffe005 */
[----:B--2---:R-:W-:Y:S02]  /*0f10*/  SEL R8, R8, RZ, P2 ;  /* 0x000000ff08087207 */ /* 0x004fe40001000000 */
[----:B------:R-:W-:Y:S02]  /*0f20*/  SEL R9, R9, RZ, P3 ;  /* 0x000000ff09097207 */ /* 0x000fe40001800000 */
[----:B------:R-:W-:-:S05]  /*0f30*/  IADD3 R0, PT, PT, R8, R0, R7 ;  /* 0x0000000008007210 */ /* 0x000fca0007ffe007 */
[----:B------:R-:W-:Y:S01]  /*0f40*/  IMAD.IADD R3, R0, 0x1, R9 ;  /* 0x0000000100037824 */ /* 0x000fe200078e0209 */
[----:B------:R-:W-:Y:S06]  /*0f50*/  BRA `(.L_x_17) ;  /* 0x0000002800747947 */ /* 0x000fec0003800000 */
.L_x_3:
[----:B------:R-:W0:Y:S01]  /*0f60*/  S2R R0, SR_TID.X ;  /* 0x0000000000007919 */ /* 0x000e220000002100 */
[----:B------:R-:W1:Y:S01]  /*0f70*/  LDC.64 R2, c[0x0][0x380] ;  /* 0x0000e000ff027b82 */ /* 0x000e620000000a00 */
[----:B0-----:R-:W-:-:S04]  /*0f80*/  IMAD.SHL.U32 R5, R0, 0x4, RZ ;  /* 0x0000000400057824 */ /* 0x001fc800078e00ff */
[----:B-1----:R-:W-:-:S05]  /*0f90*/  IMAD.WIDE.U32 R2, R5, 0x4, R2 ;  /* 0x0000000405027825 */ /* 0x002fca00078e0002 */
[----:B------:R-:W2:Y:S04]  /*0fa0*/  LDG.E.128.CONSTANT R4, desc[UR6][R2.64] ;  /* 0x0000000602047981 */ /* 0x000ea8000c1e9d00 */
[----:B------:R-:W3:Y:S04]  /*0fb0*/  LDG.E.128.CONSTANT R8, desc[UR6][R2.64+0x1000] ;  /* 0x0010000602087981 */ /* 0x000ee8000c1e9d00 */
[----:B------:R-:W4:Y:S04]  /*0fc0*/  LDG.E.128.CONSTANT R12, desc[UR6][R2.64+0x2000] ;  /* 0x00200006020c7981 */ /* 0x000f28000c1e9d00 */
[----:B------:R-:W5:Y:S01]  /*0fd0*/  LDG.E.128.CONSTANT R16, desc[UR6][R2.64+0x3000] ;  /* 0x0030000602107981 */ /* 0x000f62000c1e9d00 */
[----:B------:R-:W-:Y:S01]  /*0fe0*/  ISETP.GE.U32.AND P0, PT, R20, 0x2000, PT ;  /* 0x000020001400780c */ /* 0x000fe20003f06070 */
[----:B------:R-:W-:Y:S01]  /*0ff0*/  IMAD.MOV.U32 R23, RZ, RZ, 0x1000 ;  /* 0x00001000ff177424 */ /* 0x000fe200078e00ff */
[----:B--2---:R-:W-:-:S04]  /*1000*/  IADD3 R5, PT, PT, R6, R5, R4 ;  /* 0x0000000506057210 */ /* 0x004fc80007ffe004 */
[----:B---3--:R-:W-:-:S04]  /*1010*/  IADD3 R5, PT, PT, R8, R7, R5 ;  /* 0x0000000708057210 */ /* 0x008fc80007ffe005 */
[----:B------:R-:W-:-:S04]  /*1020*/  IADD3 R5, PT, PT, R10, R9, R5 ;  /* 0x000000090a057210 */ /* 0x000fc80007ffe005 */
[----:B----4-:R-:W-:-:S04]  /*1030*/  IADD3 R5, PT, PT, R12, R11, R5 ;  /* 0x0000000b0c057210 */ /* 0x010fc80007ffe005 */
[----:B------:R-:W-:-:S04]  /*1040*/  IADD3 R5, PT, PT, R14, R13, R5 ;  /* 0x0000000d0e057210 */ /* 0x000fc80007ffe005 */
[----:B-----5:R-:W-:-:S04]  /*1050*/  IADD3 R5, PT, PT, R16, R15, R5 ;  /* 0x0000000f10057210 */ /* 0x020fc80007ffe005 */
[----:B------:R-:W-:-:S05]  /*1060*/  IADD3 R5, PT, PT, R18, R17, R5 ;  /* 0x0000001112057210 */ /* 0x000fca0007ffe005 */
[----:B------:R-:W-:Y:S01]  /*1070*/  IMAD.IADD R21, R19, 0x1, R5 ;  /* 0x0000000113157824 */ /* 0x000fe200078e0205 */
[----:B------:R-:W-:Y:S06]  /*1080*/  @!P0 BRA `(.L_x_18) ;  /* 0x00000000005c8947 */ /* 0x000fec0003800000 */
[----:B------:R-:W0:Y:S01]  /*1090*/  LDC R24, c[0x0][0x390] ;  /* 0x0000e400ff187b82 */ /* 0x000e220000000800 */
[----:B------:R-:W-:Y:S02]  /*10a0*/  VIADD R22, R20, 0xfffff000 ;  /* 0xfffff00014167836 */ /* 0x000fe40000000000 */
[----:B------:R-:W-:-:S07]  /*10b0*/  IMAD.MOV.U32 R23, RZ, RZ, 0x1000 ;  /* 0x00001000ff177424 */ /* 0x000fce00078e00ff */
.L_x_20:
[----:B------:R-:W-:-:S05]  /*10c0*/  IMAD.WIDE R26, R23, 0x4, R2 ;  /* 0x00000004171a7825 */ /* 0x000fca00078e0202 */
[----:B------:R-:W2:Y:S04]  /*10d0*/  LDG.E.128.CONSTANT R12, desc[UR6][R26.64] ;  /* 0x000000061a0c7981 */ /* 0x000ea8000c1e9d00 */
[----:B------:R-:W3:Y:S04]  /*10e0*/  LDG.E.128.CONSTANT R16, desc[UR6][R26.64+0x1000] ;  /* 0x001000061a107981 */ /* 0x000ee8000c1e9d00 */
[----:B------:R-:W4:Y:S04]  /*10f0*/  LDG.E.128.CONSTANT R4, desc[UR6][R26.64+0x2000] ;  /* 0x002000061a047981 */ /* 0x000f28000c1e9d00 */
[----:B------:R-:W5:Y:S01]  /*1100*/  LDG.E.128.CONSTANT R8, desc[UR6][R26.64+0x3000] ;  /* 0x003000061a087981 */ /* 0x000f62000c1e9d00 */
[----:B0-----:R-:W-:Y:S01]  /*1110*/  IMAD.MOV.U32 R20, RZ, RZ, R24 ;  /* 0x000000ffff147224 */ /* 0x001fe200078e0018 */
[----:B--2---:R-:W-:-:S04]  /*1120*/  IADD3 R13, PT, PT, R13, R12, R21 ;  /* 0x0000000c0d0d7210 */ /* 0x004fc80007ffe015 */
[----:B------:R-:W-:-:S04]  /*1130*/  IADD3 R13, PT, PT, R15, R14, R13 ;  /* 0x0000000e0f0d7210 */ /* 0x000fc80007ffe00d */
[----:B---3--:R-:W-:-:S04]  /*1140*/  IADD3 R13, PT, PT, R17, R16, R13 ;  /* 0x00000010110d7210 */ /* 0x008fc80007ffe00d */
[----:B------:R-:W-:-:S04]  /*1150*/  IADD3 R13, PT, PT, R19, R18, R13 ;  /* 0x00000012130d7210 */ /* 0x000fc80007ffe00d */
[----:B----4-:R-:W-:Y:S01]  /*1160*/  IADD3 R13, PT, PT, R5, R4, R13 ;  /* 0x00000004050d7210 */ /* 0x010fe20007ffe00d */
[----:B------:R-:W-:-:S03]  /*1170*/  IMAD.IADD R4, R20, 0x1, -R23 ;  /* 0x0000000114047824 */ /* 0x000fc600078e0a17 */
[----:B------:R-:W-:Y:S02]  /*1180*/  IADD3 R13, PT, PT, R7, R6, R13 ;  /* 0x00000006070d7210 */ /* 0x000fe40007ffe00d */
[----:B------:R-:W-:Y:S02]  /*1190*/  ISETP.GE.AND P0, PT, R4, 0x1000, PT ;  /* 0x000010000400780c */ /* 0x000fe40003f06270 */
[----:B-----5:R-:W-:-:S04]  /*11a0*/  IADD3 R13, PT, PT, R9, R8, R13 ;  /* 0x00000008090d7210 */ /* 0x020fc80007ffe00d */
[----:B------:R-:W-:-:S07]  /*11b0*/  IADD3 R21, PT, PT, R11, R10, R13 ;  /* 0x0000000a0b157210 */ /* 0x000fce0007ffe00d */
[----:B------:R-:W-:Y:S05]  /*11c0*/  @!P0 BRA `(.L_x_19) ;  /* 0x0000000400fc8947 */ /* 0x000fea0003800000 */
[----:B------:R-:W-:-:S05]  /*11d0*/  VIADD R23, R23, 0x1000 ;  /* 0x0000100017177836 */ /* 0x000fca0000000000 */
[----:B------:R-:W-:-:S13]  /*11e0*/  ISETP.GT.AND P0, PT, R23, R22, PT ;  /* 0x000000161700720c */ /* 0x000fda0003f04270 */
[----:B------:R-:W-:Y:S05]  /*11f0*/  @!P0 BRA `(.L_x_20) ;  /* 0xfffffffc00b08947 */ /* 0x000fea000383ffff */
.L_x_18:
[----:B------:R-:W-:-:S13]  /*1200*/  ISETP.GE.AND P0, PT, R23, R20, PT ;  /* 0x000000141700720c */ /* 0x000fda0003f06270 */
[----:B------:R-:W-:Y:S05]  /*1210*/  @P0 BRA `(.L_x_19) ;  /* 0x0000000400e80947 */ /* 0x000fea0003800000 */
[----:B------:R-:W-:Y:S01]  /*1220*/  IMAD.IADD R9, R20, 0x1, -R23 ;  /* 0x0000000114097824 */ /* 0x000fe200078e0a17 */
[----:B------:R-:W-:Y:S04]  /*1230*/  BSSY.RECONVERGENT B1, `(.L_x_19) ;  /* 0x0000078000017945 */ /* 0x000fe80003800200 */
[----:B------:R-:W-:-:S13]  /*1240*/  ISETP.GE.AND P0, PT, R0, R9, PT ;  /* 0x000000090000720c */ /* 0x000fda0003f06270 */
[----:B------:R-:W-:Y:S05]  /*1250*/  @P0 BRA `(.L_x_21) ;  /* 0x0000000400d40947 */ /* 0x000fea0003800000 */
[----:B------:R-:W-:Y:S01]  /*1260*/  LOP3.LUT R2, RZ, R0, RZ, 0x33, !PT ;  /* 0x00000000ff027212 */ /* 0x000fe200078e33ff */
[----:B------:R-:W-:Y:S01]  /*1270*/  BSSY.RECONVERGENT B2, `(.L_x_22) ;  /* 0x0000015000027945 */ /* 0x000fe20003800200 */
[----:B------:R-:W-:Y:S02]  /*1280*/  IMAD.MOV.U32 R8, RZ, RZ, R0 ;  /* 0x000000ffff087224 */ /* 0x000fe400078e0000 */
[----:B------:R-:W-:-:S04]  /*1290*/  IADD3 R2, PT, PT, -R23, R20, R2 ;  /* 0x0000001417027210 */ /* 0x000fc80007ffe102 */
[C---:B------:R-:W-:Y:S02]  /*12a0*/  LOP3.LUT R3, R2.reuse, 0x300, RZ, 0xc0, !PT ;  /* 0x0000030002037812 */ /* 0x040fe400078ec0ff */
[----:B------:R-:W-:Y:S02]  /*12b0*/  ISETP.GE.U32.AND P1, PT, R2, 0x300, PT ;  /* 0x000003000200780c */ /* 0x000fe40003f26070 */
[----:B------:R-:W-:-:S13]  /*12c0*/  ISETP.NE.AND P0, PT, R3, 0x300, PT ;  /* 0x000003000300780c */ /* 0x000fda0003f05270 */
[----:B------:R-:W-:Y:S05]  /*12d0*/  @!P0 BRA `(.L_x_23) ;  /* 0x0000000000388947 */ /* 0x000fea0003800000 */
[----:B------:R-:W0:Y:S01]  /*12e0*/  LDC.64 R4, c[0x0][0x380] ;  /* 0x0000e000ff047b82 */ /* 0x000e220000000a00 */
[----:B------:R-:W-:Y:S01]  /*12f0*/  LEA.HI R2, R2, 0x1, RZ, 0x18 ;  /* 0x0000000102027811 */ /* 0x000fe200078fc0ff */
[----:B------:R-:W-:Y:S02]  /*1300*/  IMAD.IADD R7, R0, 0x1, R23 ;  /* 0x0000000100077824 */ /* 0x000fe400078e0217 */
[----:B------:R-:W-:Y:S01]  /*1310*/  IMAD.MOV.U32 R8, RZ, RZ, R0 ;  /* 0x000000ffff087224 */ /* 0x000fe200078e0000 */
[----:B------:R-:W-:-:S05]  /*1320*/  LOP3.LUT R2, R2, 0x3, RZ, 0xc0, !PT ;  /* 0x0000000302027812 */ /* 0x000fca00078ec0ff */
[----:B------:R-:W-:-:S07]  /*1330*/  IMAD.MOV R6, RZ, RZ, -R2 ;  /* 0x000000ffff067224 */ /* 0x000fce00078e0a02 */
.L_x_24:
[----:B0-----:R-:W-:-:S06]  /*1340*/  IMAD.WIDE.U32 R2, R7, 0x4, R4 ;  /* 0x0000000407027825 */ /* 0x001fcc00078e0004 */
[----:B------:R-:W2:Y:S01]  /*1350*/  LDG.E.CONSTANT R2, desc[UR6][R2.64] ;  /* 0x0000000602027981 */ /* 0x000ea2000c1e9900 */
[----:B------:R-:W-:Y:S02]  /*1360*/  VIADD R6, R6, 0x1 ;  /* 0x0000000106067836 */ /* 0x000fe40000000000 */
[----:B------:R-:W-:Y:S02]  /*1370*/  VIADD R8, R8, 0x100 ;  /* 0x0000010008087836 */ /* 0x000fe40000000000 */
[----:B------:R-:W-:Y:S01]  /*1380*/  VIADD R7, R7, 0x100 ;  /* 0x0000010007077836 */ /* 0x000fe20000000000 */
[----:B------:R-:W-:Y:S01]  /*1390*/  ISETP.NE.AND P0, PT, R6, RZ, PT ;  /* 0x000000ff0600720c */ /* 0x000fe20003f05270 */
[----:B--2---:R-:W-:-:S12]  /*13a0*/  IMAD.IADD R21, R2, 0x1, R21 ;  /* 0x0000000102157824 */ /* 0x004fd800078e0215 */
[----:B------:R-:W-:Y:S05]  /*13b0*/  @P0 BRA `(.L_x_24) ;  /* 0xfffffffc00e00947 */ /* 0x000fea000383ffff */
.L_x_23:
[----:B------:R-:W-:Y:S05]  /*13c0*/  BSYNC.RECONVERGENT B2 ;  /* 0x0000000000027941 */ /* 0x000fea0003800200 */
.L_x_22:
[----:B------:R-:W-:Y:S05]  /*13d0*/  @!P1 BRA `(.L_x_21) ;  /* 0x0000000400749947 */ /* 0x000fea0003800000 */
[----:B------:R-:W0:Y:S01]  /*13e0*/  LDCU.64 UR4, c[0x0][0x380] ;  /* 0x00007000ff0477ac */ /* 0x000e220008000a00 */
[----:B------:R-:W-:Y:S01]  /*13f0*/  IMAD.IADD R5, R9, 0x1, -R8 ;  /* 0x0000000109057824 */ /* 0x000fe200078e0a08 */
[C---:B------:R-:W-:Y:S01]  /*1400*/  IADD3 R3, P0, PT, R8.reuse, R23, RZ ;  /* 0x0000001708037210 */ /* 0x040fe20007f1e0ff */
[----:B------:R-:W-:Y:S01]  /*1410*/  BSSY.RECONVERGENT B2, `(.L_x_25) ;  /* 0x0000033000027945 */ /* 0x000fe20003800200 */
[----:B------:R-:W-:Y:S02]  /*1420*/  IMAD.IADD R23, R8, 0x1, R23 ;  /* 0x0000000108177824 */ /* 0x000fe400078e0217 */
[----:B------:R-:W-:Y:S01]  /*1430*/  ISETP.GT.AND P1, PT, R5, 0xc00, PT ;  /* 0x00000c000500780c */ /* 0x000fe20003f24270 */
[----:B------:R-:W-:Y:S01]  /*1440*/  IMAD.X R4, RZ, RZ, RZ, P0 ;  /* 0x000000ffff047224 */ /* 0x000fe200000e06ff */
[----:B0-----:R-:W-:-:S04]  /*1450*/  LEA R2, P0, R3, UR4, 0x2 ;  /* 0x0000000403027c11 */ /* 0x001fc8000f8010ff */
[----:B------:R-:W-:Y:S02]  /*1460*/  LEA.HI.X R3, R3, UR5, R4, 0x2, P0 ;  /* 0x0000000503037c11 */ /* 0x000fe400080f1404 */
[----:B------:R-:W-:-:S05]  /*1470*/  IADD3 R2, P0, PT, R2, 0x800, RZ ;  /* 0x0000080002027810 */ /* 0x000fca0007f1e0ff */
[----:B------:R-:W-:Y:S01]  /*1480*/  IMAD.X R3, RZ, RZ, R3, P0 ;  /* 0x000000ffff037224 */ /* 0x000fe200000e0603 */
[----:B------:R-:W-:Y:S01]  /*1490*/  PLOP3.LUT P0, PT, PT, PT, PT, 0x80, 0x8 ;  /* 0x000000000008781c */ /* 0x000fe20003f0f070 */
[----:B------:R-:W-:-:S12]  /*14a0*/  @!P1 BRA `(.L_x_26) ;  /* 0x0000000000a49947 */ /* 0x000fd80003800000 */
[----:B------:R-:W-:Y:S01]  /*14b0*/  PLOP3.LUT P0, PT, PT, PT, PT, 0x8, 0x80 ;  /* 0x000000000080781c */ /* 0x000fe20003f0e170 */
[----:B------:R-:W-:-:S12]  /*14c0*/  VIADD R11, R9, 0xfffff400 ;  /* 0xfffff400090b7836 */ /* 0x000fd80000000000 */
.L_x_27:
[----:B------:R-:W0:Y:S01]  /*14d0*/  LDC.64 R4, c[0x0][0x380] ;  /* 0x0000e000ff047b82 */ /* 0x000e220000000a00 */
[C---:B------:R-:W-:Y:S01]  /*14e0*/  VIADD R27, R23.reuse, 0x400 ;  /* 0x00000400171b7836 */ /* 0x040fe20000000000 */
[----:B------:R-:W2:Y:S01]  /*14f0*/  LDG.E.CONSTANT R12, desc[UR6][R2.64+-0x400] ;  /* 0xfffc0006020c7981 */ /* 0x000ea2000c1e9900 */
[----:B------:R-:W-:-:S03]  /*1500*/  VIADD R7, R23, 0x800 ;  /* 0x0000080017077836 */ /* 0x000fc60000000000 */
[----:B------:R-:W3:Y:S04]  /*1510*/  LDG.E.CONSTANT R18, desc[UR6][R2.64] ;  /* 0x0000000602127981 */ /* 0x000ee8000c1e9900 */
[----:B------:R-:W3:Y:S04]  /*1520*/  LDG.E.CONSTANT R17, desc[UR6][R2.64+0x400] ;  /* 0x0004000602117981 */ /* 0x000ee8000c1e9900 */
[----:B------:R-:W4:Y:S01]  /*1530*/  LDG.E.CONSTANT R15, desc[UR6][R2.64+0xc00] ;  /* 0x000c0006020f7981 */ /* 0x000f22000c1e9900 */
[----:B------:R-:W-:-:S03]  /*1540*/  VIADD R29, R23, 0xc00 ;  /* 0x00000c00171d7836 */ /* 0x000fc60000000000 */
[----:B------:R-:W5:Y:S04]  /*1550*/  LDG.E.CONSTANT R14, desc[UR6][R2.64+0x1000] ;  /* 0x00100006020e7981 */ /* 0x000f68000c1e9900 */
[----:B------:R-:W5:Y:S01]  /*1560*/  LDG.E.CONSTANT R13, desc[UR6][R2.64+0x1400] ;  /* 0x00140006020d7981 */ /* 0x000f62000c1e9900 */
[----:B0-----:R-:W-:-:S03]  /*1570*/  IMAD.WIDE.U32 R24, R23, 0x4, R4 ;  /* 0x0000000417187825 */ /* 0x001fc600078e0004 */
[----:B------:R-:W5:Y:S04]  /*1580*/  LDG.E.CONSTANT R19, desc[UR6][R2.64+0x1c00] ;  /* 0x001c000602137981 */ /* 0x000f68000c1e9900 */
[----:B------:R-:W2:Y:S01]  /*1590*/  LDG.E.CONSTANT R10, desc[UR6][R24.64] ;  /* 0x00000006180a7981 */ /* 0x000ea2000c1e9900 */
[----:B------:R-:W-:-:S03]  /*15a0*/  IMAD.WIDE.U32 R26, R27, 0x4, R4 ;  /* 0x000000041b1a7825 */ /* 0x000fc600078e0004 */
[----:B------:R-:W5:Y:S01]  /*15b0*/  LDG.E.CONSTANT R20, desc[UR6][R2.64+0x2400] ;  /* 0x0024000602147981 */ /* 0x000f62000c1e9900 */
[----:B------:R-:W-:-:S03]  /*15c0*/  IMAD.WIDE.U32 R6, R7, 0x4, R4 ;  /* 0x0000000407067825 */ /* 0x000fc600078e0004 */
[----:B------:R-:W4:Y:S01]  /*15d0*/  LDG.E.CONSTANT R16, desc[UR6][R26.64] ;  /* 0x000000061a107981 */ /* 0x000f22000c1e9900 */
[----:B------:R-:W-:-:S03]  /*15e0*/  IMAD.WIDE.U32 R4, R29, 0x4, R4 ;  /* 0x000000041d047825 */ /* 0x000fc600078e0004 */
[----:B------:R-:W5:Y:S04]  /*15f0*/  LDG.E.CONSTANT R6, desc[UR6][R6.64] ;  /* 0x0000000606067981 */ /* 0x000f68000c1e9900 */
[----:B------:R-:W5:Y:S04]  /*1600*/  LDG.E.CONSTANT R25, desc[UR6][R2.64+0x2000] ;  /* 0x0020000602197981 */ /* 0x000f68000c1e9900 */
[----:B------:R0:W5:Y:S04]  /*1610*/  LDG.E.CONSTANT R5, desc[UR6][R4.64] ;  /* 0x0000000604057981 */ /* 0x000168000c1e9900 */
[----:B------:R-:W5:Y:S04]  /*1620*/  LDG.E.CONSTANT R24, desc[UR6][R2.64+0x2c00] ;  /* 0x002c000602187981 */ /* 0x000f68000c1e9900 */
[----:B------:R-:W5:Y:S04]  /*1630*/  LDG.E.CONSTANT R27, desc[UR6][R2.64+0x3000] ;  /* 0x00300006021b7981 */ /* 0x000f68000c1e9900 */
[----:B------:R1:W5:Y:S01]  /*1640*/  LDG.E.CONSTANT R22, desc[UR6][R2.64+0x3400] ;  /* 0x0034000602167981 */ /* 0x000362000c1e9900 */
[----:B------:R-:W-:-:S05]  /*1650*/  VIADD R8, R8, 0x1000 ;  /* 0x0000100008087836 */ /* 0x000fca0000000000 */
[----:B------:R-:W-:Y:S02]  /*1660*/  ISETP.GE.AND P1, PT, R8, R11, PT ;  /* 0x0000000b0800720c */ /* 0x000fe40003f26270 */
[----:B0-----:R-:W-:Y:S01]  /*1670*/  IADD3 R4, P2, PT, R2, 0x4000, RZ ;  /* 0x0000400002047810 */ /* 0x001fe20007f5e0ff */
[----:B------:R-:W-:-:S04]  /*1680*/  VIADD R23, R23, 0x1000 ;  /* 0x0000100017177836 */ /* 0x000fc80000000000 */
[----:B-1----:R-:W-:Y:S02]  /*1690*/  IMAD.X R3, RZ, RZ, R3, P2 ;  /* 0x000000ffff037224 */ /* 0x002fe400010e0603 */
[----:B------:R-:W-:Y:S01]  /*16a0*/  IMAD.MOV.U32 R2, RZ, RZ, R4 ;  /* 0x000000ffff027224 */ /* 0x000fe200078e0004 */
[----:B--2---:R-:W-:-:S04]  /*16b0*/  IADD3 R10, PT, PT, R12, R10, R21 ;  /* 0x0000000a0c0a7210 */ /* 0x004fc80007ffe015 */
[----:B---3--:R-:W-:-:S04]  /*16c0*/  IADD3 R10, PT, PT, R17, R18, R10 ;  /* 0x00000012110a7210 */ /* 0x008fc80007ffe00a */
[----:B----4-:R-:W-:-:S04]  /*16d0*/  IADD3 R10, PT, PT, R15, R16, R10 ;  /* 0x000000100f0a7210 */ /* 0x010fc80007ffe00a */
[----:B-----5:R-:W-:-:S04]  /*16e0*/  IADD3 R10, PT, PT, R13, R14, R10 ;  /* 0x0000000e0d0a7210 */ /* 0x020fc80007ffe00a */
[----:B------:R-:W-:-:S04]  /*16f0*/  IADD3 R6, PT, PT, R19, R6, R10 ;  /* 0x0000000613067210 */ /* 0x000fc80007ffe00a */
[----:B------:R-:W-:-:S04]  /*1700*/  IADD3 R6, PT, PT, R20, R25, R6 ;  /* 0x0000001914067210 */ /* 0x000fc80007ffe006 */
[----:B------:R-:W-:-:S04]  /*1710*/  IADD3 R5, PT, PT, R24, R5, R6 ;  /* 0x0000000518057210 */ /* 0x000fc80007ffe006 */
[----:B------:R-:W-:Y:S01]  /*1720*/  IADD3 R21, PT, PT, R22, R27, R5 ;  /* 0x0000001b16157210 */ /* 0x000fe20007ffe005 */
[----:B------:R-:W-:Y:S06]  /*1730*/  @!P1 BRA `(.L_x_27) ;  /* 0xfffffffc00649947 */ /* 0x000fec000383ffff */
.L_x_26:
[----:B------:R-:W-:Y:S05]  /*1740*/  BSYNC.RECONVERGENT B2 ;  /* 0x0000000000027941 */ /* 0x000fea0003800200 */
.L_x_25:
[----:B------:R-:W-:Y:S01]  /*1750*/  IMAD.IADD R4, R9, 0x1, -R8 ;  /* 0x0000000109047824 */ /* 0x000fe200078e0a08 */
[----:B------:R-:W-:Y:S04]  /*1760*/  BSSY.RECONVERGENT B2, `(.L_x_28) ;  /* 0x000001a000027945 */ /* 0x000fe80003800200 */
[----:B------:R-:W-:-:S13]  /*1770*/  ISETP.GT.AND P1, PT, R4, 0x400, PT ;  /* 0x000004000400780c */ /* 0x000fda0003f24270 */
[----:B------:R-:W-:Y:S05]  /*1780*/  @!P1 BRA `(.L_x_29) ;  /* 0x00000000005c9947 */ /* 0x000fea0003800000 */
[----:B------:R-:W0:Y:S01]  /*1790*/  LDC.64 R6, c[0x0][0x380] ;  /* 0x0000e000ff067b82 */ /* 0x000e220000000a00 */
[C---:B------:R-:W-:Y:S01]  /*17a0*/  VIADD R11, R23.reuse, 0x400 ;  /* 0x00000400170b7836 */ /* 0x040fe20000000000 */
[----:B------:R-:W2:Y:S04]  /*17b0*/  LDG.E.CONSTANT R10, desc[UR6][R2.64+-0x400] ;  /* 0xfffc0006020a7981 */ /* 0x000ea8000c1e9900 */
[----:B------:R-:W3:Y:S04]  /*17c0*/  LDG.E.CONSTANT R12, desc[UR6][R2.64+0x400] ;  /* 0x00040006020c7981 */ /* 0x000ee8000c1e9900 */
[----:B------:R-:W4:Y:S04]  /*17d0*/  LDG.E.CONSTANT R13, desc[UR6][R2.64+0xc00] ;  /* 0x000c0006020d7981 */ /* 0x000f28000c1e9900 */
[----:B------:R-:W5:Y:S04]  /*17e0*/  LDG.E.CONSTANT R15, desc[UR6][R2.64+0x1000] ;  /* 0x00100006020f7981 */ /* 0x000f68000c1e9900 */
[----:B------:R1:W5:Y:S01]  /*17f0*/  LDG.E.CONSTANT R14, desc[UR6][R2.64+0x1400] ;  /* 0x00140006020e7981 */ /* 0x000362000c1e9900 */
[----:B0-----:R-:W-:-:S04]  /*1800*/  IMAD.WIDE.U32 R4, R23, 0x4, R6 ;  /* 0x0000000417047825 */ /* 0x001fc800078e0006 */
[----:B------:R-:W-:Y:S02]  /*1810*/  IMAD.WIDE.U32 R6, R11, 0x4, R6 ;  /* 0x000000040b067825 */ /* 0x000fe400078e0006 */
[----:B------:R-:W2:Y:S04]  /*1820*/  LDG.E.CONSTANT R4, desc[UR6][R4.64] ;  /* 0x0000000604047981 */ /* 0x000ea8000c1e9900 */
[----:B------:R-:W3:Y:S04]  /*1830*/  LDG.E.CONSTANT R11, desc[UR6][R2.64] ;  /* 0x00000006020b7981 */ /* 0x000ee8000c1e9900 */
[----:B------:R-:W4:Y:S01]  /*1840*/  LDG.E.CONSTANT R7, desc[UR6][R6.64] ;  /* 0x0000000606077981 */ /* 0x000f22000c1e9900 */
[----:B------:R-:W-:Y:S01]  /*1850*/  PLOP3.LUT P0, PT, PT, PT, PT, 0x8, 0x80 ;  /* 0x000000000080781c */ /* 0x000fe20003f0e170 */
[----:B------:R-:W-:-:S02]  /*1860*/  VIADD R8, R8, 0x800 ;  /* 0x0000080008087836 */ /* 0x000fc40000000000 */
[----:B------:R-:W-:Y:S01]  /*1870*/  VIADD R23, R23, 0x800 ;  /* 0x0000080017177836 */ /* 0x000fe20000000000 */
[----:B--2---:R-:W-:Y:S02]  /*1880*/  IADD3 R10, PT, PT, R10, R4, R21 ;  /* 0x000000040a0a7210 */ /* 0x004fe40007ffe015 */
[----:B------:R-:W-:Y:S02]  /*1890*/  IADD3 R4, P1, PT, R2, 0x2000, RZ ;  /* 0x0000200002047810 */ /* 0x000fe40007f3e0ff */
[----:B---3--:R-:W-:-:S03]  /*18a0*/  IADD3 R10, PT, PT, R12, R11, R10 ;  /* 0x0000000b0c0a7210 */ /* 0x008fc60007ffe00a */
[----:B------:R-:W-:Y:S01]  /*18b0*/  IMAD.X R5, RZ, RZ, R3, P1 ;  /* 0x000000ffff057224 */ /* 0x000fe200008e0603 */
[----:B----4-:R-:W-:Y:S01]  /*18c0*/  IADD3 R10, PT, PT, R13, R7, R10 ;  /* 0x000000070d0a7210 */ /* 0x010fe20007ffe00a */
[----:B-1----:R-:W-:Y:S02]  /*18d0*/  IMAD.MOV.U32 R2, RZ, RZ, R4 ;  /* 0x000000ffff027224 */ /* 0x002fe400078e0004 */
[----:B------:R-:W-:Y:S01]  /*18e0*/  IMAD.MOV.U32 R3, RZ, RZ, R5 ;  /* 0x000000ffff037224 */ /* 0x000fe200078e0005 */
[----:B-----5:R-:W-:-:S07]  /*18f0*/  IADD3 R21, PT, PT, R14, R15, R10 ;  /* 0x0000000f0e157210 */ /* 0x020fce0007ffe00a */
.L_x_29:
[----:B------:R-:W-:Y:S05]  /*1900*/  BSYNC.RECONVERGENT B2 ;  /* 0x0000000000027941 */ /* 0x000fea0003800200 */
.L_x_28:
[----:B------:R-:W-:-:S13]  /*1910*/  ISETP.LT.OR P0, PT, R8, R9, P0 ;  /* 0x000000090800720c */ /* 0x000fda0000701670 */
[----:B------:R-:W-:Y:S05]  /*1920*/  @!P0 BRA `(.L_x_21) ;  /* 0x0000000000208947 */ /* 0x000fea0003800000 */
[----:B------:R-:W0:Y:S01]  /*1930*/  LDC.64 R4, c[0x0][0x380] ;  /* 0x0000e000ff047b82 */ /* 0x000e220000000a00 */
[----:B------:R-:W2:Y:S04]  /*1940*/  LDG.E.CONSTANT R6, desc[UR6][R2.64+-0x400] ;  /* 0xfffc000602067981 */ /* 0x000ea8000c1e9900 */
[----:B------:R-:W3:Y:S04]  /*1950*/  LDG.E.CONSTANT R7, desc[UR6][R2.64] ;  /* 0x0000000602077981 */ /* 0x000ee8000c1e9900 */
[----:B------:R-:W3:Y:S01]  /*1960*/  LDG.E.CONSTANT R8, desc[UR6][R2.64+0x400] ;  /* 0x0004000602087981 */ /* 0x000ee2000c1e9900 */
[----:B0-----:R-:W-:-:S06]  /*1970*/  IMAD.WIDE.U32 R4, R23, 0x4, R4 ;  /* 0x0000000417047825 */ /* 0x001fcc00078e0004 */
[----:B------:R-:W2:Y:S02]  /*1980*/  LDG.E.CONSTANT R4, desc[UR6][R4.64] ;  /* 0x0000000604047981 */ /* 0x000ea4000c1e9900 */
[----:B--2---:R-:W-:-:S04]  /*1990*/  IADD3 R6, PT, PT, R6, R4, R21 ;  /* 0x0000000406067210 */ /* 0x004fc80007ffe015 */
[----:B---3--:R-:W-:-:S07]  /*19a0*/  IADD3 R21, PT, PT, R8, R7, R6 ;  /* 0x0000000708157210 */ /* 0x008fce0007ffe006 */
.L_x_21:
[----:B------:R-:W-:Y:S05]  /*19b0*/  BSYNC.RECONVERGENT B1 ;  /* 0x0000000000017941 */ /* 0x000fea0003800200 */
.L_x_19:
[----:B------:R-:W0:Y:S01]  /*19c0*/  S2R R8, SR_LANEID ;  /* 0x0000000000087919 */ /* 0x000e220000000000 */
[----:B------:R-:W1:Y:S01]  /*19d0*/  SHFL.DOWN PT, R2, R21, 0x1, 0x1f ;  /* 0x08201f0015027f89 */ /* 0x000e6200000e0000 */
[C---:B0-----:R-:W-:Y:S02]  /*19e0*/  ISETP.GT.AND P0, PT, R8.reuse, 0x1e, PT ;  /* 0x0000001e0800780c */ /* 0x041fe40003f04270 */
[----:B------:R-:W-:Y:S02]  /*19f0*/  ISETP.NE.AND P1, PT, R8, RZ, PT ;  /* 0x000000ff0800720c */ /* 0x000fe40003f25270 */
[----:B-1----:R-:W-:Y:S02]  /*1a00*/  SEL R2, R2, RZ, !P0 ;  /* 0x000000ff02027207 */ /* 0x002fe40004000000 */
[----:B------:R-:W-:-:S03]  /*1a10*/  ISETP.GT.AND P0, PT, R8, 0x1d, PT ;  /* 0x0000001d0800780c */ /* 0x000fc60003f04270 */
[----:B------:R-:W-:-:S05]  /*1a20*/  IMAD.IADD R2, R2, 0x1, R21 ;  /* 0x0000000102027824 */ /* 0x000fca00078e0215 */
[----:B------:R-:W0:Y:S01]  /*1a30*/  SHFL.DOWN PT, R3, R2, 0x2, 0x1f ;  /* 0x08401f0002037f89 */ /* 0x000e2200000e0000 */
[----:B------:R-:W-:Y:S01]  /*1a40*/  @!P1 MOV R6, 0x400 ;  /* 0x0000040000069802 */ /* 0x000fe20000000f00 */
[----:B------:R-:W1:Y:S01]  /*1a50*/  @!P1 S2R R7, SR_CgaCtaId ;  /* 0x0000000000079919 */ /* 0x000e620000008800 */
[----:B0-----:R-:W-:Y:S02]  /*1a60*/  SEL R3, R3, RZ, !P0 ;  /* 0x000000ff03037207 */ /* 0x001fe40004000000 */
[----:B------:R-:W-:-:S03]  /*1a70*/  ISETP.GT.AND P0, PT, R8, 0x1b, PT ;  /* 0x0000001b0800780c */ /* 0x000fc60003f04270 */
[----:B------:R-:W-:-:S05]  /*1a80*/  IMAD.IADD R3, R2, 0x1, R3 ;  /* 0x0000000102037824 */ /* 0x000fca00078e0203 */
[----:B------:R-:W0:Y:S01]  /*1a90*/  SHFL.DOWN PT, R4, R3, 0x4, 0x1f ;  /* 0x08801f0003047f89 */ /* 0x000e2200000e0000 */
[----:B-1----:R-:W-:Y:S02]  /*1aa0*/  @!P1 LEA R6, R7, R6, 0x18 ;  /* 0x0000000607069211 */ /* 0x002fe400078ec0ff */
[----:B0-----:R-:W-:Y:S02]  /*1ab0*/  SEL R4, R4, RZ, !P0 ;  /* 0x000000ff04047207 */ /* 0x001fe40004000000 */
[----:B------:R-:W-:-:S03]  /*1ac0*/  ISETP.GT.AND P0, PT, R8, 0x17, PT ;  /* 0x000000170800780c */ /* 0x000fc60003f04270 */
[----:B------:R-:W-:Y:S01]  /*1ad0*/  IMAD.IADD R4, R3, 0x1, R4 ;  /* 0x0000000103047824 */ /* 0x000fe200078e0204 */
[----:B------:R-:W-:-:S04]  /*1ae0*/  @!P1 SHF.R.U32.HI R3, RZ, 0x3, R0 ;  /* 0x00000003ff039819 */ /* 0x000fc80000011600 */
        /* <DEDUP_REMOVED lines=13> */
[----:B------:R-:W0:Y:S01]  /*1bc0*/  S2UR UR5, SR_CgaCtaId ;  /* 0x00000000000579c3 */ /* 0x000e220000008800 */
[----:B------:R-:W-:Y:S02]  /*1bd0*/  UMOV UR4, 0x400 ;  /* 0x0000040000047882 */ /* 0x000fe40000000000 */
[----:B0-----:R-:W-:-:S09]  /*1be0*/  ULEA UR4, UR5, UR4, 0x18 ;  /* 0x0000000405047291 */ /* 0x001fd2000f8ec0ff */
[----:B------:R-:W-:Y:S04]  /*1bf0*/  LDS R0, [UR4+0xc] ;  /* 0x00000c04ff007984 */ /* 0x000fe80008000800 */
[----:B---3--:R-:W0:Y:S04]  /*1c00*/  LDS.128 R4, [UR4+0x10] ;  /* 0x00001004ff047984 */ /* 0x008e280008000c00 */
[----:B------:R-:W1:Y:S01]  /*1c10*/  LDS.64 R8, [UR4+0x20] ;  /* 0x00002004ff087984 */ /* 0x000e620008000a00 */
[----:B0-----:R-:W-:-:S04]  /*1c20*/  IADD3 R0, PT, PT, R4, R0, R3 ;  /* 0x0000000004007210 */ /* 0x001fc80007ffe003 */
[----:B------:R-:W-:-:S04]  /*1c30*/  IADD3 R0, PT, PT, R6, R0, R5 ;  /* 0x0000000006007210 */ /* 0x000fc80007ffe005 */
[----:B-1----:R-:W-:-:S05]  /*1c40*/  IADD3 R0, PT, PT, R8, R0, R7 ;  /* 0x0000000008007210 */ /* 0x002fca0007ffe007 */
[----:B------:R-:W-:Y:S01]  /*1c50*/  IMAD.IADD R3, R0, 0x1, R9 ;  /* 0x0000000100037824 */ /* 0x000fe200078e0209 */
[----:B------:R-:W-:Y:S06]  /*1c60*/  BRA `(.L_x_17) ;  /* 0x0000001c00307947 */ /* 0x000fec0003800000 */
.L_x_2:
        /* <DEDUP_REMOVED lines=12> */
.L_x_32:
[----:B------:R-:W-:Y:S05]  /*1d30*/  BSYNC.RECONVERGENT B1 ;  /* 0x0000000000017941 */ /* 0x000fea0003800200 */
.L_x_31:
        /* <DEDUP_REMOVED lines=16> */
.L_x_37:
        /* <DEDUP_REMOVED lines=9> */
.L_x_36:
[----:B------:R-:W-:Y:S05]  /*1ed0*/  BSYNC.RECONVERGENT B2 ;  /* 0x0000000000027941 */ /* 0x000fea0003800200 */
.L_x_35:
        /* <DEDUP_REMOVED lines=8> */
.L_x_40:
        /* <DEDUP_REMOVED lines=35> */
.L_x_39:
[----:B------:R-:W-:Y:S05]  /*2190*/  BSYNC.RECONVERGENT B2 ;  /* 0x0000000000027941 */ /* 0x000fea0003800200 */
.L_x_38:
        /* <DEDUP_REMOVED lines=22> */
.L_x_42:
[----:B------:R-:W-:Y:S05]  /*2300*/  BSYNC.RECONVERGENT B2 ;  /* 0x0000000000027941 */ /* 0x000fea0003800200 */
.L_x_41:
        /* <DEDUP_REMOVED lines=10> */
.L_x_34:
[----:B------:R-:W-:Y:S05]  /*23b0*/  BSYNC.RECONVERGENT B1 ;  /* 0x0000000000017941 */ /* 0x000fea0003800200 */
.L_x_33:
        /* <DEDUP_REMOVED lines=38> */
[----:B------:R-:W0:Y:S04]  /*2620*/  LDS.128 R4, [UR4+0x10] ;  /* 0x00001004ff047984 */ /* 0x000e280008000c00 */
[----:B------:R-:W1:Y:S01]  /*2630*/  LDS.64 R8, [UR4+0x20] ;  /* 0x00002004ff087984 */ /* 0x000e620008000a00 */
[----:B0-----:R-:W-:-:S04]  /*2640*/  IADD3 R0, PT, PT, R4, R0, R3 ;  /* 0x0000000004007210 */ /* 0x001fc80007ffe003 */
[----:B------:R-:W-:-:S04]  /*2650*/  IADD3 R0, PT, PT, R6, R0, R5 ;  /* 0x0000000006007210 */ /* 0x000fc80007ffe005 */
[----:B-1----:R-:W-:-:S05]  /*2660*/  IADD3 R0, PT, PT, R8, R0, R7 ;  /* 0x0000000008007210 */ /* 0x002fca0007ffe007 */
[----:B--2---:R-:W-:Y:S01]  /*2670*/  IMAD.IADD R3, R0, 0x1, R9 ;  /* 0x0000000100037824 */ /* 0x004fe200078e0209 */
[----:B------:R-:W-:Y:S06]  /*2680*/  BRA `(.L_x_17) ;  /* 0x0000001000a87947 */ /* 0x000fec0003800000 */
.L_x_43:
        /* <DEDUP_REMOVED lines=16> */
[----:B------:R-:W1:Y:S02]  /*2790*/  SHFL.DOWN PT, R2, R3, 0x2, R7 ;  /* 0x0840000003027989 */ /* 0x000e6400000e0007 */
[----:B-1----:R-:W-:Y:S02]  /*27a0*/  SEL R2, R2, RZ, !P0 ;  /* 0x000000ff02027207 */ /* 0x002fe40004000000 */
[----:B------:R-:W-:-:S03]  /*27b0*/  ISETP.GT.AND P0, PT, R8, R7, PT ;  /* 0x000000070800720c */ /* 0x000fc60003f04270 */
[----:B------:R-:W-:Y:S01]  /*27c0*/  IMAD.IADD R2, R3, 0x1, R2 ;  /* 0x0000000103027824 */ /* 0x000fe200078e0202 */
[----:B------:R-:W-:-:S04]  /*27d0*/  @!P1 SHF.R.U32.HI R3, RZ, 0x3, R9 ;  /* 0x00000003ff039819 */ /* 0x000fc80000011609 */
[----:B------:R-:W1:Y:S02]  /*27e0*/  SHFL.DOWN PT, R4, R2, 0x4, R7 ;  /* 0x0880000002047989 */ /* 0x000e6400000e0007 */
[----:B-1----:R-:W-:Y:S01]  /*27f0*/  SEL R5, R4, RZ, !P0 ;  /* 0x000000ff04057207 */ /* 0x002fe20004000000 */
[C---:B------:R-:W-:Y:S02]  /*2800*/  VIADD R4, R6.reuse, 0x8 ;  /* 0x0000000806047836 */ /* 0x040fe40000000000 */
[----:B------:R-:W-:Y:S02]  /*2810*/  VIADD R6, R6, 0x10 ;  /* 0x0000001006067836 */ /* 0x000fe40000000000 */
[----:B------:R-:W-:Y:S01]  /*2820*/  IMAD.IADD R5, R2, 0x1, R5 ;  /* 0x0000000102057824 */ /* 0x000fe200078e0205 */
[----:B------:R-:W-:Y:S02]  /*2830*/  ISETP.GT.AND P0, PT, R4, R7, PT ;  /* 0x000000070400720c */ /* 0x000fe40003f04270 */
[----:B------:R-:W-:-:S02]  /*2840*/  @!P1 MOV R4, 0x400 ;  /* 0x0000040000049802 */ /* 0x000fc40000000f00 */
[----:B------:R-:W1:Y:S02]  /*2850*/  SHFL.DOWN PT, R0, R5, 0x8, R7 ;  /* 0x0900000005007989 */ /* 0x000e6400000e0007 */
[----:B0-----:R-:W-:Y:S02]  /*2860*/  @!P1 LEA R11, R11, R4, 0x18 ;  /* 0x000000040b0b9211 */ /* 0x001fe400078ec0ff */
[----:B------:R-:W-:-:S05]  /*2870*/  @!P1 LOP3.LUT R4, R3, 0x7c, RZ, 0xc0, !PT ;  /* 0x0000007c03049812 */ /* 0x000fca00078ec0ff */
[----:B------:R-:W-:Y:S01]  /*2880*/  @!P1 IMAD.IADD R4, R4, 0x1, R11 ;  /* 0x0000000104049824 */ /* 0x000fe200078e020b */
[----:B-1----:R-:W-:Y:S02]  /*2890*/  SEL R0, R0, RZ, !P0 ;  /* 0x000000ff00007207 */ /* 0x002fe40004000000 */
        /* <DEDUP_REMOVED lines=15> */
[----:B-1----:R-:W0:Y:S04]  /*2990*/  LDS.128 R4, [UR4+0x10] ;  /* 0x00001004ff047984 */ /* 0x002e280008000c00 */
        /* <DEDUP_REMOVED lines=18> */
.L_x_30:
[----:B------:R-:W0:Y:S01]  /*2ac0*/  S2R R0, SR_TID.X ;  /* 0x0000000000007919 */ /* 0x000e220000002100 */
[----:B------:R-:W0:Y:S02]  /*2ad0*/  LDC.64 R2, c[0x0][0x380] ;  /* 0x0000e000ff027b82 */ /* 0x000e240000000a00 */
[----:B0-----:R-:W-:-:S05]  /*2ae0*/  IMAD.WIDE.U32 R2, R0, 0x4, R2 ;  /* 0x0000000400027825 */ /* 0x001fca00078e0002 */
[----:B------:R-:W2:Y:S04]  /*2af0*/  LDG.E.CONSTANT R19, desc[UR6][R2.64] ;  /* 0x0000000602137981 */ /* 0x000ea8000c1e9900 */
[----:B------:R-:W2:Y:S04]  /*2b00*/  LDG.E.CONSTANT R4, desc[UR6][R2.64+0x400] ;  /* 0x0004000602047981 */ /* 0x000ea8000c1e9900 */
[----:B------:R-:W2:Y:S04]  /*2b10*/  LDG.E.CONSTANT R5, desc[UR6][R2.64+0x800] ;  /* 0x0008000602057981 */ /* 0x000ea8000c1e9900 */
[----:B------:R-:W3:Y:S04]  /*2b20*/  LDG.E.CONSTANT R6, desc[UR6][R2.64+0xc00] ;  /* 0x000c000602067981 */ /* 0x000ee8000c1e9900 */
[----:B------:R-:W3:Y:S04]  /*2b30*/  LDG.E.CONSTANT R7, desc[UR6][R2.64+0x1000] ;  /* 0x0010000602077981 */ /* 0x000ee8000c1e9900 */
[----:B------:R-:W4:Y:S04]  /*2b40*/  LDG.E.CONSTANT R8, desc[UR6][R2.64+0x1400] ;  /* 0x0014000602087981 */ /* 0x000f28000c1e9900 */
[----:B------:R-:W4:Y:S04]  /*2b50*/  LDG.E.CONSTANT R9, desc[UR6][R2.64+0x1800] ;  /* 0x0018000602097981 */ /* 0x000f28000c1e9900 */
[----:B------:R-:W5:Y:S04]  /*2b60*/  LDG.E.CONSTANT R10, desc[UR6][R2.64+0x1c00] ;  /* 0x001c0006020a7981 */ /* 0x000f68000c1e9900 */
[----:B------:R-:W5:Y:S04]  /*2b70*/  LDG.E.CONSTANT R11, desc[UR6][R2.64+0x2000] ;  /* 0x00200006020b7981 */ /* 0x000f68000c1e9900 */
[----:B------:R-:W5:Y:S04]  /*2b80*/  LDG.E.CONSTANT R12, desc[UR6][R2.64+0x2400] ;  /* 0x00240006020c7981 */ /* 0x000f68000c1e9900 */
[----:B------:R-:W5:Y:S04]  /*2b90*/  LDG.E.CONSTANT R13, desc[UR6][R2.64+0x2800] ;  /* 0x00280006020d7981 */ /* 0x000f68000c1e9900 */
[----:B------:R-:W5:Y:S04]  /*2ba0*/  LDG.E.CONSTANT R14, desc[UR6][R2.64+0x2c00] ;  /* 0x002c0006020e7981 */ /* 0x000f68000c1e9900 */
[----:B------:R-:W5:Y:S04]  /*2bb0*/  LDG.E.CONSTANT R15, desc[UR6][R2.64+0x3000] ;  /* 0x00300006020f7981 */ /* 0x000f68000c1e9900 */
[----:B------:R-:W5:Y:S04]  /*2bc0*/  LDG.E.CONSTANT R16, desc[UR6][R2.64+0x3400] ;  /* 0x0034000602107981 */ /* 0x000f68000c1e9900 */
[----:B------:R-:W5:Y:S04]  /*2bd0*/  LDG.E.CONSTANT R17, desc[UR6][R2.64+0x3800] ;  /* 0x0038000602117981 */ /* 0x000f68000c1e9900 */
[----:B------:R-:W5:Y:S01]  /*2be0*/  LDG.E.CONSTANT R18, desc[UR6][R2.64+0x3c00] ;  /* 0x003c000602127981 */ /* 0x000f62000c1e9900 */
[----:B------:R-:W-:-:S02]  /*2bf0*/  ISETP.GE.U32.AND P0, PT, R20, 0x2000, PT ;  /* 0x000020001400780c */ /* 0x000fc40003f06070 */
[----:B--2---:R-:W-:-:S04]  /*2c00*/  IADD3 R4, PT, PT, R5, R4, R19 ;  /* 0x0000000405047210 */ /* 0x004fc80007ffe013 */
[----:B---3--:R-:W-:-:S04]  /*2c10*/  IADD3 R4, PT, PT, R7, R6, R4 ;  /* 0x0000000607047210 */ /* 0x008fc80007ffe004 */
[----:B----4-:R-:W-:-:S04]  /*2c20*/  IADD3 R4, PT, PT, R9, R8, R4 ;  /* 0x0000000809047210 */ /* 0x010fc80007ffe004 */
[----:B-----5:R-:W-:Y:S01]  /*2c30*/  IADD3 R4, PT, PT, R11, R10, R4 ;  /* 0x0000000a0b047210 */ /* 0x020fe20007ffe004 */
[----:B------:R-:W-:-:S03]  /*2c40*/  IMAD.MOV.U32 R11, RZ, RZ, 0x1000 ;  /* 0x00001000ff0b7424 */ /* 0x000fc600078e00ff */
[----:B------:R-:W-:-:S04]  /*2c50*/  IADD3 R4, PT, PT, R13, R12, R4 ;  /* 0x0000000c0d047210 */ /* 0x000fc80007ffe004 */
[----:B------:R-:W-:-:S04]  /*2c60*/  IADD3 R4, PT, PT, R15, R14, R4 ;  /* 0x0000000e0f047210 */ /* 0x000fc80007ffe004 */
[----:B------:R-:W-:-:S05]  /*2c70*/  IADD3 R17, PT, PT, R17, R16, R4 ;  /* 0x0000001011117210 */ /* 0x000fca0007ffe004 */
[----:B------:R-:W-:Y:S01]  /*2c80*/  IMAD.IADD R8, R18, 0x1, R17 ;  /* 0x0000000112087824 */ /* 0x000fe200078e0211 */
[----:B------:R-:W-:Y:S06]  /*2c90*/  @!P0 BRA `(.L_x_44) ;  /* 0x00000000008c8947 */ /* 0x000fec0003800000 */
[----:B------:R-:W0:Y:S01]  /*2ca0*/  LDC R7, c[0x0][0x390] ;  /* 0x0000e400ff077b82 */ /* 0x000e220000000800 */
[----:B------:R-:W-:Y:S02]  /*2cb0*/  VIADD R6, R20, 0xfffff000 ;  /* 0xfffff00014067836 */ /* 0x000fe40000000000 */
[----:B------:R-:W-:-:S07]  /*2cc0*/  IMAD.MOV.U32 R11, RZ, RZ, 0x1000 ;  /* 0x00001000ff0b7424 */ /* 0x000fce00078e00ff */
.L_x_46:
[----:B------:R-:W-:-:S05]  /*2cd0*/  IMAD.WIDE R4, R11, 0x4, R2 ;  /* 0x000000040b047825 */ /* 0x000fca00078e0202 */
        /* <DEDUP_REMOVED lines=16> */
[----:B--2---:R-:W-:-:S04]  /*2de0*/  IADD3 R18, PT, PT, R18, R19, R8 ;  /* 0x0000001312127210 */ /* 0x004fc80007ffe008 */
[----:B---3--:R-:W-:Y:S01]  /*2df0*/  IADD3 R18, PT, PT, R21, R20, R18 ;  /* 0x0000001415127210 */ /* 0x008fe20007ffe012 */
[----:B0-----:R-:W-:-:S04]  /*2e00*/  IMAD.MOV.U32 R20, RZ, RZ, R7 ;  /* 0x000000ffff147224 */ /* 0x001fc800078e0007 */
[----:B------:R-:W-:Y:S01]  /*2e10*/  IMAD.IADD R8, R20, 0x1, -R11 ;  /* 0x0000000114087824 */ /* 0x000fe200078e0a0b */
[----:B----4-:R-:W-:-:S04]  /*2e20*/  IADD3 R18, PT, PT, R23, R22, R18 ;  /* 0x0000001617127210 */ /* 0x010fc80007ffe012 */
[----:B------:R-:W-:Y:S02]  /*2e30*/  ISETP.GE.AND P0, PT, R8, 0x1000, PT ;  /* 0x000010000800780c */ /* 0x000fe40003f06270 */
[----:B-----5:R-:W-:-:S04]  /*2e40*/  IADD3 R18, PT, PT, R25, R24, R18 ;  /* 0x0000001819127210 */ /* 0x020fc80007ffe012 */
[----:B------:R-:W-:-:S04]  /*2e50*/  IADD3 R14, PT, PT, R14, R17, R18 ;  /* 0x000000110e0e7210 */ /* 0x000fc80007ffe012 */
[----:B------:R-:W-:-:S04]  /*2e60*/  IADD3 R12, PT, PT, R15, R12, R14 ;  /* 0x0000000c0f0c7210 */ /* 0x000fc80007ffe00e */
[----:B------:R-:W-:-:S04]  /*2e70*/  IADD3 R10, PT, PT, R10, R13, R12 ;  /* 0x0000000d0a0a7210 */ /* 0x000fc80007ffe00c */
[----:B------:R-:W-:Y:S01]  /*2e80*/  IADD3 R8, PT, PT, R16, R9, R10 ;  /* 0x0000000910087210 */ /* 0x000fe20007ffe00a */
[----:B------:R-:W-:Y:S06]  /*2e90*/  @!P0 BRA `(.L_x_45) ;  /* 0x0000000400fc8947 */ /* 0x000fec0003800000 */
[----:B------:R-:W-:-:S05]  /*2ea0*/  VIADD R11, R11, 0x1000 ;  /* 0x000010000b0b7836 */ /* 0x000fca0000000000 */
[----:B------:R-:W-:-:S13]  /*2eb0*/  ISETP.GT.AND P0, PT, R11, R6, PT ;  /* 0x000000060b00720c */ /* 0x000fda0003f04270 */
[----:B------:R-:W-:Y:S05]  /*2ec0*/  @!P0 BRA `(.L_x_46) ;  /* 0xfffffffc00808947 */ /* 0x000fea000383ffff */
.L_x_44:
        /* <DEDUP_REMOVED lines=20> */
.L_x_50:
        /* <DEDUP_REMOVED lines=8> */
.L_x_49:
[----:B------:R-:W-:Y:S05]  /*3090*/  BSYNC.RECONVERGENT B2 ;  /* 0x0000000000027941 */ /* 0x000fea0003800200 */
.L_x_48:
        /* <DEDUP_REMOVED lines=16> */
.L_x_53:
        /* <DEDUP_REMOVED lines=20> */
[----:B------:R-:W5:Y:S04]  /*32e0*/  LDG.E.CONSTANT R22, desc[UR6][R2.64+0x2400] ;  /* 0x0024000602167981 */ /* 0x000f68000c1e9900 */
[----:B------:R0:W5:Y:S04]  /*32f0*/  LDG.E.CONSTANT R5, desc[UR6][R4.64] ;  /* 0x0000000604057981 */ /* 0x000168000c1e9900 */
        /* <DEDUP_REMOVED lines=17> */
.L_x_52:
[----:B------:R-:W-:Y:S05]  /*3410*/  BSYNC.RECONVERGENT B2 ;  /* 0x0000000000027941 */ /* 0x000fea0003800200 */
.L_x_51:
        /* <DEDUP_REMOVED lines=10> */
[----:B------:R-:W5:Y:S01]  /*34c0*/  LDG.E.CONSTANT R16, desc[UR6][R2.64+0x1400] ;  /* 0x0014000602107981 */ /* 0x000f62000c1e9900 */
[----:B0-----:R-:W-:-:S04]  /*34d0*/  IMAD.WIDE.U32 R4, R11, 0x4, R6 ;  /* 0x000000040b047825 */ /* 0x001fc800078e0006 */
[----:B------:R-:W-:Y:S02]  /*34e0*/  IMAD.WIDE.U32 R6, R13, 0x4, R6 ;  /* 0x000000040d067825 */ /* 0x000fe400078e0006 */
[----:B------:R0:W2:Y:S04]  /*34f0*/  LDG.E.CONSTANT R5, desc[UR6][R4.64] ;  /* 0x0000000604057981 */ /* 0x0000a8000c1e9900 */
[----:B------:R1:W3:Y:S04]  /*3500*/  LDG.E.CONSTANT R13, desc[UR6][R2.64] ;  /* 0x00000006020d7981 */ /* 0x0002e8000c1e9900 */
[----:B------:R-:W4:Y:S01]  /*3510*/  LDG.E.CONSTANT R7, desc[UR6][R6.64] ;  /* 0x0000000606077981 */ /* 0x000f22000c1e9900 */
[----:B0-----:R-:W-:Y:S01]  /*3520*/  IADD3 R4, P1, PT, R2, 0x2000, RZ ;  /* 0x0000200002047810 */ /* 0x001fe20007f3e0ff */
[----:B------:R-:W-:Y:S01]  /*3530*/  VIADD R10, R10, 0x800 ;  /* 0x000008000a0a7836 */ /* 0x000fe20000000000 */
[----:B------:R-:W-:Y:S01]  /*3540*/  PLOP3.LUT P0, PT, PT, PT, PT, 0x8, 0x80 ;  /* 0x000000000080781c */ /* 0x000fe20003f0e170 */
[----:B------:R-:W-:-:S02]  /*3550*/  VIADD R11, R11, 0x800 ;  /* 0x000008000b0b7836 */ /* 0x000fc40000000000 */
[----:B-1----:R-:W-:Y:S01]  /*3560*/  IMAD.MOV.U32 R2, RZ, RZ, R4 ;  /* 0x000000ffff027224 */ /* 0x002fe200078e0004 */
[----:B--2---:R-:W-:-:S04]  /*3570*/  IADD3 R12, PT, PT, R12, R5, R8 ;  /* 0x000000050c0c7210 */ /* 0x004fc80007ffe008 */
[----:B---3--:R-:W-:Y:S01]  /*3580*/  IADD3 R12, PT, PT, R14, R13, R12 ;  /* 0x0000000d0e0c7210 */ /* 0x008fe20007ffe00c */
[----:B------:R-:W-:-:S03]  /*3590*/  IMAD.X R5, RZ, RZ, R3, P1 ;  /* 0x000000ffff057224 */ /* 0x000fc600008e0603 */
[----:B----4-:R-:W-:Y:S01]  /*35a0*/  IADD3 R12, PT, PT, R15, R7, R12 ;  /* 0x000000070f0c7210 */ /* 0x010fe20007ffe00c */
[----:B------:R-:W-:-:S03]  /*35b0*/  IMAD.MOV.U32 R3, RZ, RZ, R5 ;  /* 0x000000ffff037224 */ /* 0x000fc600078e0005 */
[----:B-----5:R-:W-:-:S07]  /*35c0*/  IADD3 R8, PT, PT, R16, R17, R12 ;  /* 0x0000001110087210 */ /* 0x020fce0007ffe00c */
.L_x_55:
[----:B------:R-:W-:Y:S05]  /*35d0*/  BSYNC.RECONVERGENT B2 ;  /* 0x0000000000027941 */ /* 0x000fea0003800200 */
.L_x_54:
        /* <DEDUP_REMOVED lines=10> */
.L_x_47:
[----:B------:R-:W-:Y:S05]  /*3680*/  BSYNC.RECONVERGENT B1 ;  /* 0x0000000000017941 */ /* 0x000fea0003800200 */
.L_x_45:
[----:B------:R-:W0:Y:S01]  /*3690*/  S2R R9, SR_LANEID ;  /* 0x0000000000097919 */ /* 0x000e220000000000 */
[----:B------:R-:W1:Y:S01]  /*36a0*/  SHFL.DOWN PT, R2, R8, 0x1, 0x1f ;  /* 0x08201f0008027f89 */ /* 0x000e6200000e0000 */
[C---:B0-----:R-:W-:Y:S02]  /*36b0*/  ISETP.GT.AND P0, PT, R9.reuse, 0x1e, PT ;  /* 0x0000001e0900780c */ /* 0x041fe40003f04270 */
[C---:B------:R-:W-:Y:S02]  /*36c0*/  ISETP.NE.AND P1, PT, R9.reuse, RZ, PT ;  /* 0x000000ff0900720c */ /* 0x040fe40003f25270 */
        /* <DEDUP_REMOVED lines=37> */
[----:B0-----:R-:W-:-:S07]  /*3920*/  IMAD.IADD R3, R0, 0x1, R9 ;  /* 0x0000000100037824 */ /* 0x001fce00078e0209 */
.L_x_17:
[----:B------:R-:W-:Y:S05]  /*3930*/  BSYNC.RECONVERGENT B0 ;  /* 0x0000000000007941 */ /* 0x000fea0003800200 */
.L_x_1:
[----:B------:R-:W-:Y:S05]  /*3940*/  @P0 EXIT ;  /* 0x000000000000094d */ /* 0x000fea0003800000 */
[----:B-1----:R-:W1:Y:S01]  /*3950*/  LDC.64 R4, c[0x0][0x388] ;  /* 0x0000e200ff047b82 */ /* 0x002e620000000a00 */
[----:B------:R-:W0:Y:S02]  /*3960*/  LDCU UR4, c[0x0][0x398] ;  /* 0x00007300ff0477ac */ /* 0x000e240008000800 */
[----:B0-234-:R-:W-:-:S05]  /*3970*/  VIADD R3, R3, UR4 ;  /* 0x0000000403037c36 */ /* 0x01dfca0008000000 */
[----:B-1----:R-:W-:Y:S01]  /*3980*/  STG.E desc[UR6][R4.64], R3 ;  /* 0x0000000304007986 */ /* 0x002fe2000c101906 */
[----:B------:R-:W-:Y:S05]  /*3990*/  EXIT ;  /* 0x000000000000794d */ /* 0x000fea0003800000 */
.L_x_56:
[----:B------:R-:W-:-:S00]  /*39a0*/  BRA `(.L_x_56) ;  /* 0xfffffffc00fc7947 */ /* 0x000fc0000383ffff */
[----:B------:R-:W-:-:S00]  /*39b0*/  NOP ;  /* 0x0000000000007918 */ /* 0x000fc00000000000 */
        /* <DEDUP_REMOVED lines=12> */
.L_x_272:


//--------------------- .text._ZN3cub18CUB_300001_SM_10006detail6reduce18DeviceReduceKernelINS2_10policy_hubIiyN4cuda3std3__44plusIiEEE10Policy1000EN6thrust24THRUST_300001_SM_1000_NS6detail15normal_iteratorINSD_10device_ptrIiEEEEyS9_iNS7_10__identityEEEvT0_PT3_T1_NS0_13GridEvenShareISN_EET2_T4_ --------------------------
	.section	.text._ZN3cub18CUB_300001_SM_10006detail6reduce18DeviceReduceKernelINS2_10policy_hubIiyN4cuda3std3__44plusIiEEE10Policy1000EN6thrust24THRUST_300001_SM_1000_NS6detail15normal_iteratorINSD_10device_ptrIiEEEEyS9_iNS7_10__identityEEEvT0_PT3_T1_NS0_13GridEvenShareISN_EET2_T4_,"ax",@progbits
	.align	128
        .global         _ZN3cub18CUB_300001_SM_10006detail6reduce18DeviceReduceKernelINS2_10policy_hubIiyN4cuda3std3__44plusIiEEE10Policy1000EN6thrust24THRUST_300001_SM_1000_NS6detail15normal_iteratorINSD_10device_ptrIiEEEEyS9_iNS7_10__identityEEEvT0_PT3_T1_NS0_13GridEvenShareISN_EET2_T4_
        .type           _ZN3cub18CUB_300001_SM_10006detail6reduce18DeviceReduceKernelINS2_10policy_hubIiyN4cuda3std3__44plusIiEEE10Policy1000EN6thrust24THRUST_300001_SM_1000_NS6detail15normal_iteratorINSD_10device_ptrIiEEEEyS9_iNS7_10__identityEEEvT0_PT3_T1_NS0_13GridEvenShareISN_EET2_T4_,@function
        .size           _ZN3cub18CUB_300001_SM_10006detail6reduce18DeviceReduceKernelINS2_10policy_hubIiyN4cuda3std3__44plusIiEEE10Policy1000EN6thrust24THRUST_300001_SM_1000_NS6detail15normal_iteratorINSD_10device_ptrIiEEEEyS9_iNS7_10__identityEEEvT0_PT3_T1_NS0_13GridEvenShareISN_EET2_T4_,(.L_x_273 - _ZN3cub18CUB_300001_SM_10006detail6reduce18DeviceReduceKernelINS2_10policy_hubIiyN4cuda3std3__44plusIiEEE10Policy1000EN6thrust24THRUST_300001_SM_1000_NS6detail15normal_iteratorINSD_10device_ptrIiEEEEyS9_iNS7_10__identityEEEvT0_PT3_T1_NS0_13GridEvenShareISN_EET2_T4_)
        .other          _ZN3cub18CUB_300001_SM_10006detail6reduce18DeviceReduceKernelINS2_10policy_hubIiyN4cuda3std3__44plusIiEEE10Policy1000EN6thrust24THRUST_300001_SM_1000_NS6detail15normal_iteratorINSD_10device_ptrIiEEEEyS9_iNS7_10__identityEEEvT0_PT3_T1_NS0_13GridEvenShareISN_EET2_T4_,@"STO_CUDA_ENTRY STV_DEFAULT"
_ZN3cub18CUB_300001_SM_10006detail6reduce18DeviceReduceKernelINS2_10policy_hubIiyN4cuda3std3__44plusIiEEE10Policy1000EN6thrust24THRUST_300001_SM_1000_NS6detail15normal_iteratorINSD_10device_ptrIiEEEEyS9_iNS7_10__identityEEEvT0_PT3_T1_NS0_13GridEvenShareISN_EET2_T4_:
.text._ZN3cub18CUB_300001_SM_10006detail6reduce18DeviceReduceKernelINS2_10policy_hubIiyN4cuda3std3__44plusIiEEE10Policy1000EN6thrust24THRUST_300001_SM_1000_NS6detail15normal_iteratorINSD_10device_ptrIiEEEEyS9_iNS7_10__identityEEEvT0_PT3_T1_NS0_13GridEvenShareISN_EET2_T4_:
[----:B------:R-:W-:Y:S08]  /*0000*/  LDC R1, c[0x0][0x37c] ;  /* 0x0000df00ff017b82 */ /* 0x000ff00000000800 */
[----:B------:R-:W0:Y:S01]  /*0010*/  S2UR UR16, SR_CTAID.X ;  /* 0x00000000001079c3 */ /* 0x000e220000002500 */
[----:B------:R-:W1:Y:S01]  /*0020*/  LDCU.64 UR8, c[0x0][0x3b8] ;  /* 0x00007700ff0877ac */ /* 0x000e620008000a00 */
[----:B------:R-:W-:Y:S01]  /*0030*/  BSSY.RECONVERGENT B0, `(.L_x_57) ;  /* 0x0000201000007945 */ /* 0x000fe20003800200 */
[----:B------:R-:W2:Y:S01]  /*0040*/  LDCU UR5, c[0x0][0x3c0] ;  /* 0x00007800ff0577ac */ /* 0x000ea20008000800 */
[----:B------:R-:W3:Y:S01]  /*0050*/  LDCU.64 UR14, c[0x0][0x358] ;  /* 0x00006b00ff0e77ac */ /* 0x000ee20008000a00 */
[----:B-1----:R-:W-:-:S02]  /*0060*/  IMAD.U32 R2, RZ, RZ, UR8 ;  /* 0x00000008ff027e24 */ /* 0x002fc4000f8e00ff */
[----:B------:R-:W-:Y:S01]  /*0070*/  IMAD.U32 R3, RZ, RZ, UR9 ;  /* 0x00000009ff037e24 */ /* 0x000fe2000f8e00ff */
[----:B--2---:R-:W-:Y:S02]  /*0080*/  USHF.L.U32 UR5, UR5, 0xc, URZ ;  /* 0x0000000c05057899 */ /* 0x004fe400080006ff */
[----:B0-----:R-:W-:Y:S02]  /*0090*/  USHF.L.U32 UR7, UR16, 0xc, URZ ;  /* 0x0000000c10077899 */ /* 0x001fe400080006ff */
[----:B------:R-:W-:-:S04]  /*00a0*/  USHF.R.S32.HI UR4, URZ, 0x1f, UR5 ;  /* 0x0000001fff047899 */ /* 0x000fc80008011405 */
[----:B------:R-:W-:-:S04]  /*00b0*/  IADD3 R23, P1, PT, R2, -UR7, RZ ;  /* 0x8000000702177c10 */ /* 0x000fc8000ff3e0ff */
[----:B------:R-:W-:Y:S02]  /*00c0*/  ISETP.GT.U32.AND P0, PT, R23, 0xfff, PT ;  /* 0x00000fff1700780c */ /* 0x000fe40003f04070 */
[----:B------:R-:W-:-:S04]  /*00d0*/  IADD3.X R22, PT, PT, R3, -0x1, RZ, P1, !PT ;  /* 0xffffffff03167810 */ /* 0x000fc80000ffe4ff */
[----:B------:R-:W-:-:S13]  /*00e0*/  ISETP.GT.U32.AND.EX P0, PT, R22, RZ, PT, P0 ;  /* 0x000000ff1600720c */ /* 0x000fda0003f04100 */
[----:B---3--:R-:W-:Y:S05]  /*00f0*/  @P0 BRA `(.L_x_58) ;  /* 0x0000000c00ac0947 */ /* 0x008fea0003800000 */
[----:B------:R-:W0:Y:S01]  /*0100*/  S2R R3, SR_TID.X ;  /* 0x0000000000037919 */ /* 0x000e220000002100 */
[----:B------:R-:W-:Y:S01]  /*0110*/  VIADD R0, R2, -UR7 ;  /* 0x8000000702007c36 */ /* 0x000fe20008000000 */
[----:B------:R-:W-:Y:S01]  /*0120*/  BSSY.RECONVERGENT B1, `(.L_x_59) ;  /* 0x000000a000017945 */ /* 0x000fe20003800200 */
[----:B------:R-:W-:-:S03]  /*0130*/  IMAD.MOV.U32 R4, RZ, RZ, RZ ;  /* 0x000000ffff047224 */ /* 0x000fc600078e00ff */
[----:B0-----:R-:W-:Y:S01]  /*0140*/  ISETP.GE.AND P0, PT, R3, R0, PT ;  /* 0x000000000300720c */ /* 0x001fe20003f06270 */
[----:B------:R-:W-:-:S12]  /*0150*/  IMAD.MOV.U32 R5, RZ, RZ, R3 ;  /* 0x000000ffff057224 */ /* 0x000fd800078e0003 */
[----:B------:R-:W-:Y:S05]  /*0160*/  @P0 BRA `(.L_x_60) ;  /* 0x0000000000140947 */ /* 0x000fea0003800000 */
[----:B------:R-:W0:Y:S01]  /*0170*/  LDC.64 R6, c[0x0][0x380] ;  /* 0x0000e000ff067b82 */ /* 0x000e220000000a00 */
[----:B------:R-:W-:-:S04]  /*0180*/  VIADD R5, R3, UR7 ;  /* 0x0000000703057c36 */ /* 0x000fc80008000000 */
[----:B0-----:R-:W-:-:S05]  /*0190*/  IMAD.WIDE.U32 R6, R5, 0x4, R6 ;  /* 0x0000000405067825 */ /* 0x001fca00078e0006 */
[----:B------:R0:W5:Y:S01]  /*01a0*/  LDG.E R4, desc[UR14][R6.64] ;  /* 0x0000000e06047981 */ /* 0x000162000c1e1900 */
[----:B------:R-:W-:-:S07]  /*01b0*/  VIADD R5, R3, 0x100 ;  /* 0x0000010003057836 */ /* 0x000fce0000000000 */
.L_x_60:
[----:B------:R-:W-:Y:S05]  /*01c0*/  BSYNC.RECONVERGENT B1 ;  /* 0x0000000000017941 */ /* 0x000fea0003800200 */
.L_x_59:
[----:B------:R-:W-:Y:S01]  /*01d0*/  ISETP.GE.AND P0, PT, R5, R0, PT ;  /* 0x000000000500720c */ /* 0x000fe20003f06270 */
[----:B------:R-:W-:-:S12]  /*01e0*/  BSSY.RECONVERGENT B1, `(.L_x_61) ;  /* 0x000006c000017945 */ /* 0x000fd80003800200 */
[----:B------:R-:W-:Y:S05]  /*01f0*/  @P0 BRA `(.L_x_62) ;  /* 0x0000000400a80947 */ /* 0x000fea0003800000 */
[----:B0-----:R-:W-:Y:S01]  /*0200*/  LOP3.LUT R7, RZ, R5, RZ, 0x33, !PT ;  /* 0x00000005ff077212 */ /* 0x001fe200078e33ff */
[----:B------:R-:W-:Y:S03]  /*0210*/  BSSY.RECONVERGENT B2, `(.L_x_63) ;  /* 0x0000030000027945 */ /* 0x000fe60003800200 */
[----:B------:R-:W-:-:S04]  /*0220*/  IADD3 R7, PT, PT, R2, -UR7, R7 ;  /* 0x8000000702077c10 */ /* 0x000fc8000fffe007 */
[C---:B------:R-:W-:Y:S02]  /*0230*/  ISETP.GE.U32.AND P1, PT, R7.reuse, 0xf00, PT ;  /* 0x00000f000700780c */ /* 0x040fe40003f26070 */
[----:B------:R-:W-:-:S04]  /*0240*/  LEA.HI R2, R7, 0x1, RZ, 0x18 ;  /* 0x0000000107027811 */ /* 0x000fc800078fc0ff */
[----:B------:R-:W-:-:S04]  /*0250*/  LOP3.LUT R21, R2, 0xf, RZ, 0xc0, !PT ;  /* 0x0000000f02157812 */ /* 0x000fc800078ec0ff */
[----:B------:R-:W-:-:S03]  /*0260*/  ISETP.NE.AND P0, PT, R21, RZ, PT ;  /* 0x000000ff1500720c */ /* 0x000fc60003f05270 */
[----:B------:R-:W-:Y:S10]  /*0270*/  @!P1 BRA `(.L_x_64) ;  /* 0x0000000000a49947 */ /* 0x000ff40003800000 */
[----:B------:R-:W0:Y:S01]  /*0280*/  LDCU.64 UR8, c[0x0][0x380] ;  /* 0x00007000ff0877ac */ /* 0x000e220008000a00 */
[----:B------:R-:W-:Y:S01]  /*0290*/  IMAD.WIDE.U32 R6, R5, 0x4, RZ ;  /* 0x0000000405067825 */ /* 0x000fe200078e00ff */
[----:B------:R-:W-:Y:S01]  /*02a0*/  LOP3.LUT R8, R2, 0x1fffff0, RZ, 0xc0, !PT ;  /* 0x01fffff002087812 */ /* 0x000fe200078ec0ff */
[----:B------:R-:W-:-:S04]  /*02b0*/  UIMAD.WIDE.U32 UR4, UR16, 0x4000, URZ ;  /* 0x00004000100478a5 */ /* 0x000fc8000f8e00ff */
[----:B------:R-:W-:Y:S02]  /*02c0*/  IMAD.MOV R8, RZ, RZ, -R8 ;  /* 0x000000ffff087224 */ /* 0x000fe400078e0a08 */
[----:B------:R-:W-:Y:S02]  /*02d0*/  LOP3.LUT R14, R6, UR4, RZ, 0xfc, !PT ;  /* 0x00000004060e7c12 */ /* 0x000fe4000f8efcff */
[----:B------:R-:W-:Y:S02]  /*02e0*/  LOP3.LUT R7, R7, UR5, RZ, 0xfc, !PT ;  /* 0x0000000507077c12 */ /* 0x000fe4000f8efcff */
[----:B0-----:R-:W-:-:S04]  /*02f0*/  IADD3 R14, P1, PT, R14, UR8, RZ ;  /* 0x000000080e0e7c10 */ /* 0x001fc8000ff3e0ff */
[----:B------:R-:W-:-:S04]  /*0300*/  IADD3 R14, P2, PT, R14, 0x2000, RZ ;  /* 0x000020000e0e7810 */ /* 0x000fc80007f5e0ff */
[----:B------:R-:W-:-:S09]  /*0310*/  IADD3.X R7, PT, PT, RZ, UR9, R7, P2, P1 ;  /* 0x00000009ff077c10 */ /* 0x000fd200097e2407 */
.L_x_65:
[----:B------:R-:W-:-:S05]  /*0320*/  IMAD.MOV.U32 R6, RZ, RZ, R14 ;  /* 0x000000ffff067224 */ /* 0x000fca00078e000e */
[----:B------:R-:W2:Y:S04]  /*0330*/  LDG.E R15, desc[UR14][R6.64+-0x2000] ;  /* 0xffe0000e060f7981 */ /* 0x000ea8000c1e1900 */
[----:B------:R-:W2:Y:S04]  /*0340*/  LDG.E R16, desc[UR14][R6.64+-0x1c00] ;  /* 0xffe4000e06107981 */ /* 0x000ea8000c1e1900 */
[----:B------:R-:W3:Y:S04]  /*0350*/  LDG.E R18, desc[UR14][R6.64+-0x1800] ;  /* 0xffe8000e06127981 */ /* 0x000ee8000c1e1900 */
[----:B------:R-:W3:Y:S04]  /*0360*/  LDG.E R17, desc[UR14][R6.64+-0x1400] ;  /* 0xffec000e06117981 */ /* 0x000ee8000c1e1900 */
[----:B------:R-:W4:Y:S04]  /*0370*/  LDG.E R20, desc[UR14][R6.64+-0x1000] ;  /* 0xfff0000e06147981 */ /* 0x000f28000c1e1900 */
        /* <DEDUP_REMOVED lines=10> */
[----:B------:R0:W4:Y:S01]  /*0420*/  LDG.E R10, desc[UR14][R6.64+0x1c00] ;  /* 0x001c000e060a7981 */ /* 0x000122000c1e1900 */
[----:B------:R-:W-:-:S02]  /*0430*/  VIADD R8, R8, 0x10 ;  /* 0x0000001008087836 */ /* 0x000fc40000000000 */
[----:B------:R-:W-:-:S03]  /*0440*/  VIADD R5, R5, 0x1000 ;  /* 0x0000100005057836 */ /* 0x000fc60000000000 */
[----:B------:R-:W-:Y:S02]  /*0450*/  ISETP.NE.AND P1, PT, R8, RZ, PT ;  /* 0x000000ff0800720c */ /* 0x000fe40003f25270 */
[----:B--2--5:R-:W-:-:S04]  /*0460*/  IADD3 R15, PT, PT, R16, R15, R4 ;  /* 0x0000000f100f7210 */ /* 0x024fc80007ffe004 */
[----:B---3--:R-:W-:-:S04]  /*0470*/  IADD3 R15, PT, PT, R17, R18, R15 ;  /* 0x00000012110f7210 */ /* 0x008fc80007ffe00f */
[----:B----4-:R-:W-:-:S04]  /*0480*/  IADD3 R15, PT, PT, R19, R20, R15 ;  /* 0x00000014130f7210 */ /* 0x010fc80007ffe00f */
[----:B------:R-:W-:-:S04]  /*0490*/  IADD3 R15, PT, PT, R23, R22, R15 ;  /* 0x00000016170f7210 */ /* 0x000fc80007ffe00f */
[----:B------:R-:W-:-:S04]  /*04a0*/  IADD3 R15, PT, PT, R25, R24, R15 ;  /* 0x00000018190f7210 */ /* 0x000fc80007ffe00f */
[----:B------:R-:W-:Y:S02]  /*04b0*/  IADD3 R13, PT, PT, R13, R14, R15 ;  /* 0x0000000e0d0d7210 */ /* 0x000fe40007ffe00f */
[----:B------:R-:W-:-:S05]  /*04c0*/  IADD3 R14, P2, PT, R6, 0x4000, RZ ;  /* 0x00004000060e7810 */ /* 0x000fca0007f5e0ff */
[----:B0-----:R-:W-:Y:S01]  /*04d0*/  IMAD.X R7, RZ, RZ, R7, P2 ;  /* 0x000000ffff077224 */ /* 0x001fe200010e0607 */
[----:B------:R-:W-:-:S04]  /*04e0*/  IADD3 R9, PT, PT, R12, R9, R13 ;  /* 0x000000090c097210 */ /* 0x000fc80007ffe00d */
[----:B------:R-:W-:Y:S01]  /*04f0*/  IADD3 R4, PT, PT, R10, R11, R9 ;  /* 0x0000000b0a047210 */ /* 0x000fe20007ffe009 */
[----:B------:R-:W-:Y:S06]  /*0500*/  @P1 BRA `(.L_x_65) ;  /* 0xfffffffc00841947 */ /* 0x000fec000383ffff */
.L_x_64:
[----:B------:R-:W-:Y:S05]  /*0510*/  BSYNC.RECONVERGENT B2 ;  /* 0x0000000000027941 */ /* 0x000fea0003800200 */
.L_x_63:
[----:B------:R-:W-:Y:S05]  /*0520*/  @!P0 BRA `(.L_x_62) ;  /* 0x0000000000dc8947 */ /* 0x000fea0003800000 */
[----:B------:R-:W-:Y:S01]  /*0530*/  ISETP.GE.U32.AND P0, PT, R21, 0x8, PT ;  /* 0x000000081500780c */ /* 0x000fe20003f06070 */
[----:B------:R-:W-:Y:S01]  /*0540*/  BSSY.RECONVERGENT B2, `(.L_x_66) ;  /* 0x0000016000027945 */ /* 0x000fe20003800200 */
[----:B------:R-:W-:-:S04]  /*0550*/  LOP3.LUT R16, R2, 0x7, RZ, 0xc0, !PT ;  /* 0x0000000702107812 */ /* 0x000fc800078ec0ff */
[----:B------:R-:W-:-:S07]  /*0560*/  ISETP.NE.AND P1, PT, R16, RZ, PT ;  /* 0x000000ff1000720c */ /* 0x000fce0003f25270 */
[----:B------:R-:W-:Y:S06]  /*0570*/  @!P0 BRA `(.L_x_67) ;  /* 0x0000000000488947 */ /* 0x000fec0003800000 */
[----:B------:R-:W0:Y:S01]  /*0580*/  LDCU.64 UR4, c[0x0][0x380] ;  /* 0x00007000ff0477ac */ /* 0x000e220008000a00 */
[----:B------:R-:W-:-:S04]  /*0590*/  IADD3 R7, P0, PT, R5, UR7, RZ ;  /* 0x0000000705077c10 */ /* 0x000fc8000ff1e0ff */
[----:B------:R-:W-:Y:S02]  /*05a0*/  LEA.HI.X.SX32 R8, R5, RZ, 0x1, P0 ;  /* 0x000000ff05087211 */ /* 0x000fe400000f0eff */
[----:B0-----:R-:W-:-:S04]  /*05b0*/  LEA R6, P0, R7, UR4, 0x2 ;  /* 0x0000000407067c11 */ /* 0x001fc8000f8010ff */
[----:B------:R-:W-:-:S05]  /*05c0*/  LEA.HI.X R7, R7, UR5, R8, 0x2, P0 ;  /* 0x0000000507077c11 */ /* 0x000fca00080f1408 */
[----:B------:R-:W2:Y:S04]  /*05d0*/  LDG.E R9, desc[UR14][R6.64] ;  /* 0x0000000e06097981 */ /* 0x000ea8000c1e1900 */
[----:B------:R-:W2:Y:S04]  /*05e0*/  LDG.E R8, desc[UR14][R6.64+0x400] ;  /* 0x0004000e06087981 */ /* 0x000ea8000c1e1900 */
[----:B------:R-:W3:Y:S04]  /*05f0*/  LDG.E R11, desc[UR14][R6.64+0x800] ;  /* 0x0008000e060b7981 */ /* 0x000ee8000c1e1900 */
[----:B------:R-:W3:Y:S04]  /*0600*/  LDG.E R10, desc[UR14][R6.64+0xc00] ;  /* 0x000c000e060a7981 */ /* 0x000ee8000c1e1900 */
[----:B------:R-:W4:Y:S04]  /*0610*/  LDG.E R13, desc[UR14][R6.64+0x1000] ;  /* 0x0010000e060d7981 */ /* 0x000f28000c1e1900 */
[----:B------:R-:W4:Y:S04]  /*0620*/  LDG.E R12, desc[UR14][R6.64+0x1400] ;  /* 0x0014000e060c7981 */ /* 0x000f28000c1e1900 */
[----:B------:R-:W4:Y:S04]  /*0630*/  LDG.E R15, desc[UR14][R6.64+0x1800] ;  /* 0x0018000e060f7981 */ /* 0x000f28000c1e1900 */
[----:B------:R-:W4:Y:S01]  /*0640*/  LDG.E R14, desc[UR14][R6.64+0x1c00] ;  /* 0x001c000e060e7981 */ /* 0x000f22000c1e1900 */
[----:B------:R-:W-:Y:S01]  /*0650*/  VIADD R5, R5, 0x800 ;  /* 0x0000080005057836 */ /* 0x000fe20000000000 */
[----:B--2--5:R-:W-:-:S04]  /*0660*/  IADD3 R8, PT, PT, R8, R9, R4 ;  /* 0x0000000908087210 */ /* 0x024fc80007ffe004 */
[----:B---3--:R-:W-:-:S04]  /*0670*/  IADD3 R8, PT, PT, R10, R11, R8 ;  /* 0x0000000b0a087210 */ /* 0x008fc80007ffe008 */
[----:B----4-:R-:W-:-:S04]  /*0680*/  IADD3 R8, PT, PT, R12, R13, R8 ;  /* 0x0000000d0c087210 */ /* 0x010fc80007ffe008 */
[----:B------:R-:W-:-:S07]  /*0690*/  IADD3 R4, PT, PT, R14, R15, R8 ;  /* 0x0000000f0e047210 */ /* 0x000fce0007ffe008 */
.L_x_67:
[----:B------:R-:W-:Y:S05]  /*06a0*/  BSYNC.RECONVERGENT B2 ;  /* 0x0000000000027941 */ /* 0x000fea0003800200 */
.L_x_66:
        /* <DEDUP_REMOVED lines=14> */
[----:B------:R-:W3:Y:S01]  /*0790*/  LDG.E R10, desc[UR14][R6.64+0xc00] ;  /* 0x000c000e060a7981 */ /* 0x000ee2000c1e1900 */
[----:B------:R-:W-:Y:S01]  /*07a0*/  VIADD R5, R5, 0x400 ;  /* 0x0000040005057836 */ /* 0x000fe20000000000 */
[----:B--2--5:R-:W-:-:S04]  /*07b0*/  IADD3 R4, PT, PT, R8, R9, R4 ;  /* 0x0000000908047210 */ /* 0x024fc80007ffe004 */
[----:B---3--:R-:W-:-:S07]  /*07c0*/  IADD3 R4, PT, PT, R10, R11, R4 ;  /* 0x0000000b0a047210 */ /* 0x008fce0007ffe004 */
.L_x_69:
[----:B------:R-:W-:Y:S05]  /*07d0*/  BSYNC.RECONVERGENT B2 ;  /* 0x0000000000027941 */ /* 0x000fea0003800200 */
.L_x_68:
[----:B------:R-:W-:Y:S05]  /*07e0*/  @!P1 BRA `(.L_x_62) ;  /* 0x00000000002c9947 */ /* 0x000fea0003800000 */
[----:B------:R-:W0:Y:S01]  /*07f0*/  LDC.64 R6, c[0x0][0x380] ;  /* 0x0000e000ff067b82 */ /* 0x000e220000000a00 */
[----:B------:R-:W-:Y:S02]  /*0800*/  IMAD.U32 R9, RZ, RZ, UR16 ;  /* 0x00000010ff097e24 */ /* 0x000fe4000f8e00ff */
[----:B------:R-:W-:Y:S02]  /*0810*/  IMAD.MOV R2, RZ, RZ, -R2 ;  /* 0x000000ffff027224 */ /* 0x000fe400078e0a02 */
[----:B0-----:R-:W-:-:S07]  /*0820*/  IMAD.WIDE.U32 R6, R9, 0x4000, R6 ;  /* 0x0000400009067825 */ /* 0x001fce00078e0006 */
.L_x_70:
[----:B------:R-:W-:-:S06]  /*0830*/  IMAD.WIDE R8, R5, 0x4, R6 ;  /* 0x0000000405087825 */ /* 0x000fcc00078e0206 */
[----:B------:R-:W2:Y:S01]  /*0840*/  LDG.E R9, desc[UR14][R8.64] ;  /* 0x0000000e08097981 */ /* 0x000ea2000c1e1900 */
[----:B------:R-:W-:Y:S02]  /*0850*/  VIADD R2, R2, 0x1 ;  /* 0x0000000102027836 */ /* 0x000fe40000000000 */
[----:B------:R-:W-:-:S03]  /*0860*/  VIADD R5, R5, 0x100 ;  /* 0x0000010005057836 */ /* 0x000fc60000000000 */
[----:B------:R-:W-:Y:S01]  /*0870*/  ISETP.NE.AND P0, PT, R2, RZ, PT ;  /* 0x000000ff0200720c */ /* 0x000fe20003f05270 */
[----:B--2--5:R-:W-:-:S12]  /*0880*/  IMAD.IADD R4, R9, 0x1, R4 ;  /* 0x0000000109047824 */ /* 0x024fd800078e0204 */
[----:B------:R-:W-:Y:S05]  /*0890*/  @P0 BRA `(.L_x_70) ;  /* 0xfffffffc00e40947 */ /* 0x000fea000383ffff */
.L_x_62:
[----:B------:R-:W-:Y:S05]  /*08a0*/  BSYNC.RECONVERGENT B1 ;  /* 0x0000000000017941 */ /* 0x000fea0003800200 */
.L_x_61:
[----:B------:R-:W-:-:S13]  /*08b0*/  ISETP.GE.AND P0, PT, R0, 0x100, PT ;  /* 0x000001000000780c */ /* 0x000fda0003f06270 */
[----:B------:R-:W-:Y:S05]  /*08c0*/  @!P0 BRA `(.L_x_71) ;  /* 0x0000000000ac8947 */ /* 0x000fea0003800000 */
[----:B------:R-:W1:Y:S01]  /*08d0*/  S2R R8, SR_LANEID ;  /* 0x0000000000087919 */ /* 0x000e620000000000 */
[----:B-----5:R-:W2:Y:S01]  /*08e0*/  SHFL.DOWN PT, R0, R4, 0x1, 0x1f ;  /* 0x08201f0004007f89 */ /* 0x020ea200000e0000 */
[C---:B-1----:R-:W-:Y:S02]  /*08f0*/  ISETP.GT.AND P0, PT, R8.reuse, 0x1e, PT ;  /* 0x0000001e0800780c */ /* 0x042fe40003f04270 */
[----:B------:R-:W-:Y:S02]  /*0900*/  ISETP.NE.AND P1, PT, R8, RZ, PT ;  /* 0x000000ff0800720c */ /* 0x000fe40003f25270 */
[----:B--2---:R-:W-:Y:S02]  /*0910*/  SEL R5, R0, RZ, !P0 ;  /* 0x000000ff00057207 */ /* 0x004fe40004000000 */
[----:B------:R-:W-:-:S03]  /*0920*/  ISETP.GT.AND P0, PT, R8, 0x1d, PT ;  /* 0x0000001d0800780c */ /* 0x000fc60003f04270 */
[----:B------:R-:W-:-:S05]  /*0930*/  IMAD.IADD R5, R5, 0x1, R4 ;  /* 0x0000000105057824 */ /* 0x000fca00078e0204 */
[----:B------:R-:W1:Y:S01]  /*0940*/  SHFL.DOWN PT, R0, R5, 0x2, 0x1f ;  /* 0x08401f0005007f89 */ /* 0x000e6200000e0000 */
[----:B0-----:R-:W0:Y:S01]  /*0950*/  @!P1 S2R R6, SR_CgaCtaId ;  /* 0x0000000000069919 */ /* 0x001e220000008800 */
[----:B-1----:R-:W-:Y:S02]  /*0960*/  SEL R0, R0, RZ, !P0 ;  /* 0x000000ff00007207 */ /* 0x002fe40004000000 */
[----:B------:R-:W-:-:S03]  /*0970*/  ISETP.GT.AND P0, PT, R8, 0x1b, PT ;  /* 0x0000001b0800780c */ /* 0x000fc60003f04270 */
[----:B------:R-:W-:Y:S01]  /*0980*/  IMAD.IADD R0, R5, 0x1, R0 ;  /* 0x0000000105007824 */ /* 0x000fe200078e0200 */
[----:B------:R-:W-:-:S04]  /*0990*/  @!P1 MOV R5, 0x400 ;  /* 0x0000040000059802 */ /* 0x000fc80000000f00 */
[----:B------:R-:W1:Y:S01]  /*09a0*/  SHFL.DOWN PT, R2, R0, 0x4, 0x1f ;  /* 0x08801f0000027f89 */ /* 0x000e6200000e0000 */
[----:B0-----:R-:W-:Y:S02]  /*09b0*/  @!P1 LEA R5, R6, R5, 0x18 ;  /* 0x0000000506059211 */ /* 0x001fe400078ec0ff */
[----:B-1----:R-:W-:Y:S02]  /*09c0*/  SEL R7, R2, RZ, !P0 ;  /* 0x000000ff02077207 */ /* 0x002fe40004000000 */
        /* <DEDUP_REMOVED lines=19> */
[----:B--2---:R-:W-:Y:S04]  /*0b00*/  LDS R0, [UR4+0xc] ;  /* 0x00000c04ff007984 */ /* 0x004fe80008000800 */
[----:B------:R-:W0:Y:S04]  /*0b10*/  LDS.128 R4, [UR4+0x10] ;  /* 0x00001004ff047984 */ /* 0x000e280008000c00 */
[----:B------:R-:W1:Y:S01]  /*0b20*/  LDS.64 R2, [UR4+0x20] ;  /* 0x00002004ff027984 */ /* 0x000e620008000a00 */
[----:B0-----:R-:W-:-:S04]  /*0b30*/  IADD3 R0, PT, PT, R4, R0, R9 ;  /* 0x0000000004007210 */ /* 0x001fc80007ffe009 */
[----:B------:R-:W-:-:S04]  /*0b40*/  IADD3 R0, PT, PT, R6, R0, R5 ;  /* 0x0000000006007210 */ /* 0x000fc80007ffe005 */
[----:B-1----:R-:W-:-:S05]  /*0b50*/  IADD3 R0, PT, PT, R2, R0, R7 ;  /* 0x0000000002007210 */ /* 0x002fca0007ffe007 */
[----:B------:R-:W-:Y:S01]  /*0b60*/  IMAD.IADD R9, R0, 0x1, R3 ;  /* 0x0000000100097824 */ /* 0x000fe200078e0203 */
[----:B------:R-:W-:Y:S06]  /*0b70*/  BRA `(.L_x_72) ;  /* 0x0000001400307947 */ /* 0x000fec0003800000 */
.L_x_71:
[----:B------:R-:W-:Y:S01]  /*0b80*/  LOP3.LUT R2, R3, 0x3e0, RZ, 0xc0, !PT ;  /* 0x000003e003027812 */ /* 0x000fe200078ec0ff */
[----:B------:R-:W1:Y:S03]  /*0b90*/  S2R R10, SR_LANEID ;  /* 0x00000000000a7919 */ /* 0x000e660000000000 */
[----:B0-----:R-:W-:Y:S01]  /*0ba0*/  LOP3.LUT R7, RZ, R2, RZ, 0x33, !PT ;  /* 0x00000002ff077212 */ /* 0x001fe200078e33ff */
[----:B------:R-:W-:-:S04]  /*0bb0*/  VIADD R5, R2, 0x20 ;  /* 0x0000002002057836 */ /* 0x000fc80000000000 */
[----:B------:R-:W-:Y:S01]  /*0bc0*/  IMAD.IADD R7, R0, 0x1, R7 ;  /* 0x0000000100077824 */ /* 0x000fe200078e0207 */
[----:B------:R-:W-:-:S04]  /*0bd0*/  ISETP.GT.AND P0, PT, R5, R0, PT ;  /* 0x000000000500720c */ /* 0x000fc80003f04270 */
[----:B------:R-:W-:-:S05]  /*0be0*/  SEL R7, R7, 0x1f, P0 ;  /* 0x0000001f07077807 */ /* 0x000fca0000000000 */
[----:B-----5:R-:W0:Y:S01]  /*0bf0*/  SHFL.DOWN PT, R2, R4, 0x1, R7 ;  /* 0x0820000004027989 */ /* 0x020e2200000e0007 */
[CC--:B-1----:R-:W-:Y:S01]  /*0c00*/  ISETP.GE.AND P0, PT, R10.reuse, R7.reuse, PT ;  /* 0x000000070a00720c */ /* 0x0c2fe20003f06270 */
[C---:B------:R-:W-:Y:S01]  /*0c10*/  VIADD R6, R10.reuse, 0x2 ;  /* 0x000000020a067836 */ /* 0x040fe20000000000 */
[C---:B------:R-:W-:Y:S01]  /*0c20*/  ISETP.NE.AND P1, PT, R10.reuse, RZ, PT ;  /* 0x000000ff0a00720c */ /* 0x040fe20003f25270 */
[----:B------:R-:W-:Y:S01]  /*0c30*/  VIADD R8, R10, 0x4 ;  /* 0x000000040a087836 */ /* 0x000fe20000000000 */
[----:B0-----:R-:W-:Y:S02]  /*0c40*/  SEL R5, R2, RZ, !P0 ;  /* 0x000000ff02057207 */ /* 0x001fe40004000000 */
        /* <DEDUP_REMOVED lines=35> */
[----:B------:R-:W0:Y:S04]  /*0e80*/  LDS.128 R4, [UR4+0x10] ;  /* 0x00001004ff047984 */ /* 0x000e280008000c00 */
[----:B------:R-:W2:Y:S04]  /*0e90*/  LDS R2, [UR4+0xc] ;  /* 0x00000c04ff027984 */ /* 0x000ea80008000800 */
[----:B------:R-:W3:Y:S01]  /*0ea0*/  LDS.64 R10, [UR4+0x20] ;  /* 0x00002004ff0a7984 */ /* 0x000ee20008000a00 */
[----:B0-----:R-:W-:Y:S02]  /*0eb0*/  SEL R4, R4, RZ, P2 ;  /* 0x000000ff04047207 */ /* 0x001fe40001000000 */
[----:B------:R-:W-:-:S02]  /*0ec0*/  ISETP.GT.AND P2, PT, R0, 0x60, PT ;  /* 0x000000600000780c */ /* 0x000fc40003f44270 */
[----:B--2---:R-:W-:Y:S02]  /*0ed0*/  SEL R2, R2, RZ, P1 ;  /* 0x000000ff02027207 */ /* 0x004fe40000800000 */
        /* <DEDUP_REMOVED lines=8> */
[----:B---3--:R-:W-:Y:S02]  /*0f60*/  SEL R10, R10, RZ, P2 ;  /* 0x000000ff0a0a7207 */ /* 0x008fe40001000000 */
[----:B------:R-:W-:Y:S02]  /*0f70*/  SEL R11, R11, RZ, P3 ;  /* 0x000000ff0b0b7207 */ /* 0x000fe40001800000 */
[----:B------:R-:W-:-:S05]  /*0f80*/  IADD3 R2, PT, PT, R10, R2, R7 ;  /* 0x000000020a027210 */ /* 0x000fca0007ffe007 */
[----:B-1----:R-:W-:Y:S01]  /*0f90*/  IMAD.IADD R9, R2, 0x1, R11 ;  /* 0x0000000102097824 */ /* 0x002fe200078e020b */
[----:B------:R-:W-:Y:S06]  /*0fa0*/  BRA `(.L_x_72) ;  /* 0x0000001000247947 */ /* 0x000fec0003800000 */
.L_x_58:
[----:B------:R-:W0:Y:S01]  /*0fb0*/  S2R R0, SR_TID.X ;  /* 0x0000000000007919 */ /* 0x000e220000002100 */
[----:B------:R-:W1:Y:S01]  /*0fc0*/  LDC.64 R4, c[0x0][0x380] ;  /* 0x0000e000ff047b82 */ /* 0x000e620000000a00 */
[----:B0-----:R-:W-:-:S04]  /*0fd0*/  VIADD R7, R0, UR7 ;  /* 0x0000000700077c36 */ /* 0x001fc80008000000 */
[----:B-1----:R-:W-:-:S05]  /*0fe0*/  IMAD.WIDE.U32 R4, R7, 0x4, R4 ;  /* 0x0000000407047825 */ /* 0x002fca00078e0004 */
[----:B------:R-:W2:Y:S04]  /*0ff0*/  LDG.E R6, desc[UR14][R4.64] ;  /* 0x0000000e04067981 */ /* 0x000ea8000c1e1900 */
[----:B------:R-:W2:Y:S04]  /*1000*/  LDG.E R7, desc[UR14][R4.64+0x400] ;  /* 0x0004000e04077981 */ /* 0x000ea8000c1e1900 */
[----:B------:R-:W2:Y:S04]  /*1010*/  LDG.E R8, desc[UR14][R4.64+0x800] ;  /* 0x0008000e04087981 */ /* 0x000ea8000c1e1900 */
[----:B------:R-:W3:Y:S04]  /*1020*/  LDG.E R9, desc[UR14][R4.64+0xc00] ;  /* 0x000c000e04097981 */ /* 0x000ee8000c1e1900 */
[----:B------:R-:W3:Y:S04]  /*1030*/  LDG.E R10, desc[UR14][R4.64+0x1000] ;  /* 0x0010000e040a7981 */ /* 0x000ee8000c1e1900 */
[----:B------:R-:W4:Y:S04]  /*1040*/  LDG.E R11, desc[UR14][R4.64+0x1400] ;  /* 0x0014000e040b7981 */ /* 0x000f28000c1e1900 */
[----:B------:R-:W4:Y:S04]  /*1050*/  LDG.E R12, desc[UR14][R4.64+0x1800] ;  /* 0x0018000e040c7981 */ /* 0x000f28000c1e1900 */
[----:B------:R-:W5:Y:S04]  /*1060*/  LDG.E R13, desc[UR14][R4.64+0x1c00] ;  /* 0x001c000e040d7981 */ /* 0x000f68000c1e1900 */
[----:B------:R-:W5:Y:S04]  /*1070*/  LDG.E R14, desc[UR14][R4.64+0x2000] ;  /* 0x0020000e040e7981 */ /* 0x000f68000c1e1900 */
[----:B------:R-:W5:Y:S04]  /*1080*/  LDG.E R15, desc[UR14][R4.64+0x2400] ;  /* 0x0024000e040f7981 */ /* 0x000f68000c1e1900 */
[----:B------:R-:W5:Y:S04]  /*1090*/  LDG.E R16, desc[UR14][R4.64+0x2800] ;  /* 0x0028000e04107981 */ /* 0x000f68000c1e1900 */
[----:B------:R-:W5:Y:S04]  /*10a0*/  LDG.E R17, desc[UR14][R4.64+0x2c00] ;  /* 0x002c000e04117981 */ /* 0x000f68000c1e1900 */
[----:B------:R-:W5:Y:S04]  /*10b0*/  LDG.E R18, desc[UR14][R4.64+0x3000] ;  /* 0x0030000e04127981 */ /* 0x000f68000c1e1900 */
[----:B------:R-:W5:Y:S04]  /*10c0*/  LDG.E R19, desc[UR14][R4.64+0x3400] ;  /* 0x0034000e04137981 */ /* 0x000f68000c1e1900 */
[----:B------:R-:W5:Y:S04]  /*10d0*/  LDG.E R20, desc[UR14][R4.64+0x3800] ;  /* 0x0038000e04147981 */ /* 0x000f68000c1e1900 */
[----:B------:R-:W5:Y:S01]  /*10e0*/  LDG.E R21, desc[UR14][R4.64+0x3c00] ;  /* 0x003c000e04157981 */ /* 0x000f62000c1e1900 */
[----:B------:R-:W-:-:S04]  /*10f0*/  ISETP.GE.U32.AND P0, PT, R23, UR5, PT ;  /* 0x0000000517007c0c */ /* 0x000fc8000bf06070 */
[----:B------:R-:W-:Y:S02]  /*1100*/  ISETP.GE.U32.AND.EX P0, PT, R22, UR4, PT, P0 ;  /* 0x0000000416007c0c */ /* 0x000fe4000bf06100 */
[----:B--2---:R-:W-:-:S04]  /*1110*/  IADD3 R6, PT, PT, R8, R7, R6 ;  /* 0x0000000708067210 */ /* 0x004fc80007ffe006 */
[----:B---3--:R-:W-:-:S04]  /*1120*/  IADD3 R6, PT, PT, R10, R9, R6 ;  /* 0x000000090a067210 */ /* 0x008fc80007ffe006 */
[----:B----4-:R-:W-:-:S04]  /*1130*/  IADD3 R6, PT, PT, R12, R11, R6 ;  /* 0x0000000b0c067210 */ /* 0x010fc80007ffe006 */
[----:B-----5:R-:W-:-:S04]  /*1140*/  IADD3 R6, PT, PT, R14, R13, R6 ;  /* 0x0000000d0e067210 */ /* 0x020fc80007ffe006 */
[----:B------:R-:W-:-:S04]  /*1150*/  IADD3 R6, PT, PT, R16, R15, R6 ;  /* 0x0000000f10067210 */ /* 0x000fc80007ffe006 */
[----:B------:R-:W-:-:S04]  /*1160*/  IADD3 R6, PT, PT, R18, R17, R6 ;  /* 0x0000001112067210 */ /* 0x000fc80007ffe006 */
[----:B------:R-:W-:-:S05]  /*1170*/  IADD3 R6, PT, PT, R20, R19, R6 ;  /* 0x0000001314067210 */ /* 0x000fca0007ffe006 */
[----:B------:R-:W-:Y:S01]  /*1180*/  IMAD.IADD R8, R21, 0x1, R6 ;  /* 0x0000000115087824 */ /* 0x000fe200078e0206 */
[----:B------:R-:W-:Y:S06]  /*1190*/  @!P0 BRA `(.L_x_73) ;  /* 0x0000000c00008947 */ /* 0x000fec0003800000 */
[----:B------:R-:W-:Y:S01]  /*11a0*/  UIADD3 UR8, UP0, UPT, UR5, UR7, URZ ;  /* 0x0000000705087290 */ /* 0x000fe2000ff1e0ff */
[----:B------:R-:W-:Y:S01]  /*11b0*/  IADD3 R20, P1, PT, R2, -0x1000, RZ ;  /* 0xfffff00002147810 */ /* 0x000fe20007f3e0ff */
[----:B------:R-:W0:Y:S01]  /*11c0*/  LDCU.64 UR12, c[0x0][0x380] ;  /* 0x00007000ff0c77ac */ /* 0x000e220008000a00 */
[----:B------:R-:W-:Y:S02]  /*11d0*/  LOP3.LUT R5, RZ, R0, RZ, 0x33, !PT ;  /* 0x00000000ff057212 */ /* 0x000fe400078e33ff */
[----:B------:R-:W-:Y:S01]  /*11e0*/  IADD3.X R9, PT, PT, R3, -0x1, RZ, P1, !PT ;  /* 0xffffffff03097810 */ /* 0x000fe20000ffe4ff */
[----:B------:R-:W-:Y:S01]  /*11f0*/  UIADD3.X UR9, UPT, UPT, URZ, UR4, URZ, UP0, !UPT ;  /* 0x00000004ff097290 */ /* 0x000fe200087fe4ff */
[----:B------:R-:W-:Y:S01]  /*1200*/  ISETP.LT.U32.AND P0, PT, R20, UR8, PT ;  /* 0x0000000814007c0c */ /* 0x000fe2000bf01070 */
[----:B------:R-:W-:Y:S01]  /*1210*/  UMOV UR6, UR5 ;  /* 0x0000000500067c82 */ /* 0x000fe20008000000 */
[----:B------:R-:W-:Y:S01]  /*1220*/  IADD3 R11, P2, PT, R0, UR8, RZ ;  /* 0x00000008000b7c10 */ /* 0x000fe2000ff5e0ff */
[----:B------:R-:W-:Y:S01]  /*1230*/  UMOV UR4, URZ ;  /* 0x000000ff00047c82 */ /* 0x000fe20008000000 */
[----:B------:R-:W-:Y:S01]  /*1240*/  IADD3 R5, PT, PT, R2, -UR5, R5 ;  /* 0x8000000502057c10 */ /* 0x000fe2000fffe005 */
[----:B------:R-:W-:Y:S01]  /*1250*/  IMAD.U32 R10, RZ, RZ, UR9 ;  /* 0x00000009ff0a7e24 */ /* 0x000fe2000f8e00ff */
[----:B------:R-:W-:Y:S01]  /*1260*/  UMOV UR10, UR8 ;  /* 0x00000008000a7c82 */ /* 0x000fe20008000000 */
[----:B------:R-:W-:-:S02]  /*1270*/  IMAD.X R4, RZ, RZ, UR9, P2 ;  /* 0x00000009ff047e24 */ /* 0x000fc400090e06ff */
[----:B------:R-:W-:Y:S01]  /*1280*/  VIADD R7, R5, -UR7 ;  /* 0x8000000705077c36 */ /* 0x000fe20008000000 */
[----:B------:R-:W-:Y:S01]  /*1290*/  ISETP.GT.U32.AND.EX P0, PT, R10, R9, PT, P0 ;  /* 0x000000090a00720c */ /* 0x000fe20003f04100 */
[----:B------:R-:W-:Y:S01]  /*12a0*/  UMOV UR7, UR9 ;  /* 0x0000000900077c82 */ /* 0x000fe20008000000 */
[----:B0-----:R-:W-:-:S04]  /*12b0*/  LEA R6, P1, R11, UR12, 0x2 ;  /* 0x0000000c0b067c11 */ /* 0x001fc8000f8210ff */
[----:B------:R-:W-:Y:S02]  /*12c0*/  IADD3 R6, P2, PT, R6, 0x2000, RZ ;  /* 0x0000200006067810 */ /* 0x000fe40007f5e0ff */
[----:B------:R-:W-:-:S05]  /*12d0*/  LEA.HI.X R11, R11, UR13, R4, 0x2, P1 ;  /* 0x0000000d0b0b7c11 */ /* 0x000fca00088f1404 */
[----:B------:R-:W-:Y:S01]  /*12e0*/  IMAD.X R11, RZ, RZ, R11, P2 ;  /* 0x000000ffff0b7224 */ /* 0x000fe200010e060b */
[----:B------:R-:W-:Y:S06]  /*12f0*/  @P0 BRA `(.L_x_74) ;  /* 0x0000000000d40947 */ /* 0x000fec0003800000 */
[----:B------:R-:W0:Y:S01]  /*1300*/  LDC.64 R2, c[0x0][0x3b8] ;  /* 0x0000ee00ff027b82 */ /* 0x000e220000000a00 */
[----:B------:R-:W1:Y:S01]  /*1310*/  LDCU.64 UR12, c[0x0][0x380] ;  /* 0x00007000ff0c77ac */ /* 0x000e620008000a00 */
[----:B------:R-:W-:Y:S01]  /*1320*/  NOP ;  /* 0x0000000000007918 */ /* 0x000fe20000000000 */
.L_x_75:
[----:B------:R-:W-:-:S05]  /*1330*/  IADD3 R5, P0, PT, R0, UR8, RZ ;  /* 0x0000000800057c10 */ /* 0x000fca000ff1e0ff */
[----:B------:R-:W-:Y:S01]  /*1340*/  IMAD.X R10, RZ, RZ, UR9, P0 ;  /* 0x00000009ff0a7e24 */ /* 0x000fe200080e06ff */
[----:B-1----:R-:W-:-:S04]  /*1350*/  LEA R4, P0, R5, UR12, 0x2 ;  /* 0x0000000c05047c11 */ /* 0x002fc8000f8010ff */
[----:B------:R-:W-:-:S05]  /*1360*/  LEA.HI.X R5, R5, UR13, R10, 0x2, P0 ;  /* 0x0000000d05057c11 */ /* 0x000fca00080f140a */
        /* <DEDUP_REMOVED lines=15> */
[----:B------:R1:W5:Y:S01]  /*1460*/  LDG.E R21, desc[UR14][R4.64+0x3c00] ;  /* 0x003c000e04157981 */ /* 0x000362000c1e1900 */
[----:B------:R-:W-:-:S02]  /*1470*/  USHF.R.S32.HI UR11, URZ, 0x1f, UR5 ;  /* 0x0000001fff0b7899 */ /* 0x000fc40008011405 */
[----:B------:R-:W-:-:S04]  /*1480*/  UIADD3 UR6, UP0, UPT, UR5, UR10, URZ ;  /* 0x0000000a05067290 */ /* 0x000fc8000ff1e0ff */
[----:B------:R-:W-:Y:S01]  /*1490*/  UIADD3.X UR7, UPT, UPT, UR11, UR7, URZ, UP0, !UPT ;  /* 0x000000070b077290 */ /* 0x000fe200087fe4ff */
[----:B--2---:R-:W-:Y:S02]  /*14a0*/  IADD3 R22, PT, PT, R22, R23, R8 ;  /* 0x0000001716167210 */ /* 0x004fe40007ffe008 */
[----:B0-----:R-:W-:-:S04]  /*14b0*/  IADD3 R8, P1, PT, R2, -UR8, RZ ;  /* 0x8000000802087c10 */ /* 0x001fc8000ff3e0ff */
[----:B------:R-:W-:Y:S02]  /*14c0*/  ISETP.GE.U32.AND P0, PT, R8, UR5, PT ;  /* 0x0000000508007c0c */ /* 0x000fe4000bf06070 */
[----:B---3--:R-:W-:Y:S02]  /*14d0*/  IADD3 R22, PT, PT, R25, R24, R22 ;  /* 0x0000001819167210 */ /* 0x008fe40007ffe016 */
[----:B-1----:R-:W-:-:S04]  /*14e0*/  IADD3.X R4, PT, PT, R3, ~UR9, RZ, P1, !PT ;  /* 0x8000000903047c10 */ /* 0x002fc80008ffe4ff */
[----:B------:R-:W-:Y:S02]  /*14f0*/  ISETP.GE.U32.AND.EX P0, PT, R4, UR11, PT, P0 ;  /* 0x0000000b04007c0c */ /* 0x000fe4000bf06100 */
[----:B----4-:R-:W-:-:S04]  /*1500*/  IADD3 R22, PT, PT, R27, R26, R22 ;  /* 0x0000001a1b167210 */ /* 0x010fc80007ffe016 */
[----:B-----5:R-:W-:-:S04]  /*1510*/  IADD3 R18, PT, PT, R19, R18, R22 ;  /* 0x0000001213127210 */ /* 0x020fc80007ffe016 */
[----:B------:R-:W-:-:S04]  /*1520*/  IADD3 R10, PT, PT, R10, R15, R18 ;  /* 0x0000000f0a0a7210 */ /* 0x000fc80007ffe012 */
[----:B------:R-:W-:-:S04]  /*1530*/  IADD3 R10, PT, PT, R16, R17, R10 ;  /* 0x00000011100a7210 */ /* 0x000fc80007ffe00a */
[----:B------:R-:W-:-:S04]  /*1540*/  IADD3 R10, PT, PT, R13, R14, R10 ;  /* 0x0000000e0d0a7210 */ /* 0x000fc80007ffe00a */
[----:B------:R-:W-:Y:S01]  /*1550*/  IADD3 R8, PT, PT, R21, R12, R10 ;  /* 0x0000000c15087210 */ /* 0x000fe20007ffe00a */
[----:B------:R-:W-:Y:S06]  /*1560*/  @!P0 BRA `(.L_x_73) ;  /* 0x00000008000c8947 */ /* 0x000fec0003800000 */
[----:B------:R-:W-:Y:S02]  /*1570*/  UIADD3 UR8, UP0, UPT, UR5, UR8, URZ ;  /* 0x0000000805087290 */ /* 0x000fe4000ff1e0ff */
[----:B------:R-:W-:Y:S01]  /*1580*/  IMAD.U32 R5, RZ, RZ, UR5 ;  /* 0x00000005ff057e24 */ /* 0x000fe2000f8e00ff */
[----:B------:R-:W-:Y:S01]  /*1590*/  UIADD3 UR4, UPT, UPT, UR4, 0x1, URZ ;  /* 0x0000000104047890 */ /* 0x000fe2000fffe0ff */
[----:B------:R-:W-:Y:S01]  /*15a0*/  IMAD.MOV.U32 R10, RZ, RZ, R6 ;  /* 0x000000ffff0a7224 */ /* 0x000fe200078e0006 */
[----:B------:R-:W-:Y:S01]  /*15b0*/  UIADD3.X UR9, UPT, UPT, UR11, UR9, URZ, UP0, !UPT ;  /* 0x000000090b097290 */ /* 0x000fe200087fe4ff */
[----:B------:R-:W-:Y:S01]  /*15c0*/  VIADD R7, R7, -UR5 ;  /* 0x8000000507077c36 */ /* 0x000fe20008000000 */
[----:B------:R-:W-:Y:S01]  /*15d0*/  ISETP.LT.U32.AND P0, PT, R20, UR8, PT ;  /* 0x0000000814007c0c */ /* 0x000fe2000bf01070 */
[----:B------:R-:W-:Y:S01]  /*15e0*/  IMAD.WIDE R10, R5, 0x4, R10 ;  /* 0x00000004050a7825 */ /* 0x000fe200078e020a */
[----:B------:R-:W-:-:S03]  /*15f0*/  UMOV UR10, UR6 ;  /* 0x00000006000a7c82 */ /* 0x000fc60008000000 */
[----:B------:R-:W-:Y:S02]  /*1600*/  IMAD.U32 R4, RZ, RZ, UR9 ;  /* 0x00000009ff047e24 */ /* 0x000fe4000f8e00ff */
[----:B------:R-:W-:-:S03]  /*1610*/  IMAD.MOV.U32 R6, RZ, RZ, R10 ;  /* 0x000000ffff067224 */ /* 0x000fc600078e000a */
[----:B------:R-:W-:-:S13]  /*1620*/  ISETP.GT.U32.AND.EX P0, PT, R4, R9, PT, P0 ;  /* 0x000000090400720c */ /* 0x000fda0003f04100 */
[----:B------:R-:W-:Y:S05]  /*1630*/  @!P0 BRA `(.L_x_75) ;  /* 0xfffffffc003c8947 */ /* 0x000fea000383ffff */
[----:B------:R-:W-:-:S05]  /*1640*/  UMOV UR6, UR5 ;  /* 0x0000000500067c82 */ /* 0x000fca0008000000 */
.L_x_74:
[C---:B------:R-:W-:Y:S01]  /*1650*/  VIADD R5, R2.reuse, -UR8 ;  /* 0x8000000802057c36 */ /* 0x040fe20008000000 */
[----:B------:R-:W-:Y:S01]  /*1660*/  ISETP.LE.U32.AND P1, PT, R2, UR8, PT ;  /* 0x0000000802007c0c */ /* 0x000fe2000bf23070 */
[----:B------:R-:W-:Y:S01]  /*1670*/  IMAD.U32 R4, RZ, RZ, UR9 ;  /* 0x00000009ff047e24 */ /* 0x000fe2000f8e00ff */
[----:B------:R-:W-:Y:S02]  /*1680*/  BSSY.RECONVERGENT B1, `(.L_x_73) ;  /* 0x0000071000017945 */ /* 0x000fe40003800200 */
[----:B------:R-:W-:-:S04]  /*1690*/  ISETP.GE.AND P0, PT, R0, R5, PT ;  /* 0x000000050000720c */ /* 0x000fc80003f06270 */
[----:B------:R-:W-:-:S13]  /*16a0*/  ISETP.GE.U32.OR.EX P0, PT, R4, R3, P0, P1 ;  /* 0x000000030400720c */ /* 0x000fda0000706510 */
[----:B------:R-:W-:Y:S05]  /*16b0*/  @P0 BRA `(.L_x_76) ;  /* 0x0000000400b40947 */ /* 0x000fea0003800000 */
[----:B------:R-:W0:Y:S01]  /*16c0*/  LDC R4, c[0x0][0x3c0] ;  /* 0x0000f000ff047b82 */ /* 0x000e220000000800 */
[----:B------:R-:W-:Y:S01]  /*16d0*/  USHF.L.U32 UR5, UR16, 0xc, URZ ;  /* 0x0000000c10057899 */ /* 0x000fe200080006ff */
[----:B------:R-:W-:Y:S01]  /*16e0*/  LOP3.LUT R3, RZ, R0, RZ, 0x33, !PT ;  /* 0x00000000ff037212 */ /* 0x000fe200078e33ff */
[----:B------:R-:W-:Y:S02]  /*16f0*/  BSSY.RECONVERGENT B2, `(.L_x_77) ;  /* 0x000002e000027945 */ /* 0x000fe40003800200 */
[----:B------:R-:W-:-:S06]  /*1700*/  UIADD3 UR5, UPT, UPT, UR5, UR6, URZ ;  /* 0x0000000605057290 */ /* 0x000fcc000fffe0ff */
[----:B------:R-:W-:Y:S01]  /*1710*/  IADD3 R2, PT, PT, R2, -UR5, R3 ;  /* 0x8000000502027c10 */ /* 0x000fe2000fffe003 */
[----:B0-----:R-:W-:-:S04]  /*1720*/  IMAD R3, R4, UR4, RZ ;  /* 0x0000000404037c24 */ /* 0x001fc8000f8e02ff */
[----:B------:R-:W-:-:S05]  /*1730*/  IMAD R2, R3, -0x1000, R2 ;  /* 0xfffff00003027824 */ /* 0x000fca00078e0202 */
[C---:B------:R-:W-:Y:S02]  /*1740*/  ISETP.GE.U32.AND P0, PT, R2.reuse, 0xf00, PT ;  /* 0x00000f000200780c */ /* 0x040fe40003f06070 */
[----:B------:R-:W-:Y:S01]  /*1750*/  LEA.HI R20, R2, 0x1, RZ, 0x18 ;  /* 0x0000000102147811 */ /* 0x000fe200078fc0ff */
[----:B------:R-:W-:-:S03]  /*1760*/  IMAD.MOV.U32 R2, RZ, RZ, R0 ;  /* 0x000000ffff027224 */ /* 0x000fc600078e0000 */
[----:B------:R-:W-:-:S04]  /*1770*/  LOP3.LUT R21, R20, 0xf, RZ, 0xc0, !PT ;  /* 0x0000000f14157812 */ /* 0x000fc800078ec0ff */
[----:B------:R-:W-:-:S03]  /*1780*/  ISETP.NE.AND P1, PT, R21, RZ, PT ;  /* 0x000000ff1500720c */ /* 0x000fc60003f25270 */
[----:B------:R-:W-:Y:S10]  /*1790*/  @!P0 BRA `(.L_x_78) ;  /* 0x00000000008c8947 */ /* 0x000ff40003800000 */
[----:B------:R-:W-:-:S04]  /*17a0*/  LEA.HI R2, R7, 0x1, RZ, 0x18 ;  /* 0x0000000107027811 */ /* 0x000fc800078fc0ff */
[----:B------:R-:W-:Y:S01]  /*17b0*/  LOP3.LUT R3, R2, 0x1fffff0, RZ, 0xc0, !PT ;  /* 0x01fffff002037812 */ /* 0x000fe200078ec0ff */
[----:B------:R-:W-:-:S04]  /*17c0*/  IMAD.MOV.U32 R2, RZ, RZ, R0 ;  /* 0x000000ffff027224 */ /* 0x000fc800078e0000 */
[----:B------:R-:W-:-:S07]  /*17d0*/  IMAD.MOV R3, RZ, RZ, -R3 ;  /* 0x000000ffff037224 */ /* 0x000fce00078e0a03 */
.L_x_79:
[----:B------:R-:W-:-:S05]  /*17e0*/  IMAD.MOV.U32 R10, RZ, RZ, R6 ;  /* 0x000000ffff0a7224 */ /* 0x000fca00078e0006 */
        /* <DEDUP_REMOVED lines=16> */
[----:B------:R-:W-:-:S02]  /*18f0*/  VIADD R3, R3, 0x10 ;  /* 0x0000001003037836 */ /* 0x000fc40000000000 */
[----:B------:R-:W-:-:S03]  /*1900*/  VIADD R2, R2, 0x1000 ;  /* 0x0000100002027836 */ /* 0x000fc60000000000 */
[----:B------:R-:W-:Y:S02]  /*1910*/  ISETP.NE.AND P0, PT, R3, RZ, PT ;  /* 0x000000ff0300720c */ /* 0x000fe40003f05270 */
[----:B--2---:R-:W-:-:S04]  /*1920*/  IADD3 R14, PT, PT, R14, R15, R8 ;  /* 0x0000000f0e0e7210 */ /* 0x004fc80007ffe008 */
[----:B---3--:R-:W-:-:S04]  /*1930*/  IADD3 R14, PT, PT, R16, R17, R14 ;  /* 0x00000011100e7210 */ /* 0x008fc80007ffe00e */
[----:B----4-:R-:W-:-:S04]  /*1940*/  IADD3 R14, PT, PT, R18, R19, R14 ;  /* 0x00000013120e7210 */ /* 0x010fc80007ffe00e */
[----:B-----5:R-:W-:-:S04]  /*1950*/  IADD3 R14, PT, PT, R22, R23, R14 ;  /* 0x00000017160e7210 */ /* 0x020fc80007ffe00e */
[----:B------:R-:W-:-:S04]  /*1960*/  IADD3 R14, PT, PT, R24, R25, R14 ;  /* 0x00000019180e7210 */ /* 0x000fc80007ffe00e */
[----:B------:R-:W-:Y:S02]  /*1970*/  IADD3 R13, PT, PT, R6, R13, R14 ;  /* 0x0000000d060d7210 */ /* 0x000fe40007ffe00e */
[----:B------:R-:W-:-:S05]  /*1980*/  IADD3 R6, P2, PT, R10, 0x4000, RZ ;  /* 0x000040000a067810 */ /* 0x000fca0007f5e0ff */
[----:B0-----:R-:W-:Y:S01]  /*1990*/  IMAD.X R11, RZ, RZ, R11, P2 ;  /* 0x000000ffff0b7224 */ /* 0x001fe200010e060b */
[----:B------:R-:W-:-:S04]  /*19a0*/  IADD3 R9, PT, PT, R12, R9, R13 ;  /* 0x000000090c097210 */ /* 0x000fc80007ffe00d */
[----:B------:R-:W-:Y:S01]  /*19b0*/  IADD3 R8, PT, PT, R5, R4, R9 ;  /* 0x0000000405087210 */ /* 0x000fe20007ffe009 */
[----:B------:R-:W-:Y:S06]  /*19c0*/  @P0 BRA `(.L_x_79) ;  /* 0xfffffffc00840947 */ /* 0x000fec000383ffff */
.L_x_78:
[----:B------:R-:W-:Y:S05]  /*19d0*/  BSYNC.RECONVERGENT B2 ;  /* 0x0000000000027941 */ /* 0x000fea0003800200 */
.L_x_77:
[----:B------:R-:W-:Y:S05]  /*19e0*/  @!P1 BRA `(.L_x_76) ;  /* 0x0000000000e89947 */ /* 0x000fea0003800000 */
[----:B------:R-:W-:Y:S01]  /*19f0*/  ISETP.GE.U32.AND P0, PT, R21, 0x8, PT ;  /* 0x000000081500780c */ /* 0x000fe20003f06070 */
[----:B------:R-:W-:Y:S01]  /*1a00*/  BSSY.RECONVERGENT B2, `(.L_x_80) ;  /* 0x0000015000027945 */ /* 0x000fe20003800200 */
[----:B------:R-:W-:-:S04]  /*1a10*/  LOP3.LUT R15, R20, 0x7, RZ, 0xc0, !PT ;  /* 0x00000007140f7812 */ /* 0x000fc800078ec0ff */
[----:B------:R-:W-:-:S07]  /*1a20*/  ISETP.NE.AND P1, PT, R15, RZ, PT ;  /* 0x000000ff0f00720c */ /* 0x000fce0003f25270 */
[----:B------:R-:W-:Y:S06]  /*1a30*/  @!P0 BRA `(.L_x_81) ;  /* 0x0000000000448947 */ /* 0x000fec0003800000 */
[----:B------:R-:W-:-:S05]  /*1a40*/  IADD3 R3, P0, PT, R2, UR8, RZ ;  /* 0x0000000802037c10 */ /* 0x000fca000ff1e0ff */
[----:B------:R-:W-:Y:S01]  /*1a50*/  IMAD.X R6, RZ, RZ, UR9, P0 ;  /* 0x00000009ff067e24 */ /* 0x000fe200080e06ff */
[----:B------:R-:W-:-:S04]  /*1a60*/  LEA R4, P0, R3, UR12, 0x2 ;  /* 0x0000000c03047c11 */ /* 0x000fc8000f8010ff */
        /* <DEDUP_REMOVED lines=8> */
[----:B------:R-:W5:Y:S01]  /*1af0*/  LDG.E R13, desc[UR14][R4.64+0x1c00] ;  /* 0x001c000e040d7981 */ /* 0x000f62000c1e1900 */
[----:B------:R-:W-:Y:S01]  /*1b00*/  VIADD R2, R2, 0x800 ;  /* 0x0000080002027836 */ /* 0x000fe20000000000 */
[----:B--2---:R-:W-:-:S04]  /*1b10*/  IADD3 R3, PT, PT, R6, R3, R8 ;  /* 0x0000000306037210 */ /* 0x004fc80007ffe008 */
[----:B---3--:R-:W-:-:S04]  /*1b20*/  IADD3 R3, PT, PT, R9, R10, R3 ;  /* 0x0000000a09037210 */ /* 0x008fc80007ffe003 */
[----:B----4-:R-:W-:-:S04]  /*1b30*/  IADD3 R3, PT, PT, R11, R12, R3 ;  /* 0x0000000c0b037210 */ /* 0x010fc80007ffe003 */
[----:B-----5:R-:W-:-:S07]  /*1b40*/  IADD3 R8, PT, PT, R13, R14, R3 ;  /* 0x0000000e0d087210 */ /* 0x020fce0007ffe003 */
.L_x_81:
[----:B------:R-:W-:Y:S05]  /*1b50*/  BSYNC.RECONVERGENT B2 ;  /* 0x0000000000027941 */ /* 0x000fea0003800200 */
.L_x_80:
[----:B------:R-:W-:Y:S05]  /*1b60*/  @!P1 BRA `(.L_x_76) ;  /* 0x0000000000889947 */ /* 0x000fea0003800000 */
[----:B------:R-:W-:Y:S01]  /*1b70*/  ISETP.GE.U32.AND P0, PT, R15, 0x4, PT ;  /* 0x000000040f00780c */ /* 0x000fe20003f06070 */
[----:B------:R-:W-:Y:S01]  /*1b80*/  BSSY.RECONVERGENT B2, `(.L_x_82) ;  /* 0x000000e000027945 */ /* 0x000fe20003800200 */
[----:B------:R-:W-:-:S11]  /*1b90*/  LOP3.LUT P1, RZ, R20, 0x3, RZ, 0xc0, !PT ;  /* 0x0000000314ff7812 */ /* 0x000fd6000782c0ff */
[----:B------:R-:W-:Y:S05]  /*1ba0*/  @!P0 BRA `(.L_x_83) ;  /* 0x00000000002c8947 */ /* 0x000fea0003800000 */
[----:B------:R-:W-:-:S05]  /*1bb0*/  IADD3 R3, P0, PT, R2, UR8, RZ ;  /* 0x0000000802037c10 */ /* 0x000fca000ff1e0ff */
[----:B------:R-:W-:Y:S01]  /*1bc0*/  IMAD.X R6, RZ, RZ, UR9, P0 ;  /* 0x00000009ff067e24 */ /* 0x000fe200080e06ff */
[----:B------:R-:W-:-:S04]  /*1bd0*/  LEA R4, P0, R3, UR12, 0x2 ;  /* 0x0000000c03047c11 */ /* 0x000fc8000f8010ff */
[----:B------:R-:W-:-:S05]  /*1be0*/  LEA.HI.X R5, R3, UR13, R6, 0x2, P0 ;  /* 0x0000000d03057c11 */ /* 0x000fca00080f1406 */
[----:B------:R-:W2:Y:S04]  /*1bf0*/  LDG.E R3, desc[UR14][R4.64] ;  /* 0x0000000e04037981 */ /* 0x000ea8000c1e1900 */
[----:B------:R-:W2:Y:S04]  /*1c00*/  LDG.E R6, desc[UR14][R4.64+0x400] ;  /* 0x0004000e04067981 */ /* 0x000ea8000c1e1900 */
[----:B------:R-:W3:Y:S04]  /*1c10*/  LDG.E R10, desc[UR14][R4.64+0x800] ;  /* 0x0008000e040a7981 */ /* 0x000ee8000c1e1900 */
[----:B------:R-:W3:Y:S01]  /*1c20*/  LDG.E R9, desc[UR14][R4.64+0xc00] ;  /* 0x000c000e04097981 */ /* 0x000ee2000c1e1900 */
[----:B------:R-:W-:Y:S01]  /*1c30*/  VIADD R2, R2, 0x400 ;  /* 0x0000040002027836 */ /* 0x000fe20000000000 */
[----:B--2---:R-:W-:-:S04]  /*1c40*/  IADD3 R3, PT, PT, R6, R3, R8 ;  /* 0x0000000306037210 */ /* 0x004fc80007ffe008 */
[----:B---3--:R-:W-:-:S07]  /*1c50*/  IADD3 R8, PT, PT, R9, R10, R3 ;  /* 0x0000000a09087210 */ /* 0x008fce0007ffe003 */
.L_x_83:
[----:B------:R-:W-:Y:S05]  /*1c60*/  BSYNC.RECONVERGENT B2 ;  /* 0x0000000000027941 */ /* 0x000fea0003800200 */
.L_x_82:
[----:B------:R-:W-:Y:S05]  /*1c70*/  @!P1 BRA `(.L_x_76) ;  /* 0x0000000000449947 */ /* 0x000fea0003800000 */
[----:B------:R-:W-:Y:S02]  /*1c80*/  LOP3.LUT R7, R7, 0xffff, RZ, 0xc0, !PT ;  /* 0x0000ffff07077812 */ /* 0x000fe400078ec0ff */
[----:B------:R-:W-:Y:S02]  /*1c90*/  IADD3 R6, P0, PT, R2, UR10, RZ ;  /* 0x0000000a02067c10 */ /* 0x000fe4000ff1e0ff */
[----:B------:R-:W-:Y:S02]  /*1ca0*/  LEA.HI R2, R7, 0x1, RZ, 0x18 ;  /* 0x0000000107027811 */ /* 0x000fe400078fc0ff */
[----:B------:R-:W-:Y:S01]  /*1cb0*/  LEA R5, P1, R6, UR12, 0x2 ;  /* 0x0000000c06057c11 */ /* 0x000fe2000f8210ff */
[----:B------:R-:W-:Y:S01]  /*1cc0*/  IMAD.X R3, RZ, RZ, UR7, P0 ;  /* 0x00000007ff037e24 */ /* 0x000fe200080e06ff */
[----:B------:R-:W-:-:S04]  /*1cd0*/  LOP3.LUT R2, R2, 0x3, RZ, 0xc0, !PT ;  /* 0x0000000302027812 */ /* 0x000fc800078ec0ff */
[----:B------:R-:W-:Y:S01]  /*1ce0*/  LEA.HI.X R6, R6, UR13, R3, 0x2, P1 ;  /* 0x0000000d06067c11 */ /* 0x000fe200088f1403 */
[----:B------:R-:W-:-:S07]  /*1cf0*/  IMAD.MOV R4, RZ, RZ, -R2 ;  /* 0x000000ffff047224 */ /* 0x000fce00078e0a02 */
.L_x_84:
[----:B------:R-:W-:Y:S02]  /*1d00*/  IMAD.MOV.U32 R3, RZ, RZ, R6 ;  /* 0x000000ffff037224 */ /* 0x000fe400078e0006 */
[----:B------:R-:W-:-:S05]  /*1d10*/  IMAD.MOV.U32 R2, RZ, RZ, R5 ;  /* 0x000000ffff027224 */ /* 0x000fca00078e0005 */
[----:B------:R-:W2:Y:S01]  /*1d20*/  LDG.E R3, desc[UR14][R2.64] ;  /* 0x0000000e02037981 */ /* 0x000ea2000c1e1900 */
[----:B------:R-:W-:Y:S01]  /*1d30*/  VIADD R4, R4, 0x1 ;  /* 0x0000000104047836 */ /* 0x000fe20000000000 */
[----:B------:R-:W-:-:S04]  /*1d40*/  IADD3 R5, P1, PT, R5, 0x400, RZ ;  /* 0x0000040005057810 */ /* 0x000fc80007f3e0ff */
[----:B------:R-:W-:Y:S01]  /*1d50*/  ISETP.NE.AND P0, PT, R4, RZ, PT ;  /* 0x000000ff0400720c */ /* 0x000fe20003f05270 */
[----:B------:R-:W-:Y:S02]  /*1d60*/  IMAD.X R6, RZ, RZ, R6, P1 ;  /* 0x000000ffff067224 */ /* 0x000fe400008e0606 */
[----:B--2---:R-:W-:-:S10]  /*1d70*/  IMAD.IADD R8, R3, 0x1, R8 ;  /* 0x0000000103087824 */ /* 0x004fd400078e0208 */
[----:B------:R-:W-:Y:S05]  /*1d80*/  @P0 BRA `(.L_x_84) ;  /* 0xfffffffc00dc0947 */ /* 0x000fea000383ffff */
.L_x_76:
[----:B------:R-:W-:Y:S05]  /*1d90*/  BSYNC.RECONVERGENT B1 ;  /* 0x0000000000017941 */ /* 0x000fea0003800200 */
.L_x_73:
        /* <DEDUP_REMOVED lines=37> */
[----:B0-----:R-:W0:Y:S01]  /*1ff0*/  LDS.64 R2, [UR4+0x20] ;  /* 0x00002004ff027984 */ /* 0x001e220008000a00 */
[----:B-1----:R-:W-:-:S04]  /*2000*/  IADD3 R0, PT, PT, R4, R0, R9 ;  /* 0x0000000004007210 */ /* 0x002fc80007ffe009 */
[----:B------:R-:W-:-:S04]  /*2010*/  IADD3 R0, PT, PT, R6, R0, R5 ;  /* 0x0000000006007210 */ /* 0x000fc80007ffe005 */
[----:B0-----:R-:W-:-:S05]  /*2020*/  IADD3 R0, PT, PT, R2, R0, R7 ;  /* 0x0000000002007210 */ /* 0x001fca0007ffe007 */
[----:B------:R-:W-:-:S07]  /*2030*/  IMAD.IADD R9, R0, 0x1, R3 ;  /* 0x0000000100097824 */ /* 0x000fce00078e0203 */
.L_x_72:
[----:B------:R-:W-:Y:S05]  /*2040*/  BSYNC.RECONVERGENT B0 ;  /* 0x0000000000007941 */ /* 0x000fea0003800200 */
.L_x_57:
[----:B------:R-:W-:Y:S05]  /*2050*/  @P0 EXIT ;  /* 0x000000000000094d */ /* 0x000fea0003800000 */
[----:B------:R-:W3:Y:S02]  /*2060*/  LDCU.64 UR4, c[0x0][0x388] ;  /* 0x00007100ff0477ac */ /* 0x000ee40008000a00 */
[----:B---3--:R-:W-:-:S06]  /*2070*/  UIMAD.WIDE.U32 UR4, UR16, 0x4, UR4 ;  /* 0x00000004100478a5 */ /* 0x008fcc000f8e0004 */
[----:B0-----:R-:W-:Y:S02]  /*2080*/  IMAD.U32 R2, RZ, RZ, UR4 ;  /* 0x00000004ff027e24 */ /* 0x001fe4000f8e00ff */
[----:B------:R-:W-:-:S05]  /*2090*/  IMAD.U32 R3, RZ, RZ, UR5 ;  /* 0x00000005ff037e24 */ /* 0x000fca000f8e00ff */
[----:B------:R-:W-:Y:S01]  /*20a0*/  STG.E desc[UR14][R2.64], R9 ;  /* 0x0000000902007986 */ /* 0x000fe2000c10190e */
[----:B------:R-:W-:Y:S05]  /*20b0*/  EXIT ;  /* 0x000000000000794d */ /* 0x000fea0003800000 */
.L_x_85:
        /* <DEDUP_REMOVED lines=12> */
.L_x_273:


//--------------------- .text._ZN3cub18CUB_300001_SM_10006detail6reduce28DeviceReduceSingleTileKernelINS2_10policy_hubIiyN4cuda3std3__44plusIiEEE10Policy1000EN6thrust24THRUST_300001_SM_1000_NS6detail15normal_iteratorINSD_10device_ptrIiEEEEPiyS9_iiNS7_10__identityEEEvT0_T1_T2_T3_T4_T6_ --------------------------
	.section	.text._ZN3cub18CUB_300001_SM_10006detail6reduce28DeviceReduceSingleTileKernelINS2_10policy_hubIiyN4cuda3std3__44plusIiEEE10Policy1000EN6thrust24THRUST_300001_SM_1000_NS6detail15normal_iteratorINSD_10device_ptrIiEEEEPiyS9_iiNS7_10__identityEEEvT0_T1_T2_T3_T4_T6_,"ax",@progbits
	.align	128
        .global         _ZN3cub18CUB_300001_SM_10006detail6reduce28DeviceReduceSingleTileKernelINS2_10policy_hubIiyN4cuda3std3__44plusIiEEE10Policy1000EN6thrust24THRUST_300001_SM_1000_NS6detail15normal_iteratorINSD_10device_ptrIiEEEEPiyS9_iiNS7_10__identityEEEvT0_T1_T2_T3_T4_T6_
        .type           _ZN3cub18CUB_300001_SM_10006detail6reduce28DeviceReduceSingleTileKernelINS2_10policy_hubIiyN4cuda3std3__44plusIiEEE10Policy1000EN6thrust24THRUST_300001_SM_1000_NS6detail15normal_iteratorINSD_10device_ptrIiEEEEPiyS9_iiNS7_10__identityEEEvT0_T1_T2_T3_T4_T6_,@function
        .size           _ZN3cub18CUB_300001_SM_10006detail6reduce28DeviceReduceSingleTileKernelINS2_10policy_hubIiyN4cuda3std3__44plusIiEEE10Policy1000EN6thrust24THRUST_300001_SM_1000_NS6detail15normal_iteratorINSD_10device_ptrIiEEEEPiyS9_iiNS7_10__identityEEEvT0_T1_T2_T3_T4_T6_,(.L_x_274 - _ZN3cub18CUB_300001_SM_10006detail6reduce28DeviceReduceSingleTileKernelINS2_10policy_hubIiyN4cuda3std3__44plusIiEEE10Policy1000EN6thrust24THRUST_300001_SM_1000_NS6detail15normal_iteratorINSD_10device_ptrIiEEEEPiyS9_iiNS7_10__identityEEEvT0_T1_T2_T3_T4_T6_)
        .other          _ZN3cub18CUB_300001_SM_10006detail6reduce28DeviceReduceSingleTileKernelINS2_10policy_hubIiyN4cuda3std3__44plusIiEEE10Policy1000EN6thrust24THRUST_300001_SM_1000_NS6detail15normal_iteratorINSD_10device_ptrIiEEEEPiyS9_iiNS7_10__identityEEEvT0_T1_T2_T3_T4_T6_,@"STO_CUDA_ENTRY STV_DEFAULT"
_ZN3cub18CUB_300001_SM_10006detail6reduce28DeviceReduceSingleTileKernelINS2_10policy_hubIiyN4cuda3std3__44plusIiEEE10Policy1000EN6thrust24THRUST_300001_SM_1000_NS6detail15normal_iteratorINSD_10device_ptrIiEEEEPiyS9_iiNS7_10__identityEEEvT0_T1_T2_T3_T4_T6_:
.text._ZN3cub18CUB_300001_SM_10006detail6reduce28DeviceReduceSingleTileKernelINS2_10policy_hubIiyN4cuda3std3__44plusIiEEE10Policy1000EN6thrust24THRUST_300001_SM_1000_NS6detail15normal_iteratorINSD_10device_ptrIiEEEEPiyS9_iiNS7_10__identityEEEvT0_T1_T2_T3_T4_T6_:
[----:B------:R-:W-:Y:S01]  /*0000*/  LDC R1, c[0x0][0x37c] ;  /* 0x0000df00ff017b82 */ /* 0x000fe20000000800 */
[----:B------:R-:W0:Y:S01]  /*0010*/  LDCU.64 UR4, c[0x0][0x390] ;  /* 0x00007200ff0477ac */ /* 0x000e220008000a00 */
[----:B------:R-:W1:Y:S01]  /*0020*/  LDCU.64 UR6, c[0x0][0x358] ;  /* 0x00006b00ff0677ac */ /* 0x000e620008000a00 */
[----:B0-----:R-:W-:Y:S02]  /*0030*/  IMAD.U32 R4, RZ, RZ, UR4 ;  /* 0x00000004ff047e24 */ /* 0x001fe4000f8e00ff */
[----:B------:R-:W-:-:S03]  /*0040*/  IMAD.U32 R0, RZ, RZ, UR5 ;  /* 0x00000005ff007e24 */ /* 0x000fc6000f8e00ff */
[----:B------:R-:W-:-:S04]  /*0050*/  ISETP.NE.U32.AND P0, PT, R4, RZ, PT ;  /* 0x000000ff0400720c */ /* 0x000fc80003f05070 */
[----:B------:R-:W-:-:S13]  /*0060*/  ISETP.NE.AND.EX P0, PT, R0, RZ, PT, P0 ;  /* 0x000000ff0000720c */ /* 0x000fda0003f05300 */
        /* <DEDUP_REMOVED lines=8> */
.L_x_86:
[----:B------:R-:W-:Y:S01]  /*00f0*/  ISETP.GT.U32.AND P0, PT, R4, 0xfff, PT ;  /* 0x00000fff0400780c */ /* 0x000fe20003f04070 */
[----:B------:R-:W-:Y:S03]  /*0100*/  BSSY.RECONVERGENT B0, `(.L_x_87) ;  /* 0x00001d1000007945 */ /* 0x000fe60003800200 */
[----:B------:R-:W-:-:S13]  /*0110*/  ISETP.GT.U32.AND.EX P0, PT, R0, RZ, PT, P0 ;  /* 0x000000ff0000720c */ /* 0x000fda0003f04100 */
[----:B------:R-:W-:Y:S05]  /*0120*/  @P0 BRA `(.L_x_88) ;  /* 0x0000000c00940947 */ /* 0x000fea0003800000 */
[----:B------:R-:W0:Y:S01]  /*0130*/  S2R R5, SR_TID.X ;  /* 0x0000000000057919 */ /* 0x000e220000002100 */
[----:B------:R-:W-:Y:S01]  /*0140*/  BSSY.RECONVERGENT B1, `(.L_x_89) ;  /* 0x0000009000017945 */ /* 0x000fe20003800200 */
[----:B------:R-:W-:Y:S01]  /*0150*/  IMAD.MOV.U32 R6, RZ, RZ, RZ ;  /* 0x000000ffff067224 */ /* 0x000fe200078e00ff */
[----:B0-----:R-:W-:Y:S01]  /*0160*/  ISETP.GE.U32.AND P0, PT, R5, R4, PT ;  /* 0x000000040500720c */ /* 0x001fe20003f06070 */
[----:B------:R-:W-:-:S12]  /*0170*/  IMAD.MOV.U32 R7, RZ, RZ, R5 ;  /* 0x000000ffff077224 */ /* 0x000fd800078e0005 */
[----:B------:R-:W-:Y:S05]  /*0180*/  @P0 BRA `(.L_x_90) ;  /* 0x0000000000100947 */ /* 0x000fea0003800000 */
[----:B------:R-:W0:Y:S02]  /*0190*/  LDC.64 R2, c[0x0][0x380] ;  /* 0x0000e000ff027b82 */ /* 0x000e240000000a00 */
[----:B0-----:R-:W-:-:S05]  /*01a0*/  IMAD.WIDE.U32 R2, R5, 0x4, R2 ;  /* 0x0000000405027825 */ /* 0x001fca00078e0002 */
[----:B------:R0:W5:Y:S01]  /*01b0*/  LDG.E R6, desc[UR6][R2.64] ;  /* 0x0000000602067981 */ /* 0x000162000c1e1900 */
[----:B------:R-:W-:-:S07]  /*01c0*/  VIADD R7, R5, 0x100 ;  /* 0x0000010005077836 */ /* 0x000fce0000000000 */
.L_x_90:
[----:B------:R-:W-:Y:S05]  /*01d0*/  BSYNC.RECONVERGENT B1 ;  /* 0x0000000000017941 */ /* 0x000fea0003800200 */
.L_x_89:
[----:B------:R-:W-:Y:S01]  /*01e0*/  ISETP.GE.U32.AND P0, PT, R7, R4, PT ;  /* 0x000000040700720c */ /* 0x000fe20003f06070 */
[----:B------:R-:W-:-:S12]  /*01f0*/  BSSY.RECONVERGENT B1, `(.L_x_91) ;  /* 0x0000060000017945 */ /* 0x000fd80003800200 */
[----:B------:R-:W-:Y:S05]  /*0200*/  @P0 BRA `(.L_x_92) ;  /* 0x0000000400780947 */ /* 0x000fea0003800000 */
[----:B0-----:R-:W-:Y:S01]  /*0210*/  LOP3.LUT R3, RZ, R7, RZ, 0x33, !PT ;  /* 0x00000007ff037212 */ /* 0x001fe200078e33ff */
[----:B------:R-:W-:Y:S04]  /*0220*/  BSSY.RECONVERGENT B2, `(.L_x_93) ;  /* 0x000002c000027945 */ /* 0x000fe80003800200 */
[----:B------:R-:W-:-:S05]  /*0230*/  IMAD.IADD R3, R3, 0x1, R4 ;  /* 0x0000000103037824 */ /* 0x000fca00078e0204 */
[C---:B------:R-:W-:Y:S02]  /*0240*/  ISETP.GE.U32.AND P0, PT, R3.reuse, 0xf00, PT ;  /* 0x00000f000300780c */ /* 0x040fe40003f06070 */
[----:B------:R-:W-:-:S04]  /*0250*/  LEA.HI R8, R3, 0x1, RZ, 0x18 ;  /* 0x0000000103087811 */ /* 0x000fc800078fc0ff */
[----:B------:R-:W-:-:S04]  /*0260*/  LOP3.LUT R22, R8, 0xf, RZ, 0xc0, !PT ;  /* 0x0000000f08167812 */ /* 0x000fc800078ec0ff */
[----:B------:R-:W-:-:S03]  /*0270*/  ISETP.NE.AND P1, PT, R22, RZ, PT ;  /* 0x000000ff1600720c */ /* 0x000fc60003f25270 */
[----:B------:R-:W-:Y:S10]  /*0280*/  @!P0 BRA `(.L_x_94) ;  /* 0x0000000000948947 */ /* 0x000ff40003800000 */
[----:B------:R-:W0:Y:S01]  /*0290*/  LDC.64 R2, c[0x0][0x380] ;  /* 0x0000e000ff027b82 */ /* 0x000e220000000a00 */
[----:B------:R-:W-:-:S05]  /*02a0*/  LOP3.LUT R9, R8, 0x1fffff0, RZ, 0xc0, !PT ;  /* 0x01fffff008097812 */ /* 0x000fca00078ec0ff */
[----:B------:R-:W-:Y:S02]  /*02b0*/  IMAD.MOV R9, RZ, RZ, -R9 ;  /* 0x000000ffff097224 */ /* 0x000fe400078e0a09 */
[----:B0-----:R-:W-:-:S03]  /*02c0*/  IMAD.WIDE.U32 R2, R7, 0x4, R2 ;  /* 0x0000000407027825 */ /* 0x001fc600078e0002 */
[----:B------:R-:W-:-:S05]  /*02d0*/  IADD3 R15, P0, PT, R2, 0x2000, RZ ;  /* 0x00002000020f7810 */ /* 0x000fca0007f1e0ff */
[----:B------:R-:W-:-:S08]  /*02e0*/  IMAD.X R3, RZ, RZ, R3, P0 ;  /* 0x000000ffff037224 */ /* 0x000fd000000e0603 */
.L_x_95:
        /* <DEDUP_REMOVED lines=31> */
.L_x_94:
[----:B------:R-:W-:Y:S05]  /*04e0*/  BSYNC.RECONVERGENT B2 ;  /* 0x0000000000027941 */ /* 0x000fea0003800200 */
.L_x_93:
[----:B------:R-:W-:Y:S05]  /*04f0*/  @!P1 BRA `(.L_x_92) ;  /* 0x0000000000bc9947 */ /* 0x000fea0003800000 */
[----:B------:R-:W-:Y:S01]  /*0500*/  ISETP.GE.U32.AND P0, PT, R22, 0x8, PT ;  /* 0x000000081600780c */ /* 0x000fe20003f06070 */
[----:B------:R-:W-:Y:S01]  /*0510*/  BSSY.RECONVERGENT B2, `(.L_x_96) ;  /* 0x0000013000027945 */ /* 0x000fe20003800200 */
[----:B------:R-:W-:-:S04]  /*0520*/  LOP3.LUT R17, R8, 0x7, RZ, 0xc0, !PT ;  /* 0x0000000708117812 */ /* 0x000fc800078ec0ff */
[----:B------:R-:W-:-:S07]  /*0530*/  ISETP.NE.AND P1, PT, R17, RZ, PT ;  /* 0x000000ff1100720c */ /* 0x000fce0003f25270 */
[----:B------:R-:W-:Y:S06]  /*0540*/  @!P0 BRA `(.L_x_97) ;  /* 0x00000000003c8947 */ /* 0x000fec0003800000 */
[----:B------:R-:W0:Y:S02]  /*0550*/  LDC.64 R2, c[0x0][0x380] ;  /* 0x0000e000ff027b82 */ /* 0x000e240000000a00 */
[----:B0-----:R-:W-:-:S05]  /*0560*/  IMAD.WIDE R2, R7, 0x4, R2 ;  /* 0x0000000407027825 */ /* 0x001fca00078e0202 */
        /* <DEDUP_REMOVED lines=13> */
.L_x_97:
[----:B------:R-:W-:Y:S05]  /*0640*/  BSYNC.RECONVERGENT B2 ;  /* 0x0000000000027941 */ /* 0x000fea0003800200 */
.L_x_96:
        /* <DEDUP_REMOVED lines=11> */
[----:B------:R-:W3:Y:S01]  /*0700*/  LDG.E R12, desc[UR6][R2.64+0xc00] ;  /* 0x000c0006020c7981 */ /* 0x000ee2000c1e1900 */
[----:B------:R-:W-:Y:S01]  /*0710*/  VIADD R7, R7, 0x400 ;  /* 0x0000040007077836 */ /* 0x000fe20000000000 */
[----:B--2--5:R-:W-:-:S04]  /*0720*/  IADD3 R6, PT, PT, R8, R9, R6 ;  /* 0x0000000908067210 */ /* 0x024fc80007ffe006 */
[----:B---3--:R-:W-:-:S07]  /*0730*/  IADD3 R6, PT, PT, R12, R11, R6 ;  /* 0x0000000b0c067210 */ /* 0x008fce0007ffe006 */
.L_x_99:
[----:B------:R-:W-:Y:S05]  /*0740*/  BSYNC.RECONVERGENT B2 ;  /* 0x0000000000027941 */ /* 0x000fea0003800200 */
.L_x_98:
[----:B------:R-:W-:Y:S05]  /*0750*/  @!P1 BRA `(.L_x_92) ;  /* 0x0000000000249947 */ /* 0x000fea0003800000 */
[----:B------:R-:W0:Y:S01]  /*0760*/  LDC.64 R8, c[0x0][0x380] ;  /* 0x0000e000ff087b82 */ /* 0x000e220000000a00 */
[----:B------:R-:W-:-:S07]  /*0770*/  IMAD.MOV R10, RZ, RZ, -R10 ;  /* 0x000000ffff0a7224 */ /* 0x000fce00078e0a0a */
.L_x_100:
[----:B0-----:R-:W-:-:S06]  /*0780*/  IMAD.WIDE R2, R7, 0x4, R8 ;  /* 0x0000000407027825 */ /* 0x001fcc00078e0208 */
[----:B------:R-:W2:Y:S01]  /*0790*/  LDG.E R3, desc[UR6][R2.64] ;  /* 0x0000000602037981 */ /* 0x000ea2000c1e1900 */
[----:B------:R-:W-:Y:S02]  /*07a0*/  VIADD R10, R10, 0x1 ;  /* 0x000000010a0a7836 */ /* 0x000fe40000000000 */
[----:B------:R-:W-:-:S03]  /*07b0*/  VIADD R7, R7, 0x100 ;  /* 0x0000010007077836 */ /* 0x000fc60000000000 */
[----:B------:R-:W-:Y:S01]  /*07c0*/  ISETP.NE.AND P0, PT, R10, RZ, PT ;  /* 0x000000ff0a00720c */ /* 0x000fe20003f05270 */
[----:B--2--5:R-:W-:-:S12]  /*07d0*/  IMAD.IADD R6, R3, 0x1, R6 ;  /* 0x0000000103067824 */ /* 0x024fd800078e0206 */
[----:B------:R-:W-:Y:S05]  /*07e0*/  @P0 BRA `(.L_x_100) ;  /* 0xfffffffc00e40947 */ /* 0x000fea000383ffff */
.L_x_92:
[----:B------:R-:W-:Y:S05]  /*07f0*/  BSYNC.RECONVERGENT B1 ;  /* 0x0000000000017941 */ /* 0x000fea0003800200 */
.L_x_91:
[----:B------:R-:W-:-:S04]  /*0800*/  ISETP.GE.U32.AND P0, PT, R4, 0x100, PT ;  /* 0x000001000400780c */ /* 0x000fc80003f06070 */
[----:B------:R-:W-:-:S13]  /*0810*/  ISETP.GE.U32.AND.EX P0, PT, R0, RZ, PT, P0 ;  /* 0x000000ff0000720c */ /* 0x000fda0003f06100 */
[----:B------:R-:W-:Y:S05]  /*0820*/  @!P0 BRA `(.L_x_101) ;  /* 0x0000000000ac8947 */ /* 0x000fea0003800000 */
[----:B------:R-:W1:Y:S01]  /*0830*/  S2R R8, SR_LANEID ;  /* 0x0000000000087919 */ /* 0x000e620000000000 */
[----:B------:R-:W-:Y:S01]  /*0840*/  ISETP.NE.AND P5, PT, R5, RZ, PT ;  /* 0x000000ff0500720c */ /* 0x000fe20003fa5270 */
[----:B-----5:R-:W0:Y:S01]  /*0850*/  SHFL.DOWN PT, R0, R6, 0x1, 0x1f ;  /* 0x08201f0006007f89 */ /* 0x020e2200000e0000 */
[C---:B-1----:R-:W-:Y:S02]  /*0860*/  ISETP.GT.AND P0, PT, R8.reuse, 0x1e, PT ;  /* 0x0000001e0800780c */ /* 0x042fe40003f04270 */
[----:B------:R-:W-:Y:S02]  /*0870*/  ISETP.NE.AND P1, PT, R8, RZ, PT ;  /* 0x000000ff0800720c */ /* 0x000fe40003f25270 */
[----:B0-----:R-:W-:Y:S02]  /*0880*/  SEL R3, R0, RZ, !P0 ;  /* 0x000000ff00037207 */ /* 0x001fe40004000000 */
        /* <DEDUP_REMOVED lines=21> */
[----:B0-----:R-:W-:-:S05]  /*09e0*/  SEL R3, R3, RZ, !P0 ;  /* 0x000000ff03037207 */ /* 0x001fca0004000000 */
[----:B------:R-:W-:-:S05]  /*09f0*/  IMAD.IADD R7, R2, 0x1, R3 ;  /* 0x0000000102077824 */ /* 0x000fca00078e0203 */
[----:B------:R1:W-:Y:S01]  /*0a00*/  @!P1 STS [R0+0x8], R7 ;  /* 0x0000080700009388 */ /* 0x0003e20000000800 */
[----:B------:R-:W-:Y:S06]  /*0a10*/  BAR.SYNC.DEFER_BLOCKING 0x0 ;  /* 0x0000000000007b1d */ /* 0x000fec0000010000 */
[----:B------:R-:W-:Y:S05]  /*0a20*/  @P5 BRA `(.L_x_102) ;  /* 0x0000001000f85947 */ /* 0x000fea0003800000 */
[----:B------:R-:W0:Y:S01]  /*0a30*/  S2UR UR5, SR_CgaCtaId ;  /* 0x00000000000579c3 */ /* 0x000e220000008800 */
[----:B------:R-:W-:Y:S02]  /*0a40*/  UMOV UR4, 0x400 ;  /* 0x0000040000047882 */ /* 0x000fe40000000000 */
[----:B0-----:R-:W-:-:S09]  /*0a50*/  ULEA UR4, UR5, UR4, 0x18 ;  /* 0x0000000405047291 */ /* 0x001fd2000f8ec0ff */
[----:B-1----:R-:W-:Y:S04]  /*0a60*/  LDS R0, [UR4+0xc] ;  /* 0x00000c04ff007984 */ /* 0x002fe80008000800 */
[----:B------:R-:W0:Y:S04]  /*0a70*/  LDS.128 R8, [UR4+0x10] ;  /* 0x00001004ff087984 */ /* 0x000e280008000c00 */
[----:B------:R-:W1:Y:S01]  /*0a80*/  LDS.64 R2, [UR4+0x20] ;  /* 0x00002004ff027984 */ /* 0x000e620008000a00 */
[----:B0-----:R-:W-:-:S04]  /*0a90*/  IADD3 R0, PT, PT, R8, R0, R7 ;  /* 0x0000000008007210 */ /* 0x001fc80007ffe007 */
[----:B------:R-:W-:-:S04]  /*0aa0*/  IADD3 R0, PT, PT, R10, R0, R9 ;  /* 0x000000000a007210 */ /* 0x000fc80007ffe009 */
[----:B-1----:R-:W-:-:S05]  /*0ab0*/  IADD3 R0, PT, PT, R2, R0, R11 ;  /* 0x0000000002007210 */ /* 0x002fca0007ffe00b */
[----:B------:R-:W-:Y:S01]  /*0ac0*/  IMAD.IADD R7, R0, 0x1, R3 ;  /* 0x0000000100077824 */ /* 0x000fe200078e0203 */
[----:B------:R-:W-:Y:S06]  /*0ad0*/  BRA `(.L_x_102) ;  /* 0x0000001000cc7947 */ /* 0x000fec0003800000 */
.L_x_101:
[C---:B0-----:R-:W-:Y:S01]  /*0ae0*/  LOP3.LUT R2, R5.reuse, 0x3e0, RZ, 0xc0, !PT ;  /* 0x000003e005027812 */ /* 0x041fe200078ec0ff */
[----:B------:R-:W0:Y:S01]  /*0af0*/  S2R R12, SR_LANEID ;  /* 0x00000000000c7919 */ /* 0x000e220000000000 */
[----:B------:R-:W-:Y:S02]  /*0b00*/  ISETP.NE.AND P5, PT, R5, RZ, PT ;  /* 0x000000ff0500720c */ /* 0x000fe40003fa5270 */
[----:B------:R-:W-:Y:S01]  /*0b10*/  LOP3.LUT R7, RZ, R2, RZ, 0x33, !PT ;  /* 0x00000002ff077212 */ /* 0x000fe200078e33ff */
[----:B------:R-:W-:-:S04]  /*0b20*/  VIADD R3, R2, 0x20 ;  /* 0x0000002002037836 */ /* 0x000fc80000000000 */
[----:B------:R-:W-:Y:S01]  /*0b30*/  IMAD.IADD R7, R7, 0x1, R4 ;  /* 0x0000000107077824 */ /* 0x000fe200078e0204 */
[----:B------:R-:W-:-:S04]  /*0b40*/  ISETP.GT.U32.AND P0, PT, R3, R4, PT ;  /* 0x000000040300720c */ /* 0x000fc80003f04070 */
        /* <DEDUP_REMOVED lines=10> */
[----:B------:R-:W-:Y:S01]  /*0bf0*/  @!P1 SHF.R.U32.HI R9, RZ, 0x3, R5 ;  /* 0x00000003ff099819 */ /* 0x000fe20000011605 */
[----:B------:R-:W1:Y:S03]  /*0c00*/  SHFL.DOWN PT, R7, R2, 0x2, R3 ;  /* 0x0840000002077989 */ /* 0x000e6600000e0003 */
[----:B------:R-:W-:Y:S02]  /*0c10*/  @!P1 LOP3.LUT R9, R9, 0x7c, RZ, 0xc0, !PT ;  /* 0x0000007c09099812 */ /* 0x000fe400078ec0ff */
[----:B-1----:R-:W-:Y:S02]  /*0c20*/  SEL R7, R7, RZ, !P0 ;  /* 0x000000ff07077207 */ /* 0x002fe40004000000 */
[----:B------:R-:W-:Y:S02]  /*0c30*/  ISETP.GT.AND P0, PT, R10, R3, PT ;  /* 0x000000030a00720c */ /* 0x000fe40003f04270 */
[----:B------:R-:W-:Y:S01]  /*0c40*/  @!P1 MOV R10, 0x400 ;  /* 0x00000400000a9802 */ /* 0x000fe20000000f00 */
[----:B------:R-:W-:-:S02]  /*0c50*/  IMAD.IADD R8, R2, 0x1, R7 ;  /* 0x0000000102087824 */ /* 0x000fc400078e0207 */
[----:B------:R-:W-:Y:S01]  /*0c60*/  VIADD R2, R12, 0x8 ;  /* 0x000000080c027836 */ /* 0x000fe20000000000 */
[----:B0-----:R-:W-:Y:S02]  /*0c70*/  @!P1 LEA R10, R11, R10, 0x18 ;  /* 0x0000000a0b0a9211 */ /* 0x001fe400078ec0ff */
        /* <DEDUP_REMOVED lines=11> */
[----:B0-----:R-:W-:-:S05]  /*0d30*/  SEL R7, R7, RZ, !P0 ;  /* 0x000000ff07077207 */ /* 0x001fca0004000000 */
[----:B------:R-:W-:-:S05]  /*0d40*/  IMAD.IADD R7, R2, 0x1, R7 ;  /* 0x0000000102077824 */ /* 0x000fca00078e0207 */
[----:B------:R0:W-:Y:S01]  /*0d50*/  @!P1 STS [R10+0x8], R7 ;  /* 0x000008070a009388 */ /* 0x0001e20000000800 */
[----:B------:R-:W-:Y:S06]  /*0d60*/  BAR.SYNC.DEFER_BLOCKING 0x0 ;  /* 0x0000000000007b1d */ /* 0x000fec0000010000 */
[----:B------:R-:W-:Y:S05]  /*0d70*/  @P5 BRA `(.L_x_102) ;  /* 0x0000001000245947 */ /* 0x000fea0003800000 */
[----:B------:R-:W1:Y:S01]  /*0d80*/  S2UR UR5, SR_CgaCtaId ;  /* 0x00000000000579c3 */ /* 0x000e620000008800 */
[----:B------:R-:W-:Y:S01]  /*0d90*/  UMOV UR4, 0x400 ;  /* 0x0000040000047882 */ /* 0x000fe20000000000 */
[C---:B------:R-:W-:Y:S02]  /*0da0*/  ISETP.GT.U32.AND P0, PT, R4.reuse, 0x40, PT ;  /* 0x000000400400780c */ /* 0x040fe40003f04070 */
[C---:B------:R-:W-:Y:S02]  /*0db0*/  ISETP.GT.U32.AND P6, PT, R4.reuse, 0x20, PT ;  /* 0x000000200400780c */ /* 0x040fe40003fc4070 */
[C---:B------:R-:W-:Y:S02]  /*0dc0*/  ISETP.GT.U32.AND P4, PT, R4.reuse, 0x60, PT ;  /* 0x000000600400780c */ /* 0x040fe40003f84070 */
[----:B------:R-:W-:Y:S02]  /*0dd0*/  ISETP.GT.U32.AND P2, PT, R4, 0x80, PT ;  /* 0x000000800400780c */ /* 0x000fe40003f44070 */
[----:B------:R-:W-:-:S02]  /*0de0*/  ISETP.GT.U32.AND.EX P0, PT, R0, RZ, PT, P0 ;  /* 0x000000ff0000720c */ /* 0x000fc40003f04100 */
[----:B------:R-:W-:Y:S02]  /*0df0*/  ISETP.GT.U32.AND.EX P6, PT, R0, RZ, PT, P6 ;  /* 0x000000ff0000720c */ /* 0x000fe40003fc4160 */
[C---:B------:R-:W-:Y:S02]  /*0e00*/  ISETP.GT.U32.AND P3, PT, R4.reuse, 0xa0, PT ;  /* 0x000000a00400780c */ /* 0x040fe40003f64070 */
[----:B------:R-:W-:Y:S02]  /*0e10*/  ISETP.GT.U32.AND P1, PT, R4, 0xc0, PT ;  /* 0x000000c00400780c */ /* 0x000fe40003f24070 */
[C---:B------:R-:W-:Y:S02]  /*0e20*/  ISETP.GT.U32.AND.EX P4, PT, R0.reuse, RZ, PT, P4 ;  /* 0x000000ff0000720c */ /* 0x040fe40003f84140 */
[C---:B------:R-:W-:Y:S02]  /*0e30*/  ISETP.GT.U32.AND.EX P2, PT, R0.reuse, RZ, PT, P2 ;  /* 0x000000ff0000720c */ /* 0x040fe40003f44120 */
[C---:B------:R-:W-:Y:S01]  /*0e40*/  ISETP.GT.U32.AND.EX P3, PT, R0.reuse, RZ, PT, P3 ;  /* 0x000000ff0000720c */ /* 0x040fe20003f64130 */
[----:B-1----:R-:W-:Y:S01]  /*0e50*/  ULEA UR4, UR5, UR4, 0x18 ;  /* 0x0000000405047291 */ /* 0x002fe2000f8ec0ff */
[----:B------:R-:W-:-:S08]  /*0e60*/  ISETP.GT.U32.AND.EX P1, PT, R0, RZ, PT, P1 ;  /* 0x000000ff0000720c */ /* 0x000fd00003f24110 */
[----:B0-----:R-:W0:Y:S04]  /*0e70*/  LDS.128 R8, [UR4+0x10] ;  /* 0x00001004ff087984 */ /* 0x001e280008000c00 */
[----:B------:R-:W1:Y:S04]  /*0e80*/  LDS R5, [UR4+0xc] ;  /* 0x00000c04ff057984 */ /* 0x000e680008000800 */
[----:B------:R-:W2:Y:S01]  /*0e90*/  LDS.64 R2, [UR4+0x20] ;  /* 0x00002004ff027984 */ /* 0x000ea20008000a00 */
[----:B0-----:R-:W-:Y:S02]  /*0ea0*/  SEL R8, R8, RZ, P0 ;  /* 0x000000ff08087207 */ /* 0x001fe40000000000 */
[----:B------:R-:W-:-:S02]  /*0eb0*/  ISETP.GT.U32.AND P0, PT, R4, 0xe0, PT ;  /* 0x000000e00400780c */ /* 0x000fc40003f04070 */
[----:B-1----:R-:W-:Y:S02]  /*0ec0*/  SEL R6, R5, RZ, P6 ;  /* 0x000000ff05067207 */ /* 0x002fe40003000000 */
[----:B------:R-:W-:Y:S02]  /*0ed0*/  SEL R9, R9, RZ, P4 ;  /* 0x000000ff09097207 */ /* 0x000fe40002000000 */
[----:B------:R-:W-:Y:S02]  /*0ee0*/  IADD3 R6, PT, PT, R8, R6, R7 ;  /* 0x0000000608067210 */ /* 0x000fe40007ffe007 */
[----:B------:R-:W-:Y:S02]  /*0ef0*/  SEL R10, R10, RZ, P2 ;  /* 0x000000ff0a0a7207 */ /* 0x000fe40001000000 */
[----:B------:R-:W-:Y:S02]  /*0f00*/  ISETP.GT.U32.AND.EX P0, PT, R0, RZ, PT, P0 ;  /* 0x000000ff0000720c */ /* 0x000fe40003f04100 */
[----:B------:R-:W-:-:S02]  /*0f10*/  SEL R11, R11, RZ, P3 ;  /* 0x000000ff0b0b7207 */ /* 0x000fc40001800000 */
[----:B------:R-:W-:Y:S02]  /*0f20*/  IADD3 R6, PT, PT, R10, R6, R9 ;  /* 0x000000060a067210 */ /* 0x000fe40007ffe009 */
[----:B--2---:R-:W-:Y:S02]  /*0f30*/  SEL R2, R2, RZ, P1 ;  /* 0x000000ff02027207 */ /* 0x004fe40000800000 */
[----:B------:R-:W-:Y:S02]  /*0f40*/  SEL R3, R3, RZ, P0 ;  /* 0x000000ff03037207 */ /* 0x000fe40000000000 */
[----:B------:R-:W-:-:S05]  /*0f50*/  IADD3 R2, PT, PT, R2, R6, R11 ;  /* 0x0000000602027210 */ /* 0x000fca0007ffe00b */
[----:B------:R-:W-:Y:S01]  /*0f60*/  IMAD.IADD R7, R2, 0x1, R3 ;  /* 0x0000000102077824 */ /* 0x000fe200078e0203 */
[----:B------:R-:W-:Y:S06]  /*0f70*/  BRA `(.L_x_102) ;  /* 0x0000000c00a47947 */ /* 0x000fec0003800000 */
.L_x_88:
[----:B------:R-:W0:Y:S01]  /*0f80*/  S2R R8, SR_TID.X ;  /* 0x0000000000087919 */ /* 0x000e220000002100 */
[----:B------:R-:W0:Y:S02]  /*0f90*/  LDC.64 R2, c[0x0][0x380] ;  /* 0x0000e000ff027b82 */ /* 0x000e240000000a00 */
[----:B0-----:R-:W-:-:S05]  /*0fa0*/  IMAD.WIDE.U32 R2, R8, 0x4, R2 ;  /* 0x0000000408027825 */ /* 0x001fca00078e0002 */
        /* <DEDUP_REMOVED lines=16> */
[----:B--2---:R-:W-:-:S04]  /*10b0*/  IADD3 R5, PT, PT, R7, R6, R5 ;  /* 0x0000000607057210 */ /* 0x004fc80007ffe005 */
[----:B---3--:R-:W-:Y:S01]  /*10c0*/  IADD3 R5, PT, PT, R12, R9, R5 ;  /* 0x000000090c057210 */ /* 0x008fe20007ffe005 */
[----:B------:R-:W-:Y:S01]  /*10d0*/  IMAD.MOV.U32 R9, RZ, RZ, 0x1000 ;  /* 0x00001000ff097424 */ /* 0x000fe200078e00ff */
[----:B------:R-:W-:-:S04]  /*10e0*/  IADD3 R12, P1, PT, R4, -0x1000, RZ ;  /* 0xfffff000040c7810 */ /* 0x000fc80007f3e0ff */
[----:B------:R-:W-:Y:S02]  /*10f0*/  ISETP.GE.U32.AND P0, PT, R12, 0x1000, PT ;  /* 0x000010000c00780c */ /* 0x000fe40003f06070 */
[----:B----4-:R-:W-:Y:S01]  /*1100*/  IADD3 R5, PT, PT, R14, R11, R5 ;  /* 0x0000000b0e057210 */ /* 0x010fe20007ffe005 */
[----:B------:R-:W-:Y:S01]  /*1110*/  IMAD.MOV.U32 R11, RZ, RZ, RZ ;  /* 0x000000ffff0b7224 */ /* 0x000fe200078e00ff */
[----:B------:R-:W-:-:S04]  /*1120*/  IADD3.X R14, PT, PT, R0, -0x1, RZ, P1, !PT ;  /* 0xffffffff000e7810 */ /* 0x000fc80000ffe4ff */
[----:B------:R-:W-:Y:S02]  /*1130*/  ISETP.GE.U32.AND.EX P0, PT, R14, RZ, PT, P0 ;  /* 0x000000ff0e00720c */ /* 0x000fe40003f06100 */
[----:B-----5:R-:W-:-:S04]  /*1140*/  IADD3 R5, PT, PT, R16, R13, R5 ;  /* 0x0000000d10057210 */ /* 0x020fc80007ffe005 */
[----:B------:R-:W-:-:S04]  /*1150*/  IADD3 R5, PT, PT, R18, R15, R5 ;  /* 0x0000000f12057210 */ /* 0x000fc80007ffe005 */
[----:B------:R-:W-:-:S04]  /*1160*/  IADD3 R5, PT, PT, R20, R17, R5 ;  /* 0x0000001114057210 */ /* 0x000fc80007ffe005 */
[----:B------:R-:W-:-:S05]  /*1170*/  IADD3 R5, PT, PT, R22, R19, R5 ;  /* 0x0000001316057210 */ /* 0x000fca0007ffe005 */
[----:B------:R-:W-:Y:S01]  /*1180*/  IMAD.IADD R10, R10, 0x1, R5 ;  /* 0x000000010a0a7824 */ /* 0x000fe200078e0205 */
[----:B------:R-:W-:Y:S06]  /*1190*/  @!P0 BRA `(.L_x_103) ;  /* 0x0000000000a08947 */ /* 0x000fec0003800000 */
[----:B------:R-:W0:Y:S01]  /*11a0*/  LDC.64 R4, c[0x0][0x390] ;  /* 0x0000e400ff047b82 */ /* 0x000e220000000a00 */
[----:B------:R-:W-:Y:S02]  /*11b0*/  IMAD.MOV.U32 R9, RZ, RZ, 0x1000 ;  /* 0x00001000ff097424 */ /* 0x000fe400078e00ff */
[----:B------:R-:W-:-:S07]  /*11c0*/  IMAD.MOV.U32 R11, RZ, RZ, RZ ;  /* 0x000000ffff0b7224 */ /* 0x000fce00078e00ff */
.L_x_105:
[----:B------:R-:W-:-:S04]  /*11d0*/  LEA R6, P0, R9, R2, 0x2 ;  /* 0x0000000209067211 */ /* 0x000fc800078010ff */
[----:B------:R-:W-:-:S05]  /*11e0*/  LEA.HI.X R7, R9, R3, R11, 0x2, P0 ;  /* 0x0000000309077211 */ /* 0x000fca00000f140b */
        /* <DEDUP_REMOVED lines=16> */
[----:B--2---:R-:W-:-:S02]  /*12f0*/  IADD3 R25, PT, PT, R26, R25, R10 ;  /* 0x000000191a197210 */ /* 0x004fc40007ffe00a */
[----:B0-----:R-:W-:-:S04]  /*1300*/  IADD3 R10, P1, PT, -R9, R4, RZ ;  /* 0x00000004090a7210 */ /* 0x001fc80007f3e1ff */
[----:B------:R-:W-:Y:S02]  /*1310*/  ISETP.GE.U32.AND P0, PT, R10, 0x1000, PT ;  /* 0x000010000a00780c */ /* 0x000fe40003f06070 */
[----:B---3--:R-:W-:-:S04]  /*1320*/  IADD3 R25, PT, PT, R28, R27, R25 ;  /* 0x0000001b1c197210 */ /* 0x008fc80007ffe019 */
[----:B----4-:R-:W-:-:S04]  /*1330*/  IADD3 R23, PT, PT, R23, R24, R25 ;  /* 0x0000001817177210 */ /* 0x010fc80007ffe019 */
[----:B-----5:R-:W-:Y:S01]  /*1340*/  IADD3 R21, PT, PT, R21, R0, R23 ;  /* 0x0000000015157210 */ /* 0x020fe20007ffe017 */
[----:B------:R-:W-:-:S04]  /*1350*/  IMAD.MOV.U32 R0, RZ, RZ, R5 ;  /* 0x000000ffff007224 */ /* 0x000fc800078e0005 */
[----:B------:R-:W-:Y:S01]  /*1360*/  IMAD.X R10, R0, 0x1, ~R11, P1 ;  /* 0x00000001000a7824 */ /* 0x000fe200008e0e0b */
[----:B------:R-:W-:-:S04]  /*1370*/  IADD3 R13, PT, PT, R16, R13, R21 ;  /* 0x0000000d100d7210 */ /* 0x000fc80007ffe015 */
[----:B------:R-:W-:Y:S02]  /*1380*/  ISETP.GE.U32.AND.EX P0, PT, R10, RZ, PT, P0 ;  /* 0x000000ff0a00720c */ /* 0x000fe40003f06100 */
[----:B------:R-:W-:-:S04]  /*1390*/  IADD3 R13, PT, PT, R18, R15, R13 ;  /* 0x0000000f120d7210 */ /* 0x000fc80007ffe00d */
[----:B------:R-:W-:-:S04]  /*13a0*/  IADD3 R13, PT, PT, R20, R17, R13 ;  /* 0x00000011140d7210 */ /* 0x000fc80007ffe00d */
[----:B------:R-:W-:-:S03]  /*13b0*/  IADD3 R10, PT, PT, R22, R19, R13 ;  /* 0x00000013160a7210 */ /* 0x000fc60007ffe00d */
[----:B------:R-:W-:Y:S05]  /*13c0*/  @!P0 BRA `(.L_x_104) ;  /* 0x0000000400e88947 */ /* 0x000fea0003800000 */
[----:B------:R-:W-:-:S05]  /*13d0*/  IADD3 R9, P0, PT, R9, 0x1000, RZ ;  /* 0x0000100009097810 */ /* 0x000fca0007f1e0ff */
[----:B------:R-:W-:Y:S01]  /*13e0*/  IMAD.X R11, RZ, RZ, R11, P0 ;  /* 0x000000ffff0b7224 */ /* 0x000fe200000e060b */
[----:B------:R-:W-:-:S04]  /*13f0*/  ISETP.GT.U32.AND P0, PT, R9, R12, PT ;  /* 0x0000000c0900720c */ /* 0x000fc80003f04070 */
[----:B------:R-:W-:-:S13]  /*1400*/  ISETP.GT.U32.AND.EX P0, PT, R11, R14, PT, P0 ;  /* 0x0000000e0b00720c */ /* 0x000fda0003f04100 */
[----:B------:R-:W-:Y:S05]  /*1410*/  @!P0 BRA `(.L_x_105) ;  /* 0xfffffffc006c8947 */ /* 0x000fea000383ffff */
.L_x_103:
[----:B------:R-:W-:Y:S01]  /*1420*/  IMAD.IADD R3, R4, 0x1, -R9 ;  /* 0x0000000104037824 */ /* 0x000fe200078e0a09 */
[----:B------:R-:W-:Y:S01]  /*1430*/  ISETP.GE.U32.AND P1, PT, R9, R4, PT ;  /* 0x000000040900720c */ /* 0x000fe20003f26070 */
[----:B------:R-:W-:Y:S03]  /*1440*/  BSSY.RECONVERGENT B1, `(.L_x_104) ;  /* 0x0000072000017945 */ /* 0x000fe60003800200 */
[----:B------:R-:W-:-:S04]  /*1450*/  ISETP.GE.AND P0, PT, R8, R3, PT ;  /* 0x000000030800720c */ /* 0x000fc80003f06270 */
[----:B------:R-:W-:-:S13]  /*1460*/  ISETP.GE.U32.OR.EX P0, PT, R11, R0, P0, P1 ;  /* 0x000000000b00720c */ /* 0x000fda0000706510 */
[----:B------:R-:W-:Y:S05]  /*1470*/  @P0 BRA `(.L_x_106) ;  /* 0x0000000400b80947 */ /* 0x000fea0003800000 */
[----:B------:R-:W-:Y:S01]  /*1480*/  LOP3.LUT R0, RZ, R8, RZ, 0x33, !PT ;  /* 0x00000008ff007212 */ /* 0x000fe200078e33ff */
[----:B------:R-:W-:Y:S03]  /*1490*/  BSSY.RECONVERGENT B2, `(.L_x_107) ;  /* 0x0000031000027945 */ /* 0x000fe60003800200 */
[----:B------:R-:W-:-:S04]  /*14a0*/  IADD3 R0, PT, PT, -R9, R4, R0 ;  /* 0x0000000409007210 */ /* 0x000fc80007ffe100 */
[C---:B------:R-:W-:Y:S02]  /*14b0*/  ISETP.GE.U32.AND P0, PT, R0.reuse, 0xf00, PT ;  /* 0x00000f000000780c */ /* 0x040fe40003f06070 */
[----:B------:R-:W-:Y:S01]  /*14c0*/  LEA.HI R4, R0, 0x1, RZ, 0x18 ;  /* 0x0000000100047811 */ /* 0x000fe200078fc0ff */
[----:B------:R-:W-:-:S03]  /*14d0*/  IMAD.MOV.U32 R0, RZ, RZ, R8 ;  /* 0x000000ffff007224 */ /* 0x000fc600078e0008 */
[----:B------:R-:W-:-:S04]  /*14e0*/  LOP3.LUT R24, R4, 0xf, RZ, 0xc0, !PT ;  /* 0x0000000f04187812 */ /* 0x000fc800078ec0ff */
[----:B------:R-:W-:-:S03]  /*14f0*/  ISETP.NE.AND P1, PT, R24, RZ, PT ;  /* 0x000000ff1800720c */ /* 0x000fc60003f25270 */
[----:B------:R-:W-:Y:S10]  /*1500*/  @!P0 BRA `(.L_x_108) ;  /* 0x0000000000a48947 */ /* 0x000ff40003800000 */
[----:B------:R-:W0:Y:S01]  /*1510*/  LDCU.64 UR4, c[0x0][0x380] ;  /* 0x00007000ff0477ac */ /* 0x000e220008000a00 */
[----:B------:R-:W-:Y:S02]  /*1520*/  IADD3 R3, P0, PT, R8, R9, RZ ;  /* 0x0000000908037210 */ /* 0x000fe40007f1e0ff */
[----:B------:R-:W-:-:S03]  /*1530*/  LOP3.LUT R6, R4, 0x1fffff0, RZ, 0xc0, !PT ;  /* 0x01fffff004067812 */ /* 0x000fc600078ec0ff */
[----:B------:R-:W-:Y:S02]  /*1540*/  IMAD.X R0, RZ, RZ, R11, P0 ;  /* 0x000000ffff007224 */ /* 0x000fe400000e060b */
[----:B------:R-:W-:Y:S01]  /*1550*/  IMAD.MOV R6, RZ, RZ, -R6 ;  /* 0x000000ffff067224 */ /* 0x000fe200078e0a06 */
[----:B0-----:R-:W-:-:S04]  /*1560*/  LEA R15, P2, R3, UR4, 0x2 ;  /* 0x00000004030f7c11 */ /* 0x001fc8000f8410ff */
[----:B------:R-:W-:Y:S02]  /*1570*/  IADD3 R15, P0, PT, R15, 0x2000, RZ ;  /* 0x000020000f0f7810 */ /* 0x000fe40007f1e0ff */
[----:B------:R-:W-:Y:S01]  /*1580*/  LEA.HI.X R3, R3, UR5, R0, 0x2, P2 ;  /* 0x0000000503037c11 */ /* 0x000fe200090f1400 */
[----:B------:R-:W-:-:S04]  /*1590*/  IMAD.MOV.U32 R0, RZ, RZ, R8 ;  /* 0x000000ffff007224 */ /* 0x000fc800078e0008 */
[----:B------:R-:W-:-:S07]  /*15a0*/  IMAD.X R3, RZ, RZ, R3, P0 ;  /* 0x000000ffff037224 */ /* 0x000fce00000e0603 */
.L_x_109:
        /* <DEDUP_REMOVED lines=31> */
.L_x_108:
[----:B------:R-:W-:Y:S05]  /*17a0*/  BSYNC.RECONVERGENT B2 ;  /* 0x0000000000027941 */ /* 0x000fea0003800200 */
.L_x_107:
[----:B------:R-:W-:Y:S05]  /*17b0*/  @!P1 BRA `(.L_x_106) ;  /* 0x0000000000e89947 */ /* 0x000fea0003800000 */
[----:B------:R-:W-:Y:S01]  /*17c0*/  ISETP.GE.U32.AND P0, PT, R24, 0x8, PT ;  /* 0x000000081800780c */ /* 0x000fe20003f06070 */
[----:B------:R-:W-:Y:S01]  /*17d0*/  BSSY.RECONVERGENT B2, `(.L_x_110) ;  /* 0x0000016000027945 */ /* 0x000fe20003800200 */
[----:B------:R-:W-:-:S04]  /*17e0*/  LOP3.LUT R17, R4, 0x7, RZ, 0xc0, !PT ;  /* 0x0000000704117812 */ /* 0x000fc800078ec0ff */
[----:B------:R-:W-:-:S07]  /*17f0*/  ISETP.NE.AND P1, PT, R17, RZ, PT ;  /* 0x000000ff1100720c */ /* 0x000fce0003f25270 */
[----:B------:R-:W-:Y:S06]  /*1800*/  @!P0 BRA `(.L_x_111) ;  /* 0x0000000000488947 */ /* 0x000fec0003800000 */
[----:B------:R-:W0:Y:S01]  /*1810*/  LDCU.64 UR4, c[0x0][0x380] ;  /* 0x00007000ff0477ac */ /* 0x000e220008000a00 */
[----:B------:R-:W-:-:S05]  /*1820*/  IADD3 R3, P0, PT, R0, R9, RZ ;  /* 0x0000000900037210 */ /* 0x000fca0007f1e0ff */
[----:B------:R-:W-:Y:S01]  /*1830*/  IMAD.X R6, RZ, RZ, R11, P0 ;  /* 0x000000ffff067224 */ /* 0x000fe200000e060b */
        /* <DEDUP_REMOVED lines=15> */
.L_x_111:
[----:B------:R-:W-:Y:S05]  /*1930*/  BSYNC.RECONVERGENT B2 ;  /* 0x0000000000027941 */ /* 0x000fea0003800200 */
.L_x_110:
        /* <DEDUP_REMOVED lines=18> */
.L_x_113:
[----:B------:R-:W-:Y:S05]  /*1a60*/  BSYNC.RECONVERGENT B2 ;  /* 0x0000000000027941 */ /* 0x000fea0003800200 */
.L_x_112:
[----:B------:R-:W-:Y:S05]  /*1a70*/  @!P1 BRA `(.L_x_106) ;  /* 0x0000000000389947 */ /* 0x000fea0003800000 */
[----:B------:R-:W0:Y:S01]  /*1a80*/  LDCU.64 UR4, c[0x0][0x380] ;  /* 0x00007000ff0477ac */ /* 0x000e220008000a00 */
[----:B------:R-:W-:Y:S01]  /*1a90*/  IADD3 R5, P0, PT, R0, R9, RZ ;  /* 0x0000000900057210 */ /* 0x000fe20007f1e0ff */
[----:B------:R-:W-:-:S04]  /*1aa0*/  IMAD.MOV R0, RZ, RZ, -R6 ;  /* 0x000000ffff007224 */ /* 0x000fc800078e0a06 */
[----:B------:R-:W-:Y:S01]  /*1ab0*/  IMAD.X R4, RZ, RZ, R11, P0 ;  /* 0x000000ffff047224 */ /* 0x000fe200000e060b */
[----:B0-----:R-:W-:-:S04]  /*1ac0*/  LEA R2, P1, R5, UR4, 0x2 ;  /* 0x0000000405027c11 */ /* 0x001fc8000f8210ff */
[----:B------:R-:W-:-:S09]  /*1ad0*/  LEA.HI.X R5, R5, UR5, R4, 0x2, P1 ;  /* 0x0000000505057c11 */ /* 0x000fd200088f1404 */
.L_x_114:
[----:B------:R-:W-:-:S06]  /*1ae0*/  IMAD.MOV.U32 R3, RZ, RZ, R5 ;  /* 0x000000ffff037224 */ /* 0x000fcc00078e0005 */
[----:B------:R0:W2:Y:S01]  /*1af0*/  LDG.E R3, desc[UR6][R2.64] ;  /* 0x0000000602037981 */ /* 0x0000a2000c1e1900 */
[----:B------:R-:W-:-:S05]  /*1b00*/  VIADD R0, R0, 0x1 ;  /* 0x0000000100007836 */ /* 0x000fca0000000000 */
[----:B------:R-:W-:Y:S02]  /*1b10*/  ISETP.NE.AND P0, PT, R0, RZ, PT ;  /* 0x000000ff0000720c */ /* 0x000fe40003f05270 */
[----:B0-----:R-:W-:-:S05]  /*1b20*/  IADD3 R2, P1, PT, R2, 0x400, RZ ;  /* 0x0000040002027810 */ /* 0x001fca0007f3e0ff */
[----:B------:R-:W-:Y:S02]  /*1b30*/  IMAD.X R5, RZ, RZ, R5, P1 ;  /* 0x000000ffff057224 */ /* 0x000fe400008e0605 */
[----:B--2---:R-:W-:-:S04]  /*1b40*/  IMAD.IADD R10, R3, 0x1, R10 ;  /* 0x00000001030a7824 */ /* 0x004fc800078e020a */
[----:B------:R-:W-:Y:S05]  /*1b50*/  @P0 BRA `(.L_x_114) ;  /* 0xfffffffc00e00947 */ /* 0x000fea000383ffff */
.L_x_106:
[----:B------:R-:W-:Y:S05]  /*1b60*/  BSYNC.RECONVERGENT B1 ;  /* 0x0000000000017941 */ /* 0x000fea0003800200 */
.L_x_104:
[----:B------:R-:W0:Y:S01]  /*1b70*/  S2R R6, SR_LANEID ;  /* 0x0000000000067919 */ /* 0x000e220000000000 */
[----:B------:R-:W-:Y:S01]  /*1b80*/  ISETP.NE.AND P5, PT, R8, RZ, PT ;  /* 0x000000ff0800720c */ /* 0x000fe20003fa5270 */
        /* <DEDUP_REMOVED lines=39> */
[----:B------:R-:W-:-:S07]  /*1e00*/  IMAD.IADD R7, R0, 0x1, R3 ;  /* 0x0000000100077824 */ /* 0x000fce00078e0203 */
.L_x_102:
[----:B------:R-:W-:Y:S05]  /*1e10*/  BSYNC.RECONVERGENT B0 ;  /* 0x0000000000007941 */ /* 0x000fea0003800200 */
.L_x_87:
[----:B------:R-:W-:Y:S05]  /*1e20*/  @P5 EXIT ;  /* 0x000000000000594d */ /* 0x000fea0003800000 */
[----:B------:R-:W3:Y:S01]  /*1e30*/  LDC.64 R2, c[0x0][0x388] ;  /* 0x0000e200ff027b82 */ /* 0x000ee20000000a00 */
[----:B------:R-:W0:Y:S02]  /*1e40*/  LDCU UR4, c[0x0][0x39c] ;  /* 0x00007380ff0477ac */ /* 0x000e240008000800 */
[----:B012---:R-:W-:-:S05]  /*1e50*/  VIADD R7, R7, UR4 ;  /* 0x0000000407077c36 */ /* 0x007fca0008000000 */
[----:B---3--:R-:W-:Y:S01]  /*1e60*/  STG.E desc[UR6][R2.64], R7 ;  /* 0x0000000702007986 */ /* 0x008fe2000c101906 */
[----:B------:R-:W-:Y:S05]  /*1e70*/  EXIT ;  /* 0x000000000000794d */ /* 0x000fea0003800000 */
.L_x_115:
        /* <DEDUP_REMOVED lines=16> */
.L_x_274:


//--------------------- .text._ZN3cub18CUB_300001_SM_10006detail6reduce28DeviceReduceSingleTileKernelINS2_10policy_hubIijN4cuda3std3__44plusIiEEE10Policy1000EPiSC_iS9_iiNS7_10__identityEEEvT0_T1_T2_T3_T4_T6_ --------------------------
	.section	.text._ZN3cub18CUB_300001_SM_10006detail6reduce28DeviceReduceSingleTileKernelINS2_10policy_hubIijN4cuda3std3__44plusIiEEE10Policy1000EPiSC_iS9_iiNS7_10__identityEEEvT0_T1_T2_T3_T4_T6_,"ax",@progbits
	.align	128
        .global         _ZN3cub18CUB_300001_SM_10006detail6reduce28DeviceReduceSingleTileKernelINS2_10policy_hubIijN4cuda3std3__44plusIiEEE10Policy1000EPiSC_iS9_iiNS7_10__identityEEEvT0_T1_T2_T3_T4_T6_
        .type           _ZN3cub18CUB_300001_SM_10006detail6reduce28DeviceReduceSingleTileKernelINS2_10policy_hubIijN4cuda3std3__44plusIiEEE10Policy1000EPiSC_iS9_iiNS7_10__identityEEEvT0_T1_T2_T3_T4_T6_,@function
        .size           _ZN3cub18CUB_300001_SM_10006detail6reduce28DeviceReduceSingleTileKernelINS2_10policy_hubIijN4cuda3std3__44plusIiEEE10Policy1000EPiSC_iS9_iiNS7_10__identityEEEvT0_T1_T2_T3_T4_T6_,(.L_x_275 - _ZN3cub18CUB_300001_SM_10006detail6reduce28DeviceReduceSingleTileKernelINS2_10policy_hubIijN4cuda3std3__44plusIiEEE10Policy1000EPiSC_iS9_iiNS7_10__identityEEEvT0_T1_T2_T3_T4_T6_)
        .other          _ZN3cub18CUB_300001_SM_10006detail6reduce28DeviceReduceSingleTileKernelINS2_10policy_hubIijN4cuda3std3__44plusIiEEE10Policy1000EPiSC_iS9_iiNS7_10__identityEEEvT0_T1_T2_T3_T4_T6_,@"STO_CUDA_ENTRY STV_DEFAULT"
_ZN3cub18CUB_300001_SM_10006detail6reduce28DeviceReduceSingleTileKernelINS2_10policy_hubIijN4cuda3std3__44plusIiEEE10Policy1000EPiSC_iS9_iiNS7_10__identityEEEvT0_T1_T2_T3_T4_T6_:
.text._ZN3cub18CUB_300001_SM_10006detail6reduce28DeviceReduceSingleTileKernelINS2_10policy_hubIijN4cuda3std3__44plusIiEEE10Policy1000EPiSC_iS9_iiNS7_10__identityEEEvT0_T1_T2_T3_T4_T6_:
        /* <DEDUP_REMOVED lines=13> */
.L_x_116:
        /* <DEDUP_REMOVED lines=16> */
.L_x_121:
[----:B------:R-:W-:Y:S05]  /*01d0*/  BSYNC.RECONVERGENT B1 ;  /* 0x0000000000017941 */ /* 0x000fea0003800200 */
.L_x_120:
        /* <DEDUP_REMOVED lines=16> */
.L_x_126:
        /* <DEDUP_REMOVED lines=9> */
.L_x_125:
[----:B------:R-:W-:Y:S05]  /*0370*/  BSYNC.RECONVERGENT B2 ;  /* 0x0000000000027941 */ /* 0x000fea0003800200 */
.L_x_124:
        /* <DEDUP_REMOVED lines=8> */
.L_x_129:
        /* <DEDUP_REMOVED lines=35> */
.L_x_128:
[----:B------:R-:W-:Y:S05]  /*0630*/  BSYNC.RECONVERGENT B2 ;  /* 0x0000000000027941 */ /* 0x000fea0003800200 */
.L_x_127:
        /* <DEDUP_REMOVED lines=22> */
.L_x_131:
[----:B------:R-:W-:Y:S05]  /*07a0*/  BSYNC.RECONVERGENT B2 ;  /* 0x0000000000027941 */ /* 0x000fea0003800200 */
.L_x_130:
        /* <DEDUP_REMOVED lines=10> */
.L_x_123:
[----:B------:R-:W-:Y:S05]  /*0850*/  BSYNC.RECONVERGENT B1 ;  /* 0x0000000000017941 */ /* 0x000fea0003800200 */
.L_x_122:
        /* <DEDUP_REMOVED lines=45> */
.L_x_132:
        /* <DEDUP_REMOVED lines=67> */
.L_x_119:
        /* <DEDUP_REMOVED lines=22> */
.L_x_136:
        /* <DEDUP_REMOVED lines=20> */
.L_x_134:
        /* <DEDUP_REMOVED lines=20> */
.L_x_140:
        /* <DEDUP_REMOVED lines=8> */
.L_x_139:
[----:B------:R-:W-:Y:S05]  /*13c0*/  BSYNC.RECONVERGENT B2 ;  /* 0x0000000000027941 */ /* 0x000fea0003800200 */
.L_x_138:
        /* <DEDUP_REMOVED lines=16> */
.L_x_143:
        /* <DEDUP_REMOVED lines=39> */
.L_x_142:
[----:B------:R-:W-:Y:S05]  /*1740*/  BSYNC.RECONVERGENT B2 ;  /* 0x0000000000027941 */ /* 0x000fea0003800200 */
.L_x_141:
        /* <DEDUP_REMOVED lines=27> */
.L_x_145:
[----:B------:R-:W-:Y:S05]  /*1900*/  BSYNC.RECONVERGENT B2 ;  /* 0x0000000000027941 */ /* 0x000fea0003800200 */
.L_x_144:
        /* <DEDUP_REMOVED lines=10> */
.L_x_137:
[----:B------:R-:W-:Y:S05]  /*19b0*/  BSYNC.RECONVERGENT B1 ;  /* 0x0000000000017941 */ /* 0x000fea0003800200 */
.L_x_135:
        /* <DEDUP_REMOVED lines=43> */
.L_x_118:
        /* <DEDUP_REMOVED lines=12> */
.L_x_148:
[----:B------:R-:W-:Y:S05]  /*1d30*/  BSYNC.RECONVERGENT B1 ;  /* 0x0000000000017941 */ /* 0x000fea0003800200 */
.L_x_147:
        /* <DEDUP_REMOVED lines=16> */
.L_x_153:
        /* <DEDUP_REMOVED lines=9> */
.L_x_152:
[----:B------:R-:W-:Y:S05]  /*1ed0*/  BSYNC.RECONVERGENT B2 ;  /* 0x0000000000027941 */ /* 0x000fea0003800200 */
.L_x_151:
        /* <DEDUP_REMOVED lines=8> */
.L_x_156:
        /* <DEDUP_REMOVED lines=35> */
.L_x_155:
[----:B------:R-:W-:Y:S05]  /*2190*/  BSYNC.RECONVERGENT B2 ;  /* 0x0000000000027941 */ /* 0x000fea0003800200 */
.L_x_154:
        /* <DEDUP_REMOVED lines=22> */
.L_x_158:
[----:B------:R-:W-:Y:S05]  /*2300*/  BSYNC.RECONVERGENT B2 ;  /* 0x0000000000027941 */ /* 0x000fea0003800200 */
.L_x_157:
        /* <DEDUP_REMOVED lines=10> */
.L_x_150:
[----:B------:R-:W-:Y:S05]  /*23b0*/  BSYNC.RECONVERGENT B1 ;  /* 0x0000000000017941 */ /* 0x000fea0003800200 */
.L_x_149:
        /* <DEDUP_REMOVED lines=45> */
.L_x_159:
        /* <DEDUP_REMOVED lines=67> */
.L_x_146:
        /* <DEDUP_REMOVED lines=33> */
.L_x_162:
        /* <DEDUP_REMOVED lines=32> */
.L_x_160:
        /* <DEDUP_REMOVED lines=20> */
.L_x_166:
        /* <DEDUP_REMOVED lines=8> */
.L_x_165:
[----:B------:R-:W-:Y:S05]  /*3090*/  BSYNC.RECONVERGENT B2 ;  /* 0x0000000000027941 */ /* 0x000fea0003800200 */
.L_x_164:
        /* <DEDUP_REMOVED lines=16> */
.L_x_169:
        /* <DEDUP_REMOVED lines=39> */
.L_x_168:
[----:B------:R-:W-:Y:S05]  /*3410*/  BSYNC.RECONVERGENT B2 ;  /* 0x0000000000027941 */ /* 0x000fea0003800200 */
.L_x_167:
        /* <DEDUP_REMOVED lines=27> */
.L_x_171:
[----:B------:R-:W-:Y:S05]  /*35d0*/  BSYNC.RECONVERGENT B2 ;  /* 0x0000000000027941 */ /* 0x000fea0003800200 */
.L_x_170:
        /* <DEDUP_REMOVED lines=10> */
.L_x_163:
[----:B------:R-:W-:Y:S05]  /*3680*/  BSYNC.RECONVERGENT B1 ;  /* 0x0000000000017941 */ /* 0x000fea0003800200 */
.L_x_161:
        /* <DEDUP_REMOVED lines=42> */
.L_x_133:
[----:B------:R-:W-:Y:S05]  /*3930*/  BSYNC.RECONVERGENT B0 ;  /* 0x0000000000007941 */ /* 0x000fea0003800200 */
.L_x_117:
[----:B------:R-:W-:Y:S05]  /*3940*/  @P0 EXIT ;  /* 0x000000000000094d */ /* 0x000fea0003800000 */
[----:B-1----:R-:W1:Y:S01]  /*3950*/  LDC.64 R4, c[0x0][0x388] ;  /* 0x0000e200ff047b82 */ /* 0x002e620000000a00 */
[----:B------:R-:W0:Y:S02]  /*3960*/  LDCU UR4, c[0x0][0x398] ;  /* 0x00007300ff0477ac */ /* 0x000e240008000800 */
[----:B0-234-:R-:W-:-:S05]  /*3970*/  VIADD R3, R3, UR4 ;  /* 0x0000000403037c36 */ /* 0x01dfca0008000000 */
[----:B-1----:R-:W-:Y:S01]  /*3980*/  STG.E desc[UR6][R4.64], R3 ;  /* 0x0000000304007986 */ /* 0x002fe2000c101906 */
[----:B------:R-:W-:Y:S05]  /*3990*/  EXIT ;  /* 0x000000000000794d */ /* 0x000fea0003800000 */
.L_x_172:
        /* <DEDUP_REMOVED lines=14> */
.L_x_275:


//--------------------- .text._ZN3cub18CUB_300001_SM_10006detail6reduce18DeviceReduceKernelINS2_10policy_hubIijN4cuda3std3__44plusIiEEE10Policy1000EN6thrust24THRUST_300001_SM_1000_NS6detail15normal_iteratorINSD_10device_ptrIiEEEEjS9_iNS7_10__identityEEEvT0_PT3_T1_NS0_13GridEvenShareISN_EET2_T4_ --------------------------
	.section	.text._ZN3cub18CUB_300001_SM_10006detail6reduce18DeviceReduceKernelINS2_10policy_hubIijN4cuda3std3__44plusIiEEE10Policy1000EN6thrust24THRUST_300001_SM_1000_NS6detail15normal_iteratorINSD_10device_ptrIiEEEEjS9_iNS7_10__identityEEEvT0_PT3_T1_NS0_13GridEvenShareISN_EET2_T4_,"ax",@progbits
	.align	128
        .global         _ZN3cub18CUB_300001_SM_10006detail6reduce18DeviceReduceKernelINS2_10policy_hubIijN4cuda3std3__44plusIiEEE10Policy1000EN6thrust24THRUST_300001_SM_1000_NS6detail15normal_iteratorINSD_10device_ptrIiEEEEjS9_iNS7_10__identityEEEvT0_PT3_T1_NS0_13GridEvenShareISN_EET2_T4_
        .type           _ZN3cub18CUB_300001_SM_10006detail6reduce18DeviceReduceKernelINS2_10policy_hubIijN4cuda3std3__44plusIiEEE10Policy1000EN6thrust24THRUST_300001_SM_1000_NS6detail15normal_iteratorINSD_10device_ptrIiEEEEjS9_iNS7_10__identityEEEvT0_PT3_T1_NS0_13GridEvenShareISN_EET2_T4_,@function
        .size           _ZN3cub18CUB_300001_SM_10006detail6reduce18DeviceReduceKernelINS2_10policy_hubIijN4cuda3std3__44plusIiEEE10Policy1000EN6thrust24THRUST_300001_SM_1000_NS6detail15normal_iteratorINSD_10device_ptrIiEEEEjS9_iNS7_10__identityEEEvT0_PT3_T1_NS0_13GridEvenShareISN_EET2_T4_,(.L_x_276 - _ZN3cub18CUB_300001_SM_10006detail6reduce18DeviceReduceKernelINS2_10policy_hubIijN4cuda3std3__44plusIiEEE10Policy1000EN6thrust24THRUST_300001_SM_1000_NS6detail15normal_iteratorINSD_10device_ptrIiEEEEjS9_iNS7_10__identityEEEvT0_PT3_T1_NS0_13GridEvenShareISN_EET2_T4_)
        .other          _ZN3cub18CUB_300001_SM_10006detail6reduce18DeviceReduceKernelINS2_10policy_hubIijN4cuda3std3__44plusIiEEE10Policy1000EN6thrust24THRUST_300001_SM_1000_NS6detail15normal_iteratorINSD_10device_ptrIiEEEEjS9_iNS7_10__identityEEEvT0_PT3_T1_NS0_13GridEvenShareISN_EET2_T4_,@"STO_CUDA_ENTRY STV_DEFAULT"
_ZN3cub18CUB_300001_SM_10006detail6reduce18DeviceReduceKernelINS2_10policy_hubIijN4cuda3std3__44plusIiEEE10Policy1000EN6thrust24THRUST_300001_SM_1000_NS6detail15normal_iteratorINSD_10device_ptrIiEEEEjS9_iNS7_10__identityEEEvT0_PT3_T1_NS0_13GridEvenShareISN_EET2_T4_:
.text._ZN3cub18CUB_300001_SM_10006detail6reduce18DeviceReduceKernelINS2_10policy_hubIijN4cuda3std3__44plusIiEEE10Policy1000EN6thrust24THRUST_300001_SM_1000_NS6detail15normal_iteratorINSD_10device_ptrIiEEEEjS9_iNS7_10__identityEEEvT0_PT3_T1_NS0_13GridEvenShareISN_EET2_T4_:
[----:B------:R-:W-:Y:S01]  /*0000*/  LDC R1, c[0x0][0x37c] ;  /* 0x0000df00ff017b82 */ /* 0x000fe20000000800 */
[----:B------:R-:W0:Y:S07]  /*0010*/  S2R R3, SR_CTAID.X ;  /* 0x0000000000037919 */ /* 0x000e2e0000002500 */
[----:B------:R-:W1:Y:S01]  /*0020*/  LDC.64 R8, c[0x0][0x3a8] ;  /* 0x0000ea00ff087b82 */ /* 0x000e620000000a00 */
[----:B------:R-:W2:Y:S01]  /*0030*/  LDCU.64 UR6, c[0x0][0x358] ;  /* 0x00006b00ff0677ac */ /* 0x000ea20008000a00 */
[----:B------:R-:W-:Y:S01]  /*0040*/  BSSY.RECONVERGENT B0, `(.L_x_173) ;  /* 0x0000236000007945 */ /* 0x000fe20003800200 */
[----:B-1----:R-:W-:-:S02]  /*0050*/  IMAD.SHL.U32 R13, R9, 0x1000, RZ ;  /* 0x00001000090d7824 */ /* 0x002fc400078e00ff */
[----:B0-----:R-:W-:-:S05]  /*0060*/  IMAD R0, R3, -0x1000, R8 ;  /* 0xfffff00003007824 */ /* 0x001fca00078e0208 */
[----:B------:R-:W-:-:S13]  /*0070*/  ISETP.GT.U32.AND P0, PT, R0, 0xfff, PT ;  /* 0x00000fff0000780c */ /* 0x000fda0003f04070 */
[----:B--2---:R-:W-:Y:S05]  /*0080*/  @P0 BRA `(.L_x_174) ;  /* 0x0000001000540947 */ /* 0x004fea0003800000 */
[----:B------:R-:W0:Y:S01]  /*0090*/  S2R R2, SR_TID.X ;  /* 0x0000000000027919 */ /* 0x000e220000002100 */
[----:B------:R-:W-:Y:S01]  /*00a0*/  BSSY.RECONVERGENT B1, `(.L_x_175) ;  /* 0x000000a000017945 */ /* 0x000fe20003800200 */
[----:B------:R-:W-:Y:S01]  /*00b0*/  IMAD.MOV.U32 R14, RZ, RZ, RZ ;  /* 0x000000ffff0e7224 */ /* 0x000fe200078e00ff */
[----:B0-----:R-:W-:Y:S01]  /*00c0*/  ISETP.GE.U32.AND P0, PT, R2, R0, PT ;  /* 0x000000000200720c */ /* 0x001fe20003f06070 */
[----:B------:R-:W-:-:S12]  /*00d0*/  IMAD.MOV.U32 R4, RZ, RZ, R2 ;  /* 0x000000ffff047224 */ /* 0x000fd800078e0002 */
[----:B------:R-:W-:Y:S05]  /*00e0*/  @P0 BRA `(.L_x_176) ;  /* 0x0000000000140947 */ /* 0x000fea0003800000 */
[----:B------:R-:W0:Y:S01]  /*00f0*/  LDC.64 R14, c[0x0][0x380] ;  /* 0x0000e000ff0e7b82 */ /* 0x000e220000000a00 */
[----:B------:R-:W-:-:S04]  /*0100*/  IMAD R5, R3, 0x1000, R2 ;  /* 0x0000100003057824 */ /* 0x000fc800078e0202 */
[----:B0-----:R-:W-:-:S06]  /*0110*/  IMAD.WIDE.U32 R14, R5, 0x4, R14 ;  /* 0x00000004050e7825 */ /* 0x001fcc00078e000e */
[----:B------:R0:W5:Y:S01]  /*0120*/  LDG.E R14, desc[UR6][R14.64] ;  /* 0x000000060e0e7981 */ /* 0x000162000c1e1900 */
[----:B------:R-:W-:-:S07]  /*0130*/  VIADD R4, R2, 0x100 ;  /* 0x0000010002047836 */ /* 0x000fce0000000000 */
.L_x_176:
[----:B------:R-:W-:Y:S05]  /*0140*/  BSYNC.RECONVERGENT B1 ;  /* 0x0000000000017941 */ /* 0x000fea0003800200 */
.L_x_175:
[----:B------:R-:W-:Y:S01]  /*0150*/  ISETP.GE.U32.AND P0, PT, R4, R0, PT ;  /* 0x000000000400720c */ /* 0x000fe20003f06070 */
[----:B------:R-:W-:-:S12]  /*0160*/  BSSY.RECONVERGENT B1, `(.L_x_177) ;  /* 0x0000097000017945 */ /* 0x000fd80003800200 */
[----:B------:R-:W-:Y:S05]  /*0170*/  @P0 BRA `(.L_x_178) ;  /* 0x0000000800540947 */ /* 0x000fea0003800000 */
[----:B------:R-:W-:Y:S01]  /*0180*/  LOP3.LUT R5, RZ, R4, RZ, 0x33, !PT ;  /* 0x00000004ff057212 */ /* 0x000fe200078e33ff */
[----:B------:R-:W-:Y:S04]  /*0190*/  BSSY.RECONVERGENT B2, `(.L_x_179) ;  /* 0x000004b000027945 */ /* 0x000fe80003800200 */
[----:B------:R-:W-:-:S04]  /*01a0*/  IMAD.IADD R8, R5, 0x1, R8 ;  /* 0x0000000105087824 */ /* 0x000fc800078e0208 */
[----:B------:R-:W-:-:S05]  /*01b0*/  IMAD R8, R3, -0x1000, R8 ;  /* 0xfffff00003087824 */ /* 0x000fca00078e0208 */
[C---:B------:R-:W-:Y:S02]  /*01c0*/  ISETP.GE.U32.AND P0, PT, R8.reuse, 0xf00, PT ;  /* 0x00000f000800780c */ /* 0x040fe40003f06070 */
[----:B------:R-:W-:-:S04]  /*01d0*/  LEA.HI R5, R8, 0x1, RZ, 0x18 ;  /* 0x0000000108057811 */ /* 0x000fc800078fc0ff */
[----:B------:R-:W-:-:S07]  /*01e0*/  LOP3.LUT R6, R5, 0xf, RZ, 0xc0, !PT ;  /* 0x0000000f05067812 */ /* 0x000fce00078ec0ff */
[----:B------:R-:W-:Y:S05]  /*01f0*/  @!P0 BRA `(.L_x_180) ;  /* 0x0000000400108947 */ /* 0x000fea0003800000 */
[----:B------:R-:W-:Y:S01]  /*0200*/  LOP3.LUT R8, R5, 0x1fffff0, RZ, 0xc0, !PT ;  /* 0x01fffff005087812 */ /* 0x000fe200078ec0ff */
[----:B------:R-:W-:Y:S01]  /*0210*/  BSSY.RECONVERGENT B3, `(.L_x_181) ;  /* 0x0000041000037945 */ /* 0x000fe20003800200 */
[----:B------:R-:W-:Y:S01]  /*0220*/  LOP3.LUT R7, R4, 0x800, RZ, 0xfc, !PT ;  /* 0x0000080004077812 */ /* 0x000fe200078efcff */
[----:B------:R-:W-:Y:S01]  /*0230*/  IMAD R4, R3, 0x1000, R4 ;  /* 0x0000100003047824 */ /* 0x000fe200078e0204 */
[----:B------:R-:W-:-:S07]  /*0240*/  IADD3 R8, PT, PT, -R8, RZ, RZ ;  /* 0x000000ff08087210 */ /* 0x000fce0007ffe1ff */
.L_x_182:
[----:B------:R-:W1:Y:S01]  /*0250*/  LDC.64 R12, c[0x0][0x380] ;  /* 0x0000e000ff0c7b82 */ /* 0x000e620000000a00 */
[----:B------:R-:W-:-:S04]  /*0260*/  VIADD R21, R4, 0x100 ;  /* 0x0000010004157836 */ /* 0x000fc80000000000 */
[----:B-1----:R-:W-:-:S04]  /*0270*/  IMAD.WIDE.U32 R20, R21, 0x4, R12 ;  /* 0x0000000415147825 */ /* 0x002fc800078e000c */
[C---:B------:R-:W-:Y:S01]  /*0280*/  IMAD.WIDE.U32 R16, R4.reuse, 0x4, R12 ;  /* 0x0000000404107825 */ /* 0x040fe200078e000c */
[----:B0-----:R-:W2:Y:S04]  /*0290*/  LDG.E R15, desc[UR6][R20.64] ;  /* 0x00000006140f7981 */ /* 0x001ea8000c1e1900 */
[----:B------:R0:W2:Y:S01]  /*02a0*/  LDG.E R9, desc[UR6][R16.64] ;  /* 0x0000000610097981 */ /* 0x0000a2000c1e1900 */
[C---:B------:R-:W-:Y:S02]  /*02b0*/  VIADD R29, R4.reuse, 0x600 ;  /* 0x00000600041d7836 */ /* 0x040fe40000000000 */
[C---:B------:R-:W-:Y:S01]  /*02c0*/  VIADD R27, R4.reuse, 0x300 ;  /* 0x00000300041b7836 */ /* 0x040fe20000000000 */
[C---:B------:R-:W-:Y:S01]  /*02d0*/  IADD3 R28, PT, PT, R4.reuse, 0x800, RZ ;  /* 0x00000800041c7810 */ /* 0x040fe20007ffe0ff */
[----:B------:R-:W-:-:S02]  /*02e0*/  VIADD R11, R4, 0x200 ;  /* 0x00000200040b7836 */ /* 0x000fc40000000000 */
[----:B------:R-:W-:-:S04]  /*02f0*/  IMAD.WIDE.U32 R26, R27, 0x4, R12 ;  /* 0x000000041b1a7825 */ /* 0x000fc800078e000c */
[--C-:B0-----:R-:W-:Y:S02]  /*0300*/  IMAD.WIDE.U32 R16, R29, 0x4, R12.reuse ;  /* 0x000000041d107825 */ /* 0x101fe400078e000c */
[----:B------:R-:W3:Y:S02]  /*0310*/  LDG.E R26, desc[UR6][R26.64] ;  /* 0x000000061a1a7981 */ /* 0x000ee4000c1e1900 */
[C---:B------:R-:W-:Y:S02]  /*0320*/  VIADD R19, R4.reuse, 0x400 ;  /* 0x0000040004137836 */ /* 0x040fe40000000000 */
[C---:B------:R-:W-:Y:S01]  /*0330*/  VIADD R23, R4.reuse, 0x500 ;  /* 0x0000050004177836 */ /* 0x040fe20000000000 */
[----:B------:R0:W4:Y:S01]  /*0340*/  LDG.E R22, desc[UR6][R16.64] ;  /* 0x0000000610167981 */ /* 0x000122000c1e1900 */
[----:B------:R-:W-:Y:S02]  /*0350*/  VIADD R29, R4, 0x700 ;  /* 0x00000700041d7836 */ /* 0x000fe40000000000 */
[----:B------:R-:W-:-:S04]  /*0360*/  IMAD.WIDE.U32 R10, R11, 0x4, R12 ;  /* 0x000000040b0a7825 */ /* 0x000fc800078e000c */
[--C-:B------:R-:W-:Y:S01]  /*0370*/  IMAD.WIDE.U32 R18, R19, 0x4, R12.reuse ;  /* 0x0000000413127825 */ /* 0x100fe200078e000c */
[----:B------:R1:W3:Y:S03]  /*0380*/  LDG.E R25, desc[UR6][R10.64] ;  /* 0x000000060a197981 */ /* 0x0002e6000c1e1900 */
[--C-:B------:R-:W-:Y:S01]  /*0390*/  IMAD.WIDE.U32 R20, R23, 0x4, R12.reuse ;  /* 0x0000000417147825 */ /* 0x100fe200078e000c */
[----:B------:R-:W4:Y:S03]  /*03a0*/  LDG.E R24, desc[UR6][R18.64] ;  /* 0x0000000612187981 */ /* 0x000f26000c1e1900 */
[--C-:B0-----:R-:W-:Y:S01]  /*03b0*/  IMAD.WIDE.U32 R16, R29, 0x4, R12.reuse ;  /* 0x000000041d107825 */ /* 0x101fe200078e000c */
[----:B------:R0:W4:Y:S03]  /*03c0*/  LDG.E R23, desc[UR6][R20.64] ;  /* 0x0000000614177981 */ /* 0x000126000c1e1900 */
[----:B------:R-:W-:Y:S01]  /*03d0*/  IMAD.WIDE.U32 R28, R28, 0x4, R12 ;  /* 0x000000041c1c7825 */ /* 0x000fe200078e000c */
[----:B------:R-:W4:Y:S03]  /*03e0*/  LDG.E R19, desc[UR6][R16.64] ;  /* 0x0000000610137981 */ /* 0x000f26000c1e1900 */
[----:B------:R-:W-:-:S02]  /*03f0*/  VIADD R27, R4, 0xa00 ;  /* 0x00000a00041b7836 */ /* 0x000fc40000000000 */
[----:B-1----:R-:W-:Y:S01]  /*0400*/  VIADD R11, R4, 0x900 ;  /* 0x00000900040b7836 */ /* 0x002fe20000000000 */
[----:B------:R1:W4:Y:S01]  /*0410*/  LDG.E R18, desc[UR6][R28.64] ;  /* 0x000000061c127981 */ /* 0x000322000c1e1900 */
[----:B0-----:R-:W-:-:S04]  /*0420*/  IMAD.WIDE.U32 R20, R27, 0x4, R12 ;  /* 0x000000041b147825 */ /* 0x001fc800078e000c */
[----:B------:R-:W-:Y:S02]  /*0430*/  VIADD R27, R4, 0xb00 ;  /* 0x00000b00041b7836 */ /* 0x000fe40000000000 */
[----:B------:R-:W-:-:S04]  /*0440*/  IMAD.WIDE.U32 R10, R11, 0x4, R12 ;  /* 0x000000040b0a7825 */ /* 0x000fc800078e000c */
[----:B-1----:R-:W-:Y:S02]  /*0450*/  VIADD R29, R4, 0xc00 ;  /* 0x00000c00041d7836 */ /* 0x002fe40000000000 */
[----:B------:R-:W4:Y:S02]  /*0460*/  LDG.E R11, desc[UR6][R10.64] ;  /* 0x000000060a0b7981 */ /* 0x000f24000c1e1900 */
[----:B------:R-:W-:-:S06]  /*0470*/  IMAD.WIDE.U32 R16, R29, 0x4, R12 ;  /* 0x000000041d107825 */ /* 0x000fcc00078e000c */
[----:B------:R0:W4:Y:S04]  /*0480*/  LDG.E R16, desc[UR6][R16.64] ;  /* 0x0000000610107981 */ /* 0x000128000c1e1900 */
[----:B------:R1:W4:Y:S01]  /*0490*/  LDG.E R10, desc[UR6][R20.64] ;  /* 0x00000006140a7981 */ /* 0x000322000c1e1900 */
[----:B0-----:R-:W-:Y:S01]  /*04a0*/  VIADD R17, R4, 0xf00 ;  /* 0x00000f0004117836 */ /* 0x001fe20000000000 */
[----:B--2--5:R-:W-:Y:S01]  /*04b0*/  IADD3 R9, PT, PT, R15, R9, R14 ;  /* 0x000000090f097210 */ /* 0x024fe20007ffe00e */
[----:B------:R-:W-:-:S04]  /*04c0*/  IMAD.WIDE.U32 R14, R27, 0x4, R12 ;  /* 0x000000041b0e7825 */ /* 0x000fc800078e000c */
[----:B------:R-:W-:Y:S02]  /*04d0*/  VIADD R27, R4, 0xd00 ;  /* 0x00000d00041b7836 */ /* 0x000fe40000000000 */
[----:B------:R-:W2:Y:S02]  /*04e0*/  LDG.E R15, desc[UR6][R14.64] ;  /* 0x000000060e0f7981 */ /* 0x000ea4000c1e1900 */
[----:B------:R-:W-:-:S04]  /*04f0*/  IMAD.WIDE.U32 R28, R27, 0x4, R12 ;  /* 0x000000041b1c7825 */ /* 0x000fc800078e000c */
[----:B------:R-:W-:Y:S02]  /*0500*/  VIADD R27, R4, 0xe00 ;  /* 0x00000e00041b7836 */ /* 0x000fe40000000000 */
[----:B------:R-:W2:Y:S02]  /*0510*/  LDG.E R29, desc[UR6][R28.64] ;  /* 0x000000061c1d7981 */ /* 0x000ea4000c1e1900 */
[----:B-1----:R-:W-:-:S04]  /*0520*/  IMAD.WIDE.U32 R20, R27, 0x4, R12 ;  /* 0x000000041b147825 */ /* 0x002fc800078e000c */
[----:B------:R-:W-:Y:S02]  /*0530*/  IMAD.WIDE.U32 R12, R17, 0x4, R12 ;  /* 0x00000004110c7825 */ /* 0x000fe400078e000c */
[----:B------:R-:W2:Y:S04]  /*0540*/  LDG.E R20, desc[UR6][R20.64] ;  /* 0x0000000614147981 */ /* 0x000ea8000c1e1900 */
[----:B------:R-:W2:Y:S01]  /*0550*/  LDG.E R12, desc[UR6][R12.64] ;  /* 0x000000060c0c7981 */ /* 0x000ea2000c1e1900 */
[----:B---3--:R-:W-:Y:S02]  /*0560*/  IADD3 R9, PT, PT, R26, R25, R9 ;  /* 0x000000191a097210 */ /* 0x008fe40007ffe009 */
[----:B------:R-:W-:Y:S02]  /*0570*/  IADD3 R8, PT, PT, R8, 0x10, RZ ;  /* 0x0000001008087810 */ /* 0x000fe40007ffe0ff */
[----:B----4-:R-:W-:-:S02]  /*0580*/  IADD3 R9, PT, PT, R23, R24, R9 ;  /* 0x0000001817097210 */ /* 0x010fc40007ffe009 */
[----:B------:R-:W-:Y:S02]  /*0590*/  ISETP.NE.AND P0, PT, R8, RZ, PT ;  /* 0x000000ff0800720c */ /* 0x000fe40003f05270 */
[----:B------:R-:W-:Y:S01]  /*05a0*/  IADD3 R9, PT, PT, R19, R22, R9 ;  /* 0x0000001613097210 */ /* 0x000fe20007ffe009 */
[----:B------:R-:W-:Y:S02]  /*05b0*/  VIADD R7, R7, 0x1000 ;  /* 0x0000100007077836 */ /* 0x000fe40000000000 */
[----:B------:R-:W-:Y:S01]  /*05c0*/  VIADD R4, R4, 0x1000 ;  /* 0x0000100004047836 */ /* 0x000fe20000000000 */
[----:B------:R-:W-:-:S04]  /*05d0*/  IADD3 R9, PT, PT, R11, R18, R9 ;  /* 0x000000120b097210 */ /* 0x000fc80007ffe009 */
[----:B--2---:R-:W-:-:S04]  /*05e0*/  IADD3 R9, PT, PT, R15, R10, R9 ;  /* 0x0000000a0f097210 */ /* 0x004fc80007ffe009 */
[----:B------:R-:W-:-:S04]  /*05f0*/  IADD3 R9, PT, PT, R29, R16, R9 ;  /* 0x000000101d097210 */ /* 0x000fc80007ffe009 */
[----:B------:R-:W-:Y:S01]  /*0600*/  IADD3 R14, PT, PT, R12, R20, R9 ;  /* 0x000000140c0e7210 */ /* 0x000fe20007ffe009 */
[----:B------:R-:W-:Y:S06]  /*0610*/  @P0 BRA `(.L_x_182) ;  /* 0xfffffffc000c0947 */ /* 0x000fec000383ffff */
[----:B------:R-:W-:Y:S05]  /*0620*/  BSYNC.RECONVERGENT B3 ;  /* 0x0000000000037941 */ /* 0x000fea0003800200 */
.L_x_181:
[----:B------:R-:W-:-:S07]  /*0630*/  VIADD R4, R7, 0xfffff800 ;  /* 0xfffff80007047836 */ /* 0x000fce0000000000 */
.L_x_180:
[----:B------:R-:W-:Y:S05]  /*0640*/  BSYNC.RECONVERGENT B2 ;  /* 0x0000000000027941 */ /* 0x000fea0003800200 */
.L_x_179:
[----:B------:R-:W-:-:S13]  /*0650*/  ISETP.NE.AND P0, PT, R6, RZ, PT ;  /* 0x000000ff0600720c */ /* 0x000fda0003f05270 */
[----:B------:R-:W-:Y:S05]  /*0660*/  @!P0 BRA `(.L_x_178) ;  /* 0x0000000400188947 */ /* 0x000fea0003800000 */
[----:B------:R-:W-:Y:S01]  /*0670*/  ISETP.GE.U32.AND P0, PT, R6, 0x8, PT ;  /* 0x000000080600780c */ /* 0x000fe20003f06070 */
[----:B------:R-:W-:Y:S01]  /*0680*/  BSSY.RECONVERGENT B2, `(.L_x_183) ;  /* 0x0000022000027945 */ /* 0x000fe20003800200 */
[----:B------:R-:W-:-:S04]  /*0690*/  LOP3.LUT R24, R5, 0x7, RZ, 0xc0, !PT ;  /* 0x0000000705187812 */ /* 0x000fc800078ec0ff */
[----:B------:R-:W-:-:S07]  /*06a0*/  ISETP.NE.AND P1, PT, R24, RZ, PT ;  /* 0x000000ff1800720c */ /* 0x000fce0003f25270 */
[----:B------:R-:W-:Y:S06]  /*06b0*/  @!P0 BRA `(.L_x_184) ;  /* 0x0000000000788947 */ /* 0x000fec0003800000 */
[----:B------:R-:W1:Y:S01]  /*06c0*/  LDC.64 R10, c[0x0][0x380] ;  /* 0x0000e000ff0a7b82 */ /* 0x000e620000000a00 */
[----:B------:R-:W-:-:S04]  /*06d0*/  IMAD R27, R3, 0x1000, R4 ;  /* 0x00001000031b7824 */ /* 0x000fc800078e0204 */
[C---:B------:R-:W-:Y:S02]  /*06e0*/  VIADD R21, R27.reuse, 0x100 ;  /* 0x000001001b157836 */ /* 0x040fe40000000000 */
[C---:B------:R-:W-:Y:S02]  /*06f0*/  VIADD R17, R27.reuse, 0x300 ;  /* 0x000003001b117836 */ /* 0x040fe40000000000 */
[C---:B------:R-:W-:Y:S01]  /*0700*/  VIADD R23, R27.reuse, 0x200 ;  /* 0x000002001b177836 */ /* 0x040fe20000000000 */
[C---:B------:R-:W-:Y:S01]  /*0710*/  IADD3 R7, PT, PT, R27.reuse, 0x400, RZ ;  /* 0x000004001b077810 */ /* 0x040fe20007ffe0ff */
[C---:B------:R-:W-:Y:S02]  /*0720*/  VIADD R9, R27.reuse, 0x500 ;  /* 0x000005001b097836 */ /* 0x040fe40000000000 */
[C---:B------:R-:W-:Y:S02]  /*0730*/  VIADD R25, R27.reuse, 0x600 ;  /* 0x000006001b197836 */ /* 0x040fe40000000000 */
[----:B-1----:R-:W-:-:S04]  /*0740*/  IMAD.WIDE.U32 R12, R27, 0x4, R10 ;  /* 0x000000041b0c7825 */ /* 0x002fc800078e000a */
[--C-:B------:R-:W-:Y:S01]  /*0750*/  IMAD.WIDE.U32 R20, R21, 0x4, R10.reuse ;  /* 0x0000000415147825 */ /* 0x100fe200078e000a */
[----:B0-----:R0:W2:Y:S03]  /*0760*/  LDG.E R15, desc[UR6][R12.64] ;  /* 0x000000060c0f7981 */ /* 0x0010a6000c1e1900 */
[--C-:B------:R-:W-:Y:S01]  /*0770*/  IMAD.WIDE.U32 R16, R17, 0x4, R10.reuse ;  /* 0x0000000411107825 */ /* 0x100fe200078e000a */
[----:B------:R-:W2:Y:S03]  /*0780*/  LDG.E R18, desc[UR6][R20.64] ;  /* 0x0000000614127981 */ /* 0x000ea6000c1e1900 */
[----:B------:R-:W-:Y:S02]  /*0790*/  IMAD.WIDE.U32 R22, R23, 0x4, R10 ;  /* 0x0000000417167825 */ /* 0x000fe400078e000a */
[----:B------:R-:W3:Y:S02]  /*07a0*/  LDG.E R16, desc[UR6][R16.64] ;  /* 0x0000000610107981 */ /* 0x000ee4000c1e1900 */
[----:B------:R-:W-:-:S02]  /*07b0*/  VIADD R27, R27, 0x700 ;  /* 0x000007001b1b7836 */ /* 0x000fc40000000000 */
[--C-:B------:R-:W-:Y:S01]  /*07c0*/  IMAD.WIDE.U32 R6, R7, 0x4, R10.reuse ;  /* 0x0000000407067825 */ /* 0x100fe200078e000a */
[----:B------:R-:W3:Y:S03]  /*07d0*/  LDG.E R19, desc[UR6][R22.64] ;  /* 0x0000000616137981 */ /* 0x000ee6000c1e1900 */
[--C-:B------:R-:W-:Y:S02]  /*07e0*/  IMAD.WIDE.U32 R8, R9, 0x4, R10.reuse ;  /* 0x0000000409087825 */ /* 0x100fe400078e000a */
[----:B------:R-:W4:Y:S02]  /*07f0*/  LDG.E R7, desc[UR6][R6.64] ;  /* 0x0000000606077981 */ /* 0x000f24000c1e1900 */
[--C-:B0-----:R-:W-:Y:S02]  /*0800*/  IMAD.WIDE.U32 R12, R25, 0x4, R10.reuse ;  /* 0x00000004190c7825 */ /* 0x101fe400078e000a */
[----:B------:R-:W4:Y:S02]  /*0810*/  LDG.E R8, desc[UR6][R8.64] ;  /* 0x0000000608087981 */ /* 0x000f24000c1e1900 */
[----:B------:R-:W-:-:S02]  /*0820*/  IMAD.WIDE.U32 R10, R27, 0x4, R10 ;  /* 0x000000041b0a7825 */ /* 0x000fc400078e000a */
[----:B------:R-:W4:Y:S04]  /*0830*/  LDG.E R13, desc[UR6][R12.64] ;  /* 0x000000060c0d7981 */ /* 0x000f28000c1e1900 */
[----:B------:R-:W4:Y:S01]  /*0840*/  LDG.E R10, desc[UR6][R10.64] ;  /* 0x000000060a0a7981 */ /* 0x000f22000c1e1900 */
[----:B------:R-:W-:Y:S01]  /*0850*/  VIADD R4, R4, 0x800 ;  /* 0x0000080004047836 */ /* 0x000fe20000000000 */
[----:B--2--5:R-:W-:-:S04]  /*0860*/  IADD3 R18, PT, PT, R18, R15, R14 ;  /* 0x0000000f12127210 */ /* 0x024fc80007ffe00e */
[----:B---3--:R-:W-:-:S04]  /*0870*/  IADD3 R18, PT, PT, R16, R19, R18 ;  /* 0x0000001310127210 */ /* 0x008fc80007ffe012 */
[----:B----4-:R-:W-:-:S04]  /*0880*/  IADD3 R18, PT, PT, R8, R7, R18 ;  /* 0x0000000708127210 */ /* 0x010fc80007ffe012 */
[----:B------:R-:W-:-:S07]  /*0890*/  IADD3 R14, PT, PT, R10, R13, R18 ;  /* 0x0000000d0a0e7210 */ /* 0x000fce0007ffe012 */
.L_x_184:
[----:B------:R-:W-:Y:S05]  /*08a0*/  BSYNC.RECONVERGENT B2 ;  /* 0x0000000000027941 */ /* 0x000fea0003800200 */
.L_x_183:
        /* <DEDUP_REMOVED lines=8> */
[C---:B------:R-:W-:Y:S01]  /*0930*/  VIADD R13, R11.reuse, 0x100 ;  /* 0x000001000b0d7836 */ /* 0x040fe20000000000 */
[C---:B------:R-:W-:Y:S01]  /*0940*/  IADD3 R17, PT, PT, R11.reuse, 0x300, RZ ;  /* 0x000003000b117810 */ /* 0x040fe20007ffe0ff */
[C---:B0-----:R-:W-:Y:S02]  /*0950*/  VIADD R15, R11.reuse, 0x200 ;  /* 0x000002000b0f7836 */ /* 0x041fe40000000000 */
[----:B-1----:R-:W-:-:S04]  /*0960*/  IMAD.WIDE.U32 R8, R11, 0x4, R6 ;  /* 0x000000040b087825 */ /* 0x002fc800078e0006 */
[--C-:B------:R-:W-:Y:S02]  /*0970*/  IMAD.WIDE.U32 R10, R13, 0x4, R6.reuse ;  /* 0x000000040d0a7825 */ /* 0x100fe400078e0006 */
[----:B------:R-:W2:Y:S02]  /*0980*/  LDG.E R9, desc[UR6][R8.64] ;  /* 0x0000000608097981 */ /* 0x000ea4000c1e1900 */
[--C-:B------:R-:W-:Y:S02]  /*0990*/  IMAD.WIDE.U32 R12, R15, 0x4, R6.reuse ;  /* 0x000000040f0c7825 */ /* 0x100fe400078e0006 */
[----:B------:R-:W2:Y:S02]  /*09a0*/  LDG.E R10, desc[UR6][R10.64] ;  /* 0x000000060a0a7981 */ /* 0x000ea4000c1e1900 */
[----:B------:R-:W-:Y:S02]  /*09b0*/  IMAD.WIDE.U32 R6, R17, 0x4, R6 ;  /* 0x0000000411067825 */ /* 0x000fe400078e0006 */
[----:B------:R-:W3:Y:S04]  /*09c0*/  LDG.E R13, desc[UR6][R12.64] ;  /* 0x000000060c0d7981 */ /* 0x000ee8000c1e1900 */
[----:B------:R-:W3:Y:S01]  /*09d0*/  LDG.E R6, desc[UR6][R6.64] ;  /* 0x0000000606067981 */ /* 0x000ee2000c1e1900 */
[----:B------:R-:W-:Y:S01]  /*09e0*/  VIADD R4, R4, 0x400 ;  /* 0x0000040004047836 */ /* 0x000fe20000000000 */
[----:B--2--5:R-:W-:-:S04]  /*09f0*/  IADD3 R14, PT, PT, R10, R9, R14 ;  /* 0x000000090a0e7210 */ /* 0x024fc80007ffe00e */
[----:B---3--:R-:W-:-:S07]  /*0a00*/  IADD3 R14, PT, PT, R6, R13, R14 ;  /* 0x0000000d060e7210 */ /* 0x008fce0007ffe00e */
.L_x_186:
[----:B------:R-:W-:Y:S05]  /*0a10*/  BSYNC.RECONVERGENT B2 ;  /* 0x0000000000027941 */ /* 0x000fea0003800200 */
.L_x_185:
[----:B------:R-:W-:Y:S05]  /*0a20*/  @!P1 BRA `(.L_x_178) ;  /* 0x0000000000289947 */ /* 0x000fea0003800000 */
[----:B------:R-:W1:Y:S01]  /*0a30*/  LDC.64 R6, c[0x0][0x380] ;  /* 0x0000e000ff067b82 */ /* 0x000e620000000a00 */
[----:B------:R-:W-:Y:S02]  /*0a40*/  IMAD R9, R3, 0x1000, R4 ;  /* 0x0000100003097824 */ /* 0x000fe400078e0204 */
[----:B------:R-:W-:-:S07]  /*0a50*/  IMAD.MOV R8, RZ, RZ, -R5 ;  /* 0x000000ffff087224 */ /* 0x000fce00078e0a05 */
.L_x_187:
[----:B-1----:R-:W-:-:S06]  /*0a60*/  IMAD.WIDE.U32 R4, R9, 0x4, R6 ;  /* 0x0000000409047825 */ /* 0x002fcc00078e0006 */
[----:B------:R-:W2:Y:S01]  /*0a70*/  LDG.E R5, desc[UR6][R4.64] ;  /* 0x0000000604057981 */ /* 0x000ea2000c1e1900 */
[----:B------:R-:W-:Y:S02]  /*0a80*/  VIADD R8, R8, 0x1 ;  /* 0x0000000108087836 */ /* 0x000fe40000000000 */
[----:B------:R-:W-:-:S03]  /*0a90*/  VIADD R9, R9, 0x100 ;  /* 0x0000010009097836 */ /* 0x000fc60000000000 */
[----:B------:R-:W-:Y:S01]  /*0aa0*/  ISETP.NE.AND P0, PT, R8, RZ, PT ;  /* 0x000000ff0800720c */ /* 0x000fe20003f05270 */
[----:B--2--5:R-:W-:-:S12]  /*0ab0*/  IMAD.IADD R14, R5, 0x1, R14 ;  /* 0x00000001050e7824 */ /* 0x024fd800078e020e */
[----:B------:R-:W-:Y:S05]  /*0ac0*/  @P0 BRA `(.L_x_187) ;  /* 0xfffffffc00e40947 */ /* 0x000fea000383ffff */
.L_x_178:
[----:B------:R-:W-:Y:S05]  /*0ad0*/  BSYNC.RECONVERGENT B1 ;  /* 0x0000000000017941 */ /* 0x000fea0003800200 */
.L_x_177:
[----:B------:R-:W-:-:S13]  /*0ae0*/  ISETP.GE.U32.AND P0, PT, R0, 0x100, PT ;  /* 0x000001000000780c */ /* 0x000fda0003f06070 */
[----:B------:R-:W-:Y:S05]  /*0af0*/  @!P0 BRA `(.L_x_188) ;  /* 0x0000000000ac8947 */ /* 0x000fea0003800000 */
[----:B------:R-:W1:Y:S01]  /*0b00*/  S2R R8, SR_LANEID ;  /* 0x0000000000087919 */ /* 0x000e620000000000 */
[----:B-----5:R-:W2:Y:S01]  /*0b10*/  SHFL.DOWN PT, R0, R14, 0x1, 0x1f ;  /* 0x08201f000e007f89 */ /* 0x020ea200000e0000 */
[C---:B-1----:R-:W-:Y:S02]  /*0b20*/  ISETP.GT.AND P0, PT, R8.reuse, 0x1e, PT ;  /* 0x0000001e0800780c */ /* 0x042fe40003f04270 */
[----:B------:R-:W-:Y:S02]  /*0b30*/  ISETP.NE.AND P1, PT, R8, RZ, PT ;  /* 0x000000ff0800720c */ /* 0x000fe40003f25270 */
[----:B--2---:R-:W-:Y:S02]  /*0b40*/  SEL R5, R0, RZ, !P0 ;  /* 0x000000ff00057207 */ /* 0x004fe40004000000 */
[----:B------:R-:W-:Y:S02]  /*0b50*/  ISETP.GT.AND P0, PT, R8, 0x1d, PT ;  /* 0x0000001d0800780c */ /* 0x000fe40003f04270 */
[----:B------:R-:W-:-:S05]  /*0b60*/  IADD3 R5, PT, PT, R5, R14, RZ ;  /* 0x0000000e05057210 */ /* 0x000fca0007ffe0ff */
[----:B------:R-:W1:Y:S02]  /*0b70*/  SHFL.DOWN PT, R0, R5, 0x2, 0x1f ;  /* 0x08401f0005007f89 */ /* 0x000e6400000e0000 */
[----:B------:R-:W-:Y:S01]  /*0b80*/  @!P1 MOV R6, 0x400 ;  /* 0x0000040000069802 */ /* 0x000fe20000000f00 */
[----:B------:R-:W2:Y:S01]  /*0b90*/  @!P1 S2R R9, SR_CgaCtaId ;  /* 0x0000000000099919 */ /* 0x000ea20000008800 */
[----:B-1----:R-:W-:Y:S02]  /*0ba0*/  SEL R0, R0, RZ, !P0 ;  /* 0x000000ff00007207 */ /* 0x002fe40004000000 */
[----:B------:R-:W-:-:S03]  /*0bb0*/  ISETP.GT.AND P0, PT, R8, 0x1b, PT ;  /* 0x0000001b0800780c */ /* 0x000fc60003f04270 */
[----:B------:R-:W-:-:S05]  /*0bc0*/  IMAD.IADD R0, R5, 0x1, R0 ;  /* 0x0000000105007824 */ /* 0x000fca00078e0200 */
[----:B------:R-:W1:Y:S01]  /*0bd0*/  SHFL.DOWN PT, R4, R0, 0x4, 0x1f ;  /* 0x08801f0000047f89 */ /* 0x000e6200000e0000 */
[----:B--2---:R-:W-:Y:S02]  /*0be0*/  @!P1 LEA R9, R9, R6, 0x18 ;  /* 0x0000000609099211 */ /* 0x004fe400078ec0ff */
[----:B-1----:R-:W-:Y:S02]  /*0bf0*/  SEL R7, R4, RZ, !P0 ;  /* 0x000000ff04077207 */ /* 0x002fe40004000000 */
[----:B------:R-:W-:-:S03]  /*0c00*/  ISETP.GT.AND P0, PT, R8, 0x17, PT ;  /* 0x000000170800780c */ /* 0x000fc60003f04270 */
[----:B------:R-:W-:Y:S01]  /*0c10*/  IMAD.IADD R7, R0, 0x1, R7 ;  /* 0x0000000100077824 */ /* 0x000fe200078e0207 */
[----:B------:R-:W-:-:S04]  /*0c20*/  @!P1 SHF.R.U32.HI R0, RZ, 0x3, R2 ;  /* 0x00000003ff009819 */ /* 0x000fc80000011602 */
[----:B------:R-:W1:Y:S01]  /*0c30*/  SHFL.DOWN PT, R4, R7, 0x8, 0x1f ;  /* 0x09001f0007047f89 */ /* 0x000e6200000e0000 */
[----:B------:R-:W-:-:S05]  /*0c40*/  @!P1 LOP3.LUT R0, R0, 0x7c, RZ, 0xc0, !PT ;  /* 0x0000007c00009812 */ /* 0x000fca00078ec0ff */
[----:B------:R-:W-:Y:S01]  /*0c50*/  @!P1 IMAD.IADD R0, R0, 0x1, R9 ;  /* 0x0000000100009824 */ /* 0x000fe200078e0209 */
[----:B-1----:R-:W-:Y:S02]  /*0c60*/  SEL R4, R4, RZ, !P0 ;  /* 0x000000ff04047207 */ /* 0x002fe40004000000 */
[----:B------:R-:W-:-:S03]  /*0c70*/  ISETP.GT.AND P0, PT, R8, 0xf, PT ;  /* 0x0000000f0800780c */ /* 0x000fc60003f04270 */
[----:B------:R-:W-:-:S05]  /*0c80*/  IMAD.IADD R4, R7, 0x1, R4 ;  /* 0x0000000107047824 */ /* 0x000fca00078e0204 */
[----:B------:R-:W1:Y:S02]  /*0c90*/  SHFL.DOWN PT, R5, R4, 0x10, 0x1f ;  /* 0x0a001f0004057f89 */ /* 0x000e6400000e0000 */
[----:B-1----:R-:W-:Y:S02]  /*0ca0*/  SEL R5, R5, RZ, !P0 ;  /* 0x000000ff05057207 */ /* 0x002fe40004000000 */
        /* <DEDUP_REMOVED lines=8> */
[----:B--2---:R-:W-:Y:S04]  /*0d30*/  LDS R0, [UR4+0xc] ;  /* 0x00000c04ff007984 */ /* 0x004fe80008000800 */
[----:B------:R-:W1:Y:S04]  /*0d40*/  LDS.128 R4, [UR4+0x10] ;  /* 0x00001004ff047984 */ /* 0x000e680008000c00 */
[----:B------:R-:W2:Y:S01]  /*0d50*/  LDS.64 R8, [UR4+0x20] ;  /* 0x00002004ff087984 */ /* 0x000ea20008000a00 */
[----:B-1----:R-:W-:-:S04]  /*0d60*/  IADD3 R0, PT, PT, R4, R0, R11 ;  /* 0x0000000004007210 */ /* 0x002fc80007ffe00b */
[----:B------:R-:W-:-:S04]  /*0d70*/  IADD3 R0, PT, PT, R6, R0, R5 ;  /* 0x0000000006007210 */ /* 0x000fc80007ffe005 */
[----:B--2---:R-:W-:-:S05]  /*0d80*/  IADD3 R0, PT, PT, R8, R0, R7 ;  /* 0x0000000008007210 */ /* 0x004fca0007ffe007 */
[----:B------:R-:W-:Y:S01]  /*0d90*/  IMAD.IADD R11, R0, 0x1, R9 ;  /* 0x00000001000b7824 */ /* 0x000fe200078e0209 */
[----:B------:R-:W-:Y:S06]  /*0da0*/  BRA `(.L_x_189) ;  /* 0x00000014007c7947 */ /* 0x000fec0003800000 */
.L_x_188:
[----:B------:R-:W-:Y:S01]  /*0db0*/  LOP3.LUT R4, R2, 0x3e0, RZ, 0xc0, !PT ;  /* 0x000003e002047812 */ /* 0x000fe200078ec0ff */
[----:B------:R-:W1:Y:S03]  /*0dc0*/  S2R R10, SR_LANEID ;  /* 0x00000000000a7919 */ /* 0x000e660000000000 */
[----:B------:R-:W-:Y:S02]  /*0dd0*/  LOP3.LUT R7, RZ, R4, RZ, 0x33, !PT ;  /* 0x00000004ff077212 */ /* 0x000fe400078e33ff */
[----:B------:R-:W-:-:S03]  /*0de0*/  IADD3 R5, PT, PT, R4, 0x20, RZ ;  /* 0x0000002004057810 */ /* 0x000fc60007ffe0ff */
[----:B------:R-:W-:Y:S01]  /*0df0*/  IMAD.IADD R7, R0, 0x1, R7 ;  /* 0x0000000100077824 */ /* 0x000fe200078e0207 */
[----:B------:R-:W-:-:S04]  /*0e00*/  ISETP.GT.U32.AND P0, PT, R5, R0, PT ;  /* 0x000000000500720c */ /* 0x000fc80003f04070 */
[----:B------:R-:W-:-:S05]  /*0e10*/  SEL R7, R7, 0x1f, P0 ;  /* 0x0000001f07077807 */ /* 0x000fca0000000000 */
[----:B-----5:R-:W2:Y:S01]  /*0e20*/  SHFL.DOWN PT, R4, R14, 0x1, R7 ;  /* 0x082000000e047989 */ /* 0x020ea200000e0007 */
[CC--:B-1----:R-:W-:Y:S01]  /*0e30*/  ISETP.GE.AND P0, PT, R10.reuse, R7.reuse, PT ;  /* 0x000000070a00720c */ /* 0x0c2fe20003f06270 */
[C---:B------:R-:W-:Y:S01]  /*0e40*/  VIADD R6, R10.reuse, 0x2 ;  /* 0x000000020a067836 */ /* 0x040fe20000000000 */
[C---:B------:R-:W-:Y:S01]  /*0e50*/  ISETP.NE.AND P1, PT, R10.reuse, RZ, PT ;  /* 0x000000ff0a00720c */ /* 0x040fe20003f25270 */
[----:B------:R-:W-:Y:S01]  /*0e60*/  VIADD R8, R10, 0x4 ;  /* 0x000000040a087836 */ /* 0x000fe20000000000 */
[----:B--2---:R-:W-:Y:S02]  /*0e70*/  SEL R5, R4, RZ, !P0 ;  /* 0x000000ff04057207 */ /* 0x004fe40004000000 */
[----:B------:R-:W-:-:S03]  /*0e80*/  ISETP.GT.AND P0, PT, R6, R7, PT ;  /* 0x000000070600720c */ /* 0x000fc60003f04270 */
[----:B------:R-:W-:-:S06]  /*0e90*/  IMAD.IADD R4, R5, 0x1, R14 ;  /* 0x0000000105047824 */ /* 0x000fcc00078e020e */
[----:B------:R-:W1:Y:S01]  /*0ea0*/  @!P1 S2R R11, SR_CgaCtaId ;  /* 0x00000000000b9919 */ /* 0x000e620000008800 */
[----:B------:R-:W-:Y:S01]  /*0eb0*/  @!P1 SHF.R.U32.HI R9, RZ, 0x3, R2 ;  /* 0x00000003ff099819 */ /* 0x000fe20000011602 */
[----:B------:R-:W2:Y:S03]  /*0ec0*/  SHFL.DOWN PT, R5, R4, 0x2, R7 ;  /* 0x0840000004057989 */ /* 0x000ea600000e0007 */
[----:B------:R-:W-:Y:S02]  /*0ed0*/  @!P1 LOP3.LUT R9, R9, 0x7c, RZ, 0xc0, !PT ;  /* 0x0000007c09099812 */ /* 0x000fe400078ec0ff */
[----:B--2---:R-:W-:Y:S02]  /*0ee0*/  SEL R5, R5, RZ, !P0 ;  /* 0x000000ff05057207 */ /* 0x004fe40004000000 */
[----:B------:R-:W-:-:S03]  /*0ef0*/  ISETP.GT.AND P0, PT, R8, R7, PT ;  /* 0x000000070800720c */ /* 0x000fc60003f04270 */
[----:B------:R-:W-:Y:S01]  /*0f00*/  IMAD.IADD R6, R4, 0x1, R5 ;  /* 0x0000000104067824 */ /* 0x000fe200078e0205 */
[----:B------:R-:W-:-:S04]  /*0f10*/  IADD3 R4, PT, PT, R10, 0x8, RZ ;  /* 0x000000080a047810 */ /* 0x000fc80007ffe0ff */
[----:B------:R-:W2:Y:S02]  /*0f20*/  SHFL.DOWN PT, R5, R6, 0x4, R7 ;  /* 0x0880000006057989 */ /* 0x000ea400000e0007 */
[----:B--2---:R-:W-:Y:S02]  /*0f30*/  SEL R5, R5, RZ, !P0 ;  /* 0x000000ff05057207 */ /* 0x004fe40004000000 */
[----:B------:R-:W-:-:S03]  /*0f40*/  ISETP.GT.AND P0, PT, R4, R7, PT ;  /* 0x000000070400720c */ /* 0x000fc60003f04270 */
[----:B------:R-:W-:Y:S02]  /*0f50*/  IMAD.IADD R8, R6, 0x1, R5 ;  /* 0x0000000106087824 */ /* 0x000fe400078e0205 */
[----:B------:R-:W-:Y:S01]  /*0f60*/  VIADD R6, R10, 0x10 ;  /* 0x000000100a067836 */ /* 0x000fe20000000000 */
[----:B------:R-:W-:Y:S02]  /*0f70*/  @!P1 MOV R10, 0x400 ;  /* 0x00000400000a9802 */ /* 0x000fe40000000f00 */
[----:B------:R-:W2:Y:S02]  /*0f80*/  SHFL.DOWN PT, R5, R8, 0x8, R7 ;  /* 0x0900000008057989 */ /* 0x000ea400000e0007 */
[----:B-1----:R-:W-:-:S05]  /*0f90*/  @!P1 LEA R10, R11, R10, 0x18 ;  /* 0x0000000a0b0a9211 */ /* 0x002fca00078ec0ff */
[----:B------:R-:W-:Y:S01]  /*0fa0*/  @!P1 IMAD.IADD R10, R9, 0x1, R10 ;  /* 0x00000001090a9824 */ /* 0x000fe200078e020a */
[----:B--2---:R-:W-:Y:S02]  /*0fb0*/  SEL R5, R5, RZ, !P0 ;  /* 0x000000ff05057207 */ /* 0x004fe40004000000 */
[----:B------:R-:W-:-:S03]  /*0fc0*/  ISETP.GT.AND P0, PT, R6, R7, PT ;  /* 0x000000070600720c */ /* 0x000fc60003f04270 */
[----:B------:R-:W-:-:S05]  /*0fd0*/  IMAD.IADD R4, R8, 0x1, R5 ;  /* 0x0000000108047824 */ /* 0x000fca00078e0205 */
[----:B------:R-:W1:Y:S02]  /*0fe0*/  SHFL.DOWN PT, R5, R4, 0x10, R7 ;  /* 0x0a00000004057989 */ /* 0x000e6400000e0007 */
[----:B-1----:R-:W-:Y:S02]  /*0ff0*/  SEL R5, R5, RZ, !P0 ;  /* 0x000000ff05057207 */ /* 0x002fe40004000000 */
[----:B------:R-:W-:-:S03]  /*1000*/  ISETP.NE.AND P0, PT, R2, RZ, PT ;  /* 0x000000ff0200720c */ /* 0x000fc60003f05270 */
[----:B------:R-:W-:-:S05]  /*1010*/  IMAD.IADD R11, R4, 0x1, R5 ;  /* 0x00000001040b7824 */ /* 0x000fca00078e0205 */
[----:B------:R1:W-:Y:S01]  /*1020*/  @!P1 STS [R10+0x8], R11 ;  /* 0x0000080b0a009388 */ /* 0x0003e20000000800 */
[----:B------:R-:W-:Y:S06]  /*1030*/  BAR.SYNC.DEFER_BLOCKING 0x0 ;  /* 0x0000000000007b1d */ /* 0x000fec0000010000 */
[----:B------:R-:W-:Y:S05]  /*1040*/  @P0 BRA `(.L_x_189) ;  /* 0x0000001000d40947 */ /* 0x000fea0003800000 */
[----:B------:R-:W2:Y:S01]  /*1050*/  S2UR UR5, SR_CgaCtaId ;  /* 0x00000000000579c3 */ /* 0x000ea20000008800 */
[----:B------:R-:W-:Y:S01]  /*1060*/  UMOV UR4, 0x400 ;  /* 0x0000040000047882 */ /* 0x000fe20000000000 */
[C---:B------:R-:W-:Y:S02]  /*1070*/  ISETP.GT.U32.AND P2, PT, R0.reuse, 0x40, PT ;  /* 0x000000400000780c */ /* 0x040fe40003f44070 */
[C---:B------:R-:W-:Y:S02]  /*1080*/  ISETP.GT.U32.AND P1, PT, R0.reuse, 0x20, PT ;  /* 0x000000200000780c */ /* 0x040fe40003f24070 */
[----:B------:R-:W-:Y:S01]  /*1090*/  ISETP.GT.U32.AND P3, PT, R0, 0x80, PT ;  /* 0x000000800000780c */ /* 0x000fe20003f64070 */
[----:B--2---:R-:W-:-:S09]  /*10a0*/  ULEA UR4, UR5, UR4, 0x18 ;  /* 0x0000000405047291 */ /* 0x004fd2000f8ec0ff */
[----:B------:R-:W2:Y:S04]  /*10b0*/  LDS.128 R4, [UR4+0x10] ;  /* 0x00001004ff047984 */ /* 0x000ea80008000c00 */
[----:B------:R-:W3:Y:S04]  /*10c0*/  LDS R2, [UR4+0xc] ;  /* 0x00000c04ff027984 */ /* 0x000ee80008000800 */
[----:B------:R-:W4:Y:S01]  /*10d0*/  LDS.64 R8, [UR4+0x20] ;  /* 0x00002004ff087984 */ /* 0x000f220008000a00 */
[----:B--2---:R-:W-:Y:S02]  /*10e0*/  SEL R4, R4, RZ, P2 ;  /* 0x000000ff04047207 */ /* 0x004fe40001000000 */
[----:B------:R-:W-:-:S02]  /*10f0*/  ISETP.GT.U32.AND P2, PT, R0, 0x60, PT ;  /* 0x000000600000780c */ /* 0x000fc40003f44070 */
[----:B---3--:R-:W-:Y:S02]  /*1100*/  SEL R2, R2, RZ, P1 ;  /* 0x000000ff02027207 */ /* 0x008fe40000800000 */
[----:B------:R-:W-:Y:S02]  /*1110*/  SEL R5, R5, RZ, P2 ;  /* 0x000000ff05057207 */ /* 0x000fe40001000000 */
[----:B------:R-:W-:Y:S02]  /*1120*/  IADD3 R2, PT, PT, R4, R2, R11 ;  /* 0x0000000204027210 */ /* 0x000fe40007ffe00b */
[----:B------:R-:W-:Y:S02]  /*1130*/  ISETP.GT.U32.AND P1, PT, R0, 0xa0, PT ;  /* 0x000000a00000780c */ /* 0x000fe40003f24070 */
[----:B------:R-:W-:Y:S02]  /*1140*/  SEL R6, R6, RZ, P3 ;  /* 0x000000ff06067207 */ /* 0x000fe40001800000 */
[----:B------:R-:W-:-:S02]  /*1150*/  ISETP.GT.U32.AND P2, PT, R0, 0xc0, PT ;  /* 0x000000c00000780c */ /* 0x000fc40003f44070 */
[----:B------:R-:W-:Y:S02]  /*1160*/  ISETP.GT.U32.AND P3, PT, R0, 0xe0, PT ;  /* 0x000000e00000780c */ /* 0x000fe40003f64070 */
[----:B------:R-:W-:Y:S02]  /*1170*/  SEL R7, R7, RZ, P1 ;  /* 0x000000ff07077207 */ /* 0x000fe40000800000 */
[----:B------:R-:W-:Y:S02]  /*1180*/  IADD3 R2, PT, PT, R6, R2, R5 ;  /* 0x0000000206027210 */ /* 0x000fe40007ffe005 */
[----:B----4-:R-:W-:Y:S02]  /*1190*/  SEL R8, R8, RZ, P2 ;  /* 0x000000ff08087207 */ /* 0x010fe40001000000 */
[----:B------:R-:W-:Y:S02]  /*11a0*/  SEL R9, R9, RZ, P3 ;  /* 0x000000ff09097207 */ /* 0x000fe40001800000 */
[----:B------:R-:W-:-:S05]  /*11b0*/  IADD3 R2, PT, PT, R8, R2, R7 ;  /* 0x0000000208027210 */ /* 0x000fca0007ffe007 */
[----:B-1----:R-:W-:Y:S01]  /*11c0*/  IMAD.IADD R11, R2, 0x1, R9 ;  /* 0x00000001020b7824 */ /* 0x002fe200078e0209 */
[----:B------:R-:W-:Y:S06]  /*11d0*/  BRA `(.L_x_189) ;  /* 0x0000001000707947 */ /* 0x000fec0003800000 */
.L_x_174:
[----:B------:R-:W0:Y:S01]  /*11e0*/  S2R R2, SR_TID.X ;  /* 0x0000000000027919 */ /* 0x000e220000002100 */
[----:B------:R-:W1:Y:S02]  /*11f0*/  LDCU.64 UR4, c[0x0][0x380] ;  /* 0x00007000ff0477ac */ /* 0x000e640008000a00 */
[----:B-1----:R-:W-:Y:S01]  /*1200*/  MOV R4, UR4 ;  /* 0x0000000400047c02 */ /* 0x002fe20008000f00 */
[----:B------:R-:W-:Y:S02]  /*1210*/  IMAD.U32 R5, RZ, RZ, UR5 ;  /* 0x00000005ff057e24 */ /* 0x000fe4000f8e00ff */
[----:B0-----:R-:W-:-:S04]  /*1220*/  IMAD R7, R3, 0x1000, R2 ;  /* 0x0000100003077824 */ /* 0x001fc800078e0202 */
[----:B------:R-:W-:-:S05]  /*1230*/  IMAD.WIDE.U32 R6, R7, 0x4, R4 ;  /* 0x0000000407067825 */ /* 0x000fca00078e0004 */
        /* <DEDUP_REMOVED lines=16> */
[----:B------:R-:W-:-:S02]  /*1340*/  ISETP.GE.U32.AND P0, PT, R0, R13, PT ;  /* 0x0000000d0000720c */ /* 0x000fc40003f06070 */
        /* <DEDUP_REMOVED lines=9> */
[----:B------:R-:W-:Y:S01]  /*13e0*/  IMAD R9, R3, 0x1000, R13 ;  /* 0x0000100003097824 */ /* 0x000fe200078e020d */
[----:B------:R-:W-:Y:S01]  /*13f0*/  LOP3.LUT R6, RZ, R2, RZ, 0x33, !PT ;  /* 0x00000002ff067212 */ /* 0x000fe200078e33ff */
[----:B------:R-:W-:Y:S01]  /*1400*/  VIADD R0, R8, 0xfffff000 ;  /* 0xfffff00008007836 */ /* 0x000fe20000000000 */
[----:B------:R-:W-:Y:S02]  /*1410*/  UMOV UR4, URZ ;  /* 0x000000ff00047c82 */ /* 0x000fe40008000000 */
[----:B------:R-:W-:Y:S02]  /*1420*/  IADD3 R6, PT, PT, -R13, R8, R6 ;  /* 0x000000080d067210 */ /* 0x000fe40007ffe106 */
[C---:B------:R-:W-:Y:S02]  /*1430*/  ISETP.GT.U32.AND P0, PT, R9.reuse, R0, PT ;  /* 0x000000000900720c */ /* 0x040fe40003f04070 */
[----:B------:R-:W-:Y:S01]  /*1440*/  IADD3 R7, PT, PT, R9, 0x800, R2 ;  /* 0x0000080009077810 */ /* 0x000fe20007ffe002 */
[----:B------:R-:W-:-:S02]  /*1450*/  IMAD.MOV.U32 R2, RZ, RZ, R9 ;  /* 0x000000ffff027224 */ /* 0x000fc400078e0009 */
[----:B------:R-:W-:-:S08]  /*1460*/  IMAD R6, R3, -0x1000, R6 ;  /* 0xfffff00003067824 */ /* 0x000fd000078e0206 */
[----:B------:R-:W-:Y:S05]  /*1470*/  @P0 BRA `(.L_x_191) ;  /* 0x00000000009c0947 */ /* 0x000fea0003800000 */
[----:B------:R-:W0:Y:S08]  /*1480*/  LDC R8, c[0x0][0x3a8] ;  /* 0x0000ea00ff087b82 */ /* 0x000e300000000800 */
[----:B------:R-:W1:Y:S02]  /*1490*/  LDC.64 R4, c[0x0][0x380] ;  /* 0x0000e000ff047b82 */ /* 0x000e640000000a00 */
.L_x_192:
[----:B------:R-:W2:Y:S02]  /*14a0*/  S2R R10, SR_TID.X ;  /* 0x00000000000a7919 */ /* 0x000ea40000002100 */
[----:B--2---:R-:W-:-:S04]  /*14b0*/  IMAD.IADD R11, R10, 0x1, R9 ;  /* 0x000000010a0b7824 */ /* 0x004fc800078e0209 */
[----:B-1----:R-:W-:-:S05]  /*14c0*/  IMAD.WIDE.U32 R10, R11, 0x4, R4 ;  /* 0x000000040b0a7825 */ /* 0x002fca00078e0004 */
        /* <DEDUP_REMOVED lines=10> */
[----:B------:R-:W5:Y:S01]  /*1570*/  LDG.E R21, desc[UR6][R10.64+0x2c00] ;  /* 0x002c00060a157981 */ /* 0x000f62000c1e1900 */
[----:B--2---:R-:W-:-:S03]  /*1580*/  IADD3 R20, PT, PT, R20, R18, R27 ;  /* 0x0000001214147210 */ /* 0x004fc60007ffe01b */
[----:B------:R-:W2:Y:S04]  /*1590*/  LDG.E R18, desc[UR6][R10.64+0x2800] ;  /* 0x002800060a127981 */ /* 0x000ea8000c1e1900 */
[----:B------:R-:W2:Y:S01]  /*15a0*/  LDG.E R27, desc[UR6][R10.64+0x3800] ;  /* 0x003800060a1b7981 */ /* 0x000ea2000c1e1900 */
[----:B---3--:R-:W-:-:S03]  /*15b0*/  IADD3 R24, PT, PT, R23, R22, R20 ;  /* 0x0000001617187210 */ /* 0x008fc60007ffe014 */
[----:B------:R-:W3:Y:S04]  /*15c0*/  LDG.E R23, desc[UR6][R10.64+0x3000] ;  /* 0x003000060a177981 */ /* 0x000ee8000c1e1900 */
[----:B------:R-:W3:Y:S04]  /*15d0*/  LDG.E R20, desc[UR6][R10.64+0x3400] ;  /* 0x003400060a147981 */ /* 0x000ee8000c1e1900 */
[----:B------:R-:W3:Y:S01]  /*15e0*/  LDG.E R22, desc[UR6][R10.64+0x3c00] ;  /* 0x003c00060a167981 */ /* 0x000ee2000c1e1900 */
[----:B----4-:R-:W-:-:S04]  /*15f0*/  IADD3 R14, PT, PT, R17, R14, R24 ;  /* 0x0000000e110e7210 */ /* 0x010fc80007ffe018 */
[----:B-----5:R-:W-:-:S04]  /*1600*/  IADD3 R14, PT, PT, R19, R16, R14 ;  /* 0x00000010130e7210 */ /* 0x020fc80007ffe00e */
[----:B------:R-:W-:Y:S02]  /*1610*/  IADD3 R12, PT, PT, R15, R12, R14 ;  /* 0x0000000c0f0c7210 */ /* 0x000fe40007ffe00e */
[----:B0-----:R-:W-:-:S04]  /*1620*/  IADD3 R14, PT, PT, -R9, R8, RZ ;  /* 0x00000008090e7210 */ /* 0x001fc80007ffe1ff */
[----:B------:R-:W-:Y:S02]  /*1630*/  ISETP.GE.U32.AND P0, PT, R14, R13, PT ;  /* 0x0000000d0e00720c */ /* 0x000fe40003f06070 */
[----:B--2---:R-:W-:-:S04]  /*1640*/  IADD3 R12, PT, PT, R21, R18, R12 ;  /* 0x00000012150c7210 */ /* 0x004fc80007ffe00c */
[----:B---3--:R-:W-:-:S04]  /*1650*/  IADD3 R12, PT, PT, R20, R23, R12 ;  /* 0x00000017140c7210 */ /* 0x008fc80007ffe00c */
[----:B------:R-:W-:-:S03]  /*1660*/  IADD3 R27, PT, PT, R22, R27, R12 ;  /* 0x0000001b161b7210 */ /* 0x000fc60007ffe00c */
[----:B------:R-:W-:Y:S05]  /*1670*/  @!P0 BRA `(.L_x_190) ;  /* 0x00000008009c8947 */ /* 0x000fea0003800000 */
[C---:B------:R-:W-:Y:S01]  /*1680*/  IMAD.IADD R9, R13.reuse, 0x1, R9 ;  /* 0x000000010d097824 */ /* 0x040fe200078e0209 */
[----:B------:R-:W-:Y:S01]  /*1690*/  UIADD3 UR4, UPT, UPT, UR4, 0x1, URZ ;  /* 0x0000000104047890 */ /* 0x000fe2000fffe0ff */
[----:B------:R-:W-:Y:S02]  /*16a0*/  IMAD.IADD R2, R13, 0x1, R2 ;  /* 0x000000010d027824 */ /* 0x000fe400078e0202 */
[----:B------:R-:W-:Y:S01]  /*16b0*/  IMAD.IADD R6, R6, 0x1, -R13 ;  /* 0x0000000106067824 */ /* 0x000fe200078e0a0d */
[----:B------:R-:W-:Y:S01]  /*16c0*/  ISETP.GT.U32.AND P0, PT, R9, R0, PT ;  /* 0x000000000900720c */ /* 0x000fe20003f04070 */
[----:B------:R-:W-:-:S12]  /*16d0*/  IMAD.IADD R7, R13, 0x1, R7 ;  /* 0x000000010d077824 */ /* 0x000fd800078e0207 */
[----:B------:R-:W-:Y:S05]  /*16e0*/  @!P0 BRA `(.L_x_192) ;  /* 0xfffffffc006c8947 */ /* 0x000fea000383ffff */
.L_x_191:
[----:B------:R-:W0:Y:S01]  /*16f0*/  S2R R13, SR_TID.X ;  /* 0x00000000000d7919 */ /* 0x000e220000002100 */
[----:B------:R-:W-:Y:S01]  /*1700*/  IMAD.IADD R0, R8, 0x1, -R9 ;  /* 0x0000000108007824 */ /* 0x000fe200078e0a09 */
[----:B------:R-:W-:Y:S04]  /*1710*/  BSSY.RECONVERGENT B1, `(.L_x_190) ;  /* 0x000009d000017945 */ /* 0x000fe80003800200 */
[----:B0-----:R-:W-:-:S04]  /*1720*/  ISETP.GE.AND P0, PT, R13, R0, PT ;  /* 0x000000000d00720c */ /* 0x001fc80003f06270 */
[----:B------:R-:W-:-:S13]  /*1730*/  ISETP.GE.U32.OR P0, PT, R9, R8, P0 ;  /* 0x000000080900720c */ /* 0x000fda0000706470 */
[----:B------:R-:W-:Y:S05]  /*1740*/  @P0 BRA `(.L_x_193) ;  /* 0x0000000800640947 */ /* 0x000fea0003800000 */
[----:B------:R-:W0:Y:S01]  /*1750*/  LDC R10, c[0x0][0x3ac] ;  /* 0x0000eb00ff0a7b82 */ /* 0x000e220000000800 */
[----:B------:R-:W-:Y:S01]  /*1760*/  LOP3.LUT R11, RZ, R13, RZ, 0x33, !PT ;  /* 0x0000000dff0b7212 */ /* 0x000fe200078e33ff */
[----:B------:R-:W-:Y:S06]  /*1770*/  BSSY.RECONVERGENT B2, `(.L_x_194) ;  /* 0x000004f000027945 */ /* 0x000fec0003800200 */
[----:B------:R-:W1:Y:S01]  /*1780*/  LDC R0, c[0x0][0x3ac] ;  /* 0x0000eb00ff007b82 */ /* 0x000e620000000800 */
[----:B0-----:R-:W-:-:S05]  /*1790*/  IMAD.SHL.U32 R10, R10, 0x1000, RZ ;  /* 0x000010000a0a7824 */ /* 0x001fca00078e00ff */
[----:B------:R-:W-:-:S04]  /*17a0*/  LEA R10, R3, R10, 0xc ;  /* 0x0000000a030a7211 */ /* 0x000fc800078e60ff */
[----:B------:R-:W-:Y:S01]  /*17b0*/  IADD3 R8, PT, PT, -R10, R8, R11 ;  /* 0x000000080a087210 */ /* 0x000fe20007ffe10b */
[----:B-1----:R-:W-:Y:S02]  /*17c0*/  IMAD R11, R0, UR4, RZ ;  /* 0x00000004000b7c24 */ /* 0x002fe4000f8e02ff */
[----:B------:R-:W-:Y:S02]  /*17d0*/  IMAD.MOV.U32 R0, RZ, RZ, R13 ;  /* 0x000000ffff007224 */ /* 0x000fe400078e000d */
[----:B------:R-:W-:-:S05]  /*17e0*/  IMAD R8, R11, -0x1000, R8 ;  /* 0xfffff0000b087824 */ /* 0x000fca00078e0208 */
[C---:B------:R-:W-:Y:S02]  /*17f0*/  ISETP.GE.U32.AND P0, PT, R8.reuse, 0xf00, PT ;  /* 0x00000f000800780c */ /* 0x040fe40003f06070 */
[----:B------:R-:W-:-:S04]  /*1800*/  LEA.HI R8, R8, 0x1, RZ, 0x18 ;  /* 0x0000000108087811 */ /* 0x000fc800078fc0ff */
[----:B------:R-:W-:-:S07]  /*1810*/  LOP3.LUT R10, R8, 0xf, RZ, 0xc0, !PT ;  /* 0x0000000f080a7812 */ /* 0x000fce00078ec0ff */
[----:B------:R-:W-:Y:S05]  /*1820*/  @!P0 BRA `(.L_x_195) ;  /* 0x00000004000c8947 */ /* 0x000fea0003800000 */
[----:B------:R-:W-:Y:S01]  /*1830*/  LEA.HI R0, R6, 0x1, RZ, 0x18 ;  /* 0x0000000106007811 */ /* 0x000fe200078fc0ff */
[----:B------:R-:W-:Y:S01]  /*1840*/  BSSY.RECONVERGENT B3, `(.L_x_196) ;  /* 0x0000040000037945 */ /* 0x000fe20003800200 */
[----:B------:R-:W-:Y:S02]  /*1850*/  LOP3.LUT R11, R13, 0x800, RZ, 0xfc, !PT ;  /* 0x000008000d0b7812 */ /* 0x000fe400078efcff */
[----:B------:R-:W-:-:S05]  /*1860*/  LOP3.LUT R0, R0, 0x1fffff0, RZ, 0xc0, !PT ;  /* 0x01fffff000007812 */ /* 0x000fca00078ec0ff */
[----:B------:R-:W-:-:S07]  /*1870*/  IMAD.MOV R0, RZ, RZ, -R0 ;  /* 0x000000ffff007224 */ /* 0x000fce00078e0a00 */
.L_x_197:
[C---:B------:R-:W-:Y:S02]  /*1880*/  VIADD R15, R7.reuse, 0xfffff800 ;  /* 0xfffff800070f7836 */ /* 0x040fe40000000000 */
[----:B------:R-:W-:Y:S02]  /*1890*/  VIADD R21, R7, 0xfffff900 ;  /* 0xfffff90007157836 */ /* 0x000fe40000000000 */
[----:B------:R-:W-:-:S04]  /*18a0*/  IMAD.WIDE.U32 R14, R15, 0x4, R4 ;  /* 0x000000040f0e7825 */ /* 0x000fc800078e0004 */
[--C-:B------:R-:W-:Y:S01]  /*18b0*/  IMAD.WIDE.U32 R20, R21, 0x4, R4.reuse ;  /* 0x0000000415147825 */ /* 0x100fe200078e0004 */
[----:B------:R0:W2:Y:S04]  /*18c0*/  LDG.E R28, desc[UR6][R14.64] ;  /* 0x000000060e1c7981 */ /* 0x0000a8000c1e1900 */
[----:B------:R-:W2:Y:S01]  /*18d0*/  LDG.E R29, desc[UR6][R20.64] ;  /* 0x00000006141d7981 */ /* 0x000ea2000c1e1900 */
[C---:B------:R-:W-:Y:S02]  /*18e0*/  VIADD R17, R7.reuse, 0xfffffa00 ;  /* 0xfffffa0007117836 */ /* 0x040fe40000000000 */
[----:B------:R-:W-:Y:S02]  /*18f0*/  VIADD R19, R7, 0xfffffb00 ;  /* 0xfffffb0007137836 */ /* 0x000fe40000000000 */
[----:B------:R-:W-:-:S04]  /*1900*/  IMAD.WIDE.U32 R16, R17, 0x4, R4 ;  /* 0x0000000411107825 */ /* 0x000fc800078e0004 */
[--C-:B------:R-:W-:Y:S01]  /*1910*/  IMAD.WIDE.U32 R18, R19, 0x4, R4.reuse ;  /* 0x0000000413127825 */ /* 0x100fe200078e0004 */
[----:B------:R1:W3:Y:S04]  /*1920*/  LDG.E R13, desc[UR6][R16.64] ;  /* 0x00000006100d7981 */ /* 0x0002e8000c1e1900 */
[----:B------:R4:W3:Y:S01]  /*1930*/  LDG.E R12, desc[UR6][R18.64] ;  /* 0x00000006120c7981 */ /* 0x0008e2000c1e1900 */
[C---:B------:R-:W-:Y:S01]  /*1940*/  VIADD R22, R7.reuse, 0xfffffd00 ;  /* 0xfffffd0007167836 */ /* 0x040fe20000000000 */
[C---:B------:R-:W-:Y:S01]  /*1950*/  IADD3 R23, PT, PT, R7.reuse, -0x400, RZ ;  /* 0xfffffc0007177810 */ /* 0x040fe20007ffe0ff */
[----:B------:R-:W-:Y:S02]  /*1960*/  VIADD R26, R7, 0xfffffe00 ;  /* 0xfffffe00071a7836 */ /* 0x000fe40000000000 */
[----:B0-----:R-:W-:-:S04]  /*1970*/  IMAD.WIDE.U32 R14, R22, 0x4, R4 ;  /* 0x00000004160e7825 */ /* 0x001fc800078e0004 */
[--C-:B-1----:R-:W-:Y:S02]  /*1980*/  IMAD.WIDE.U32 R16, R26, 0x4, R4.reuse ;  /* 0x000000041a107825 */ /* 0x102fe400078e0004 */
[----:B------:R0:W5:Y:S02]  /*1990*/  LDG.E R26, desc[UR6][R14.64] ;  /* 0x000000060e1a7981 */ /* 0x000164000c1e1900 */
[C-C-:B------:R-:W-:Y:S02]  /*19a0*/  IMAD.WIDE.U32 R24, R7.reuse, 0x4, R4.reuse ;  /* 0x0000000407187825 */ /* 0x140fe400078e0004 */
[----:B------:R-:W5:Y:S02]  /*19b0*/  LDG.E R16, desc[UR6][R16.64] ;  /* 0x0000000610107981 */ /* 0x000f64000c1e1900 */
[----:B----4-:R-:W-:Y:S02]  /*19c0*/  VIADD R19, R7, 0xffffff00 ;  /* 0xffffff0007137836 */ /* 0x010fe40000000000 */
[----:B------:R-:W-:Y:S01]  /*19d0*/  IMAD.WIDE.U32 R20, R23, 0x4, R4 ;  /* 0x0000000417147825 */ /* 0x000fe200078e0004 */
[----:B------:R-:W4:Y:S03]  /*19e0*/  LDG.E R24, desc[UR6][R24.64] ;  /* 0x0000000618187981 */ /* 0x000f26000c1e1900 */
[----:B0-----:R-:W-:-:S02]  /*19f0*/  VIADD R15, R7, 0x200 ;  /* 0x00000200070f7836 */ /* 0x001fc40000000000 */
[----:B------:R-:W-:Y:S02]  /*1a00*/  VIADD R23, R7, 0x100 ;  /* 0x0000010007177836 */ /* 0x000fe40000000000 */
[--C-:B------:R-:W-:Y:S01]  /*1a10*/  IMAD.WIDE.U32 R18, R19, 0x4, R4.reuse ;  /* 0x0000000413127825 */ /* 0x100fe200078e0004 */
[----:B------:R0:W5:Y:S03]  /*1a20*/  LDG.E R25, desc[UR6][R20.64] ;  /* 0x0000000614197981 */ /* 0x000166000c1e1900 */
[----:B------:R-:W-:Y:S02]  /*1a30*/  IMAD.WIDE.U32 R22, R23, 0x4, R4 ;  /* 0x0000000417167825 */ /* 0x000fe400078e0004 */
[----:B------:R-:W4:Y:S04]  /*1a40*/  LDG.E R19, desc[UR6][R18.64] ;  /* 0x0000000612137981 */ /* 0x000f28000c1e1900 */
[----:B------:R1:W4:Y:S01]  /*1a50*/  LDG.E R23, desc[UR6][R22.64] ;  /* 0x0000000616177981 */ /* 0x000322000c1e1900 */
[----:B0-----:R-:W-:-:S04]  /*1a60*/  VIADD R21, R7, 0x300 ;  /* 0x0000030007157836 */ /* 0x001fc80000000000 */
[----:B------:R-:W-:-:S04]  /*1a70*/  IMAD.WIDE.U32 R20, R21, 0x4, R4 ;  /* 0x0000000415147825 */ /* 0x000fc800078e0004 */
[----:B-1----:R-:W-:Y:S02]  /*1a80*/  VIADD R22, R7, 0x700 ;  /* 0x0000070007167836 */ /* 0x002fe40000000000 */
[----:B------:R-:W4:Y:S01]  /*1a90*/  LDG.E R21, desc[UR6][R20.64] ;  /* 0x0000000614157981 */ /* 0x000f22000c1e1900 */
[----:B--2---:R-:W-:Y:S01]  /*1aa0*/  IADD3 R27, PT, PT, R29, R28, R27 ;  /* 0x0000001c1d1b7210 */ /* 0x004fe20007ffe01b */
[----:B------:R-:W-:Y:S01]  /*1ab0*/  IMAD.WIDE.U32 R28, R15, 0x4, R4 ;  /* 0x000000040f1c7825 */ /* 0x000fe200078e0004 */
[----:B------:R-:W-:-:S05]  /*1ac0*/  IADD3 R15, PT, PT, R7, 0x400, RZ ;  /* 0x00000400070f7810 */ /* 0x000fca0007ffe0ff */
[----:B------:R0:W2:Y:S01]  /*1ad0*/  LDG.E R28, desc[UR6][R28.64] ;  /* 0x000000061c1c7981 */ /* 0x0000a2000c1e1900 */
[----:B------:R-:W-:-:S05]  /*1ae0*/  IMAD.WIDE.U32 R14, R15, 0x4, R4 ;  /* 0x000000040f0e7825 */ /* 0x000fca00078e0004 */
[----:B------:R1:W2:Y:S01]  /*1af0*/  LDG.E R17, desc[UR6][R14.64] ;  /* 0x000000060e117981 */ /* 0x0002a2000c1e1900 */
[----:B---3--:R-:W-:Y:S01]  /*1b00*/  IADD3 R27, PT, PT, R12, R13, R27 ;  /* 0x0000000d0c1b7210 */ /* 0x008fe20007ffe01b */
[----:B0-----:R-:W-:-:S04]  /*1b10*/  VIADD R29, R7, 0x500 ;  /* 0x00000500071d7836 */ /* 0x001fc80000000000 */
[----:B------:R-:W-:-:S04]  /*1b20*/  IMAD.WIDE.U32 R12, R29, 0x4, R4 ;  /* 0x000000041d0c7825 */ /* 0x000fc800078e0004 */
[----:B-1----:R-:W-:Y:S01]  /*1b30*/  VIADD R15, R7, 0x600 ;  /* 0x00000600070f7836 */ /* 0x002fe20000000000 */
[----:B------:R0:W3:Y:S03]  /*1b40*/  LDG.E R18, desc[UR6][R12.64] ;  /* 0x000000060c127981 */ /* 0x0000e6000c1e1900 */
[----:B------:R-:W-:-:S04]  /*1b50*/  IMAD.WIDE.U32 R14, R15, 0x4, R4 ;  /* 0x000000040f0e7825 */ /* 0x000fc800078e0004 */
[----:B0-----:R-:W-:Y:S02]  /*1b60*/  IMAD.WIDE.U32 R12, R22, 0x4, R4 ;  /* 0x00000004160c7825 */ /* 0x001fe400078e0004 */
[----:B------:R-:W3:Y:S04]  /*1b70*/  LDG.E R22, desc[UR6][R14.64] ;  /* 0x000000060e167981 */ /* 0x000ee8000c1e1900 */
[----:B------:R-:W3:Y:S01]  /*1b80*/  LDG.E R20, desc[UR6][R12.64] ;  /* 0x000000060c147981 */ /* 0x000ee2000c1e1900 */
[----:B------:R-:W-:Y:S01]  /*1b90*/  VIADD R0, R0, 0x10 ;  /* 0x0000001000007836 */ /* 0x000fe20000000000 */
[----:B-----5:R-:W-:-:S04]  /*1ba0*/  IADD3 R25, PT, PT, R26, R25, R27 ;  /* 0x000000191a197210 */ /* 0x020fc80007ffe01b */
[----:B----4-:R-:W-:Y:S02]  /*1bb0*/  IADD3 R16, PT, PT, R19, R16, R25 ;  /* 0x0000001013107210 */ /* 0x010fe40007ffe019 */
[----:B------:R-:W-:Y:S02]  /*1bc0*/  ISETP.NE.AND P0, PT, R0, RZ, PT ;  /* 0x000000ff0000720c */ /* 0x000fe40003f05270 */
[----:B------:R-:W-:Y:S01]  /*1bd0*/  IADD3 R16, PT, PT, R23, R24, R16 ;  /* 0x0000001817107210 */ /* 0x000fe20007ffe010 */
[----:B------:R-:W-:Y:S02]  /*1be0*/  VIADD R11, R11, 0x1000 ;  /* 0x000010000b0b7836 */ /* 0x000fe40000000000 */
[----:B------:R-:W-:Y:S01]  /*1bf0*/  VIADD R7, R7, 0x1000 ;  /* 0x0000100007077836 */ /* 0x000fe20000000000 */
[----:B--2---:R-:W-:-:S04]  /*1c00*/  IADD3 R16, PT, PT, R21, R28, R16 ;  /* 0x0000001c15107210 */ /* 0x004fc80007ffe010 */
[----:B---3--:R-:W-:-:S04]  /*1c10*/  IADD3 R17, PT, PT, R18, R17, R16 ;  /* 0x0000001112117210 */ /* 0x008fc80007ffe010 */
[----:B------:R-:W-:Y:S01]  /*1c20*/  IADD3 R27, PT, PT, R20, R22, R17 ;  /* 0x00000016141b7210 */ /* 0x000fe20007ffe011 */
[----:B------:R-:W-:Y:S06]  /*1c30*/  @P0 BRA `(.L_x_197) ;  /* 0xfffffffc00100947 */ /* 0x000fec000383ffff */
[----:B------:R-:W-:Y:S05]  /*1c40*/  BSYNC.RECONVERGENT B3 ;  /* 0x0000000000037941 */ /* 0x000fea0003800200 */
.L_x_196:
[----:B------:R-:W-:-:S07]  /*1c50*/  IADD3 R0, PT, PT, R11, -0x800, RZ ;  /* 0xfffff8000b007810 */ /* 0x000fce0007ffe0ff */
.L_x_195:
[----:B------:R-:W-:Y:S05]  /*1c60*/  BSYNC.RECONVERGENT B2 ;  /* 0x0000000000027941 */ /* 0x000fea0003800200 */
.L_x_194:
[----:B------:R-:W-:-:S13]  /*1c70*/  ISETP.NE.AND P0, PT, R10, RZ, PT ;  /* 0x000000ff0a00720c */ /* 0x000fda0003f05270 */
[----:B------:R-:W-:Y:S05]  /*1c80*/  @!P0 BRA `(.L_x_193) ;  /* 0x0000000400148947 */ /* 0x000fea0003800000 */
[----:B------:R-:W-:Y:S01]  /*1c90*/  ISETP.GE.U32.AND P0, PT, R10, 0x8, PT ;  /* 0x000000080a00780c */ /* 0x000fe20003f06070 */
[----:B------:R-:W-:Y:S01]  /*1ca0*/  BSSY.RECONVERGENT B2, `(.L_x_198) ;  /* 0x0000021000027945 */ /* 0x000fe20003800200 */
[----:B------:R-:W-:-:S04]  /*1cb0*/  LOP3.LUT R23, R8, 0x7, RZ, 0xc0, !PT ;  /* 0x0000000708177812 */ /* 0x000fc800078ec0ff */
[----:B------:R-:W-:-:S07]  /*1cc0*/  ISETP.NE.AND P1, PT, R23, RZ, PT ;  /* 0x000000ff1700720c */ /* 0x000fce0003f25270 */
[----:B------:R-:W-:Y:S06]  /*1cd0*/  @!P0 BRA `(.L_x_199) ;  /* 0x0000000000748947 */ /* 0x000fec0003800000 */
[----:B------:R-:W-:-:S04]  /*1ce0*/  IMAD.IADD R11, R0, 0x1, R9 ;  /* 0x00000001000b7824 */ /* 0x000fc800078e0209 */
[C---:B------:R-:W-:Y:S02]  /*1cf0*/  VIADD R19, R11.reuse, 0x100 ;  /* 0x000001000b137836 */ /* 0x040fe40000000000 */
[C---:B------:R-:W-:Y:S02]  /*1d00*/  VIADD R21, R11.reuse, 0x200 ;  /* 0x000002000b157836 */ /* 0x040fe40000000000 */
[C---:B------:R-:W-:Y:S02]  /*1d10*/  VIADD R13, R11.reuse, 0x300 ;  /* 0x000003000b0d7836 */ /* 0x040fe40000000000 */
[----:B------:R-:W-:-:S04]  /*1d20*/  IMAD.WIDE.U32 R16, R11, 0x4, R4 ;  /* 0x000000040b107825 */ /* 0x000fc800078e0004 */
[--C-:B------:R-:W-:Y:S01]  /*1d30*/  IMAD.WIDE.U32 R18, R19, 0x4, R4.reuse ;  /* 0x0000000413127825 */ /* 0x100fe200078e0004 */
[----:B------:R0:W2:Y:S03]  /*1d40*/  LDG.E R22, desc[UR6][R16.64] ;  /* 0x0000000610167981 */ /* 0x0000a6000c1e1900 */
[--C-:B------:R-:W-:Y:S01]  /*1d50*/  IMAD.WIDE.U32 R20, R21, 0x4, R4.reuse ;  /* 0x0000000415147825 */ /* 0x100fe200078e0004 */
[----:B------:R1:W2:Y:S03]  /*1d60*/  LDG.E R7, desc[UR6][R18.64] ;  /* 0x0000000612077981 */ /* 0x0002a6000c1e1900 */
[C---:B------:R-:W-:Y:S02]  /*1d70*/  VIADD R15, R11.reuse, 0x400 ;  /* 0x000004000b0f7836 */ /* 0x040fe40000000000 */
[C---:B------:R-:W-:Y:S01]  /*1d80*/  VIADD R25, R11.reuse, 0x500 ;  /* 0x000005000b197836 */ /* 0x040fe20000000000 */
[----:B------:R-:W-:Y:S01]  /*1d90*/  IADD3 R29, PT, PT, R11, 0x600, RZ ;  /* 0x000006000b1d7810 */ /* 0x000fe20007ffe0ff */
[----:B------:R-:W-:Y:S01]  /*1da0*/  IMAD.WIDE.U32 R12, R13, 0x4, R4 ;  /* 0x000000040d0c7825 */ /* 0x000fe200078e0004 */
[----:B------:R-:W3:Y:S03]  /*1db0*/  LDG.E R20, desc[UR6][R20.64] ;  /* 0x0000000614147981 */ /* 0x000ee6000c1e1900 */
[----:B------:R-:W-:-:S02]  /*1dc0*/  VIADD R24, R11, 0x700 ;  /* 0x000007000b187836 */ /* 0x000fc40000000000 */
[--C-:B------:R-:W-:Y:S01]  /*1dd0*/  IMAD.WIDE.U32 R14, R15, 0x4, R4.reuse ;  /* 0x000000040f0e7825 */ /* 0x100fe200078e0004 */
[----:B------:R-:W3:Y:S03]  /*1de0*/  LDG.E R12, desc[UR6][R12.64] ;  /* 0x000000060c0c7981 */ /* 0x000ee6000c1e1900 */
[--C-:B------:R-:W-:Y:S02]  /*1df0*/  IMAD.WIDE.U32 R10, R25, 0x4, R4.reuse ;  /* 0x00000004190a7825 */ /* 0x100fe400078e0004 */
[----:B------:R-:W4:Y:S02]  /*1e00*/  LDG.E R14, desc[UR6][R14.64] ;  /* 0x000000060e0e7981 */ /* 0x000f24000c1e1900 */
[--C-:B0-----:R-:W-:Y:S02]  /*1e10*/  IMAD.WIDE.U32 R16, R29, 0x4, R4.reuse ;  /* 0x000000041d107825 */ /* 0x101fe400078e0004 */
[----:B------:R-:W4:Y:S02]  /*1e20*/  LDG.E R10, desc[UR6][R10.64] ;  /* 0x000000060a0a7981 */ /* 0x000f24000c1e1900 */
[----:B-1----:R-:W-:-:S02]  /*1e30*/  IMAD.WIDE.U32 R18, R24, 0x4, R4 ;  /* 0x0000000418127825 */ /* 0x002fc400078e0004 */
[----:B------:R-:W5:Y:S04]  /*1e40*/  LDG.E R16, desc[UR6][R16.64] ;  /* 0x0000000610107981 */ /* 0x000f68000c1e1900 */
[----:B------:R-:W5:Y:S01]  /*1e50*/  LDG.E R18, desc[UR6][R18.64] ;  /* 0x0000000612127981 */ /* 0x000f62000c1e1900 */
[----:B------:R-:W-:Y:S01]  /*1e60*/  VIADD R0, R0, 0x800 ;  /* 0x0000080000007836 */ /* 0x000fe20000000000 */
[----:B--2---:R-:W-:-:S04]  /*1e70*/  IADD3 R7, PT, PT, R7, R22, R27 ;  /* 0x0000001607077210 */ /* 0x004fc80007ffe01b */
[----:B---3--:R-:W-:-:S04]  /*1e80*/  IADD3 R7, PT, PT, R12, R20, R7 ;  /* 0x000000140c077210 */ /* 0x008fc80007ffe007 */
[----:B----4-:R-:W-:-:S04]  /*1e90*/  IADD3 R7, PT, PT, R10, R14, R7 ;  /* 0x0000000e0a077210 */ /* 0x010fc80007ffe007 */
[----:B-----5:R-:W-:-:S07]  /*1ea0*/  IADD3 R27, PT, PT, R18, R16, R7 ;  /* 0x00000010121b7210 */ /* 0x020fce0007ffe007 */
.L_x_199:
[----:B------:R-:W-:Y:S05]  /*1eb0*/  BSYNC.RECONVERGENT B2 ;  /* 0x0000000000027941 */ /* 0x000fea0003800200 */
.L_x_198:
[----:B------:R-:W-:Y:S05]  /*1ec0*/  @!P1 BRA `(.L_x_193) ;  /* 0x0000000000849947 */ /* 0x000fea0003800000 */
[----:B------:R-:W-:Y:S01]  /*1ed0*/  ISETP.GE.U32.AND P0, PT, R23, 0x4, PT ;  /* 0x000000041700780c */ /* 0x000fe20003f06070 */
[----:B------:R-:W-:Y:S01]  /*1ee0*/  BSSY.RECONVERGENT B2, `(.L_x_200) ;  /* 0x0000012000027945 */ /* 0x000fe20003800200 */
[----:B------:R-:W-:-:S11]  /*1ef0*/  LOP3.LUT P1, RZ, R8, 0x3, RZ, 0xc0, !PT ;  /* 0x0000000308ff7812 */ /* 0x000fd6000782c0ff */
[----:B------:R-:W-:Y:S05]  /*1f00*/  @!P0 BRA `(.L_x_201) ;  /* 0x00000000003c8947 */ /* 0x000fea0003800000 */
[----:B------:R-:W-:-:S04]  /*1f10*/  IMAD.IADD R7, R0, 0x1, R9 ;  /* 0x0000000100077824 */ /* 0x000fc800078e0209 */
[C---:B------:R-:W-:Y:S02]  /*1f20*/  VIADD R11, R7.reuse, 0x100 ;  /* 0x00000100070b7836 */ /* 0x040fe40000000000 */
[----:B------:R-:W-:-:S04]  /*1f30*/  IMAD.WIDE.U32 R8, R7, 0x4, R4 ;  /* 0x0000000407087825 */ /* 0x000fc800078e0004 */
[C---:B------:R-:W-:Y:S02]  /*1f40*/  VIADD R13, R7.reuse, 0x200 ;  /* 0x00000200070d7836 */ /* 0x040fe40000000000 */
[----:B------:R-:W-:Y:S01]  /*1f50*/  VIADD R15, R7, 0x300 ;  /* 0x00000300070f7836 */ /* 0x000fe20000000000 */
[----:B------:R-:W2:Y:S01]  /*1f60*/  LDG.E R8, desc[UR6][R8.64] ;  /* 0x0000000608087981 */ /* 0x000ea2000c1e1900 */
[----:B------:R-:W-:-:S04]  /*1f70*/  IMAD.WIDE.U32 R10, R11, 0x4, R4 ;  /* 0x000000040b0a7825 */ /* 0x000fc800078e0004 */
[--C-:B------:R-:W-:Y:S02]  /*1f80*/  IMAD.WIDE.U32 R12, R13, 0x4, R4.reuse ;  /* 0x000000040d0c7825 */ /* 0x100fe400078e0004 */
[----:B------:R-:W2:Y:S02]  /*1f90*/  LDG.E R10, desc[UR6][R10.64] ;  /* 0x000000060a0a7981 */ /* 0x000ea4000c1e1900 */
[----:B------:R-:W-:Y:S02]  /*1fa0*/  IMAD.WIDE.U32 R14, R15, 0x4, R4 ;  /* 0x000000040f0e7825 */ /* 0x000fe400078e0004 */
[----:B------:R-:W3:Y:S04]  /*1fb0*/  LDG.E R12, desc[UR6][R12.64] ;  /* 0x000000060c0c7981 */ /* 0x000ee8000c1e1900 */
[----:B------:R-:W3:Y:S01]  /*1fc0*/  LDG.E R14, desc[UR6][R14.64] ;  /* 0x000000060e0e7981 */ /* 0x000ee2000c1e1900 */
[----:B------:R-:W-:-:S02]  /*1fd0*/  IADD3 R0, PT, PT, R0, 0x400, RZ ;  /* 0x0000040000007810 */ /* 0x000fc40007ffe0ff */
[----:B--2---:R-:W-:-:S04]  /*1fe0*/  IADD3 R27, PT, PT, R10, R8, R27 ;  /* 0x000000080a1b7210 */ /* 0x004fc80007ffe01b */
[----:B---3--:R-:W-:-:S07]  /*1ff0*/  IADD3 R27, PT, PT, R14, R12, R27 ;  /* 0x0000000c0e1b7210 */ /* 0x008fce0007ffe01b */
.L_x_201:
[----:B------:R-:W-:Y:S05]  /*2000*/  BSYNC.RECONVERGENT B2 ;  /* 0x0000000000027941 */ /* 0x000fea0003800200 */
.L_x_200:
[----:B------:R-:W-:Y:S05]  /*2010*/  @!P1 BRA `(.L_x_193) ;  /* 0x0000000000309947 */ /* 0x000fea0003800000 */
[----:B------:R-:W-:Y:S01]  /*2020*/  LOP3.LUT R6, R6, 0xffff, RZ, 0xc0, !PT ;  /* 0x0000ffff06067812 */ /* 0x000fe200078ec0ff */
[----:B------:R-:W-:-:S03]  /*2030*/  IMAD.IADD R9, R0, 0x1, R2 ;  /* 0x0000000100097824 */ /* 0x000fc600078e0202 */
[----:B------:R-:W-:-:S04]  /*2040*/  LEA.HI R6, R6, 0x1, RZ, 0x18 ;  /* 0x0000000106067811 */ /* 0x000fc800078fc0ff */
[----:B------:R-:W-:-:S05]  /*2050*/  LOP3.LUT R6, R6, 0x3, RZ, 0xc0, !PT ;  /* 0x0000000306067812 */ /* 0x000fca00078ec0ff */
[----:B------:R-:W-:-:S07]  /*2060*/  IMAD.MOV R0, RZ, RZ, -R6 ;  /* 0x000000ffff007224 */ /* 0x000fce00078e0a06 */
.L_x_202:
[----:B------:R-:W-:-:S06]  /*2070*/  IMAD.WIDE.U32 R6, R9, 0x4, R4 ;  /* 0x0000000409067825 */ /* 0x000fcc00078e0004 */
[----:B------:R-:W2:Y:S01]  /*2080*/  LDG.E R6, desc[UR6][R6.64] ;  /* 0x0000000606067981 */ /* 0x000ea2000c1e1900 */
[----:B------:R-:W-:Y:S02]  /*2090*/  VIADD R0, R0, 0x1 ;  /* 0x0000000100007836 */ /* 0x000fe40000000000 */
[----:B------:R-:W-:-:S03]  /*20a0*/  VIADD R9, R9, 0x100 ;  /* 0x0000010009097836 */ /* 0x000fc60000000000 */
[----:B------:R-:W-:Y:S01]  /*20b0*/  ISETP.NE.AND P0, PT, R0, RZ, PT ;  /* 0x000000ff0000720c */ /* 0x000fe20003f05270 */
[----:B--2---:R-:W-:-:S12]  /*20c0*/  IMAD.IADD R27, R6, 0x1, R27 ;  /* 0x00000001061b7824 */ /* 0x004fd800078e021b */
[----:B------:R-:W-:Y:S05]  /*20d0*/  @P0 BRA `(.L_x_202) ;  /* 0xfffffffc00e40947 */ /* 0x000fea000383ffff */
.L_x_193:
[----:B------:R-:W-:Y:S05]  /*20e0*/  BSYNC.RECONVERGENT B1 ;  /* 0x0000000000017941 */ /* 0x000fea0003800200 */
.L_x_190:
[----:B------:R-:W0:Y:S01]  /*20f0*/  S2R R9, SR_LANEID ;  /* 0x0000000000097919 */ /* 0x000e220000000000 */
[----:B------:R-:W1:Y:S01]  /*2100*/  SHFL.DOWN PT, R0, R27, 0x1, 0x1f ;  /* 0x08201f001b007f89 */ /* 0x000e6200000e0000 */
[----:B------:R-:W2:Y:S01]  /*2110*/  S2R R8, SR_TID.X ;  /* 0x0000000000087919 */ /* 0x000ea20000002100 */
[C---:B0-----:R-:W-:Y:S02]  /*2120*/  ISETP.GT.AND P0, PT, R9.reuse, 0x1e, PT ;  /* 0x0000001e0900780c */ /* 0x041fe40003f04270 */
[C---:B------:R-:W-:Y:S02]  /*2130*/  ISETP.NE.AND P1, PT, R9.reuse, RZ, PT ;  /* 0x000000ff0900720c */ /* 0x040fe40003f25270 */
[----:B-1----:R-:W-:Y:S02]  /*2140*/  SEL R0, R0, RZ, !P0 ;  /* 0x000000ff00007207 */ /* 0x002fe40004000000 */
[----:B------:R-:W-:-:S03]  /*2150*/  ISETP.GT.AND P0, PT, R9, 0x1d, PT ;  /* 0x0000001d0900780c */ /* 0x000fc60003f04270 */
[----:B------:R-:W-:-:S05]  /*2160*/  IMAD.IADD R0, R0, 0x1, R27 ;  /* 0x0000000100007824 */ /* 0x000fca00078e021b */
[----:B------:R-:W0:Y:S01]  /*2170*/  SHFL.DOWN PT, R2, R0, 0x2, 0x1f ;  /* 0x08401f0000027f89 */ /* 0x000e2200000e0000 */
[----:B------:R-:W1:Y:S01]  /*2180*/  @!P1 S2R R6, SR_CgaCtaId ;  /* 0x0000000000069919 */ /* 0x000e620000008800 */
[----:B0-----:R-:W-:Y:S02]  /*2190*/  SEL R5, R2, RZ, !P0 ;  /* 0x000000ff02057207 */ /* 0x001fe40004000000 */
[----:B------:R-:W-:Y:S02]  /*21a0*/  ISETP.GT.AND P0, PT, R9, 0x1b, PT ;  /* 0x0000001b0900780c */ /* 0x000fe40003f04270 */
[----:B------:R-:W-:-:S05]  /*21b0*/  IADD3 R5, PT, PT, R0, R5, RZ ;  /* 0x0000000500057210 */ /* 0x000fca0007ffe0ff */
[----:B------:R-:W0:Y:S02]  /*21c0*/  SHFL.DOWN PT, R2, R5, 0x4, 0x1f ;  /* 0x08801f0005027f89 */ /* 0x000e2400000e0000 */
[----:B0-----:R-:W-:Y:S02]  /*21d0*/  SEL R2, R2, RZ, !P0 ;  /* 0x000000ff02027207 */ /* 0x001fe40004000000 */
[----:B------:R-:W-:-:S03]  /*21e0*/  ISETP.GT.AND P0, PT, R9, 0x17, PT ;  /* 0x000000170900780c */ /* 0x000fc60003f04270 */
[----:B------:R-:W-:Y:S01]  /*21f0*/  IMAD.IADD R2, R5, 0x1, R2 ;  /* 0x0000000105027824 */ /* 0x000fe200078e0202 */
[----:B------:R-:W-:-:S04]  /*2200*/  @!P1 MOV R5, 0x400 ;  /* 0x0000040000059802 */ /* 0x000fc80000000f00 */
[----:B------:R-:W0:Y:S01]  /*2210*/  SHFL.DOWN PT, R4, R2, 0x8, 0x1f ;  /* 0x09001f0002047f89 */ /* 0x000e2200000e0000 */
[----:B-1----:R-:W-:Y:S02]  /*2220*/  @!P1 LEA R5, R6, R5, 0x18 ;  /* 0x0000000506059211 */ /* 0x002fe400078ec0ff */
[----:B0-----:R-:W-:Y:S02]  /*2230*/  SEL R7, R4, RZ, !P0 ;  /* 0x000000ff04077207 */ /* 0x001fe40004000000 */
[----:B------:R-:W-:Y:S02]  /*2240*/  ISETP.GT.AND P0, PT, R9, 0xf, PT ;  /* 0x0000000f0900780c */ /* 0x000fe40003f04270 */
[----:B--2---:R-:W-:Y:S01]  /*2250*/  @!P1 SHF.R.U32.HI R4, RZ, 0x3, R8 ;  /* 0x00000003ff049819 */ /* 0x004fe20000011608 */
[----:B------:R-:W-:-:S03]  /*2260*/  IMAD.IADD R7, R2, 0x1, R7 ;  /* 0x0000000102077824 */ /* 0x000fc600078e0207 */
[----:B------:R-:W-:Y:S02]  /*2270*/  @!P1 LOP3.LUT R4, R4, 0x7c, RZ, 0xc0, !PT ;  /* 0x0000007c04049812 */ /* 0x000fe400078ec0ff */
[----:B------:R-:W0:Y:S03]  /*2280*/  SHFL.DOWN PT, R0, R7, 0x10, 0x1f ;  /* 0x0a001f0007007f89 */ /* 0x000e2600000e0000 */
[----:B------:R-:W-:Y:S01]  /*2290*/  @!P1 IMAD.IADD R4, R4, 0x1, R5 ;  /* 0x0000000104049824 */ /* 0x000fe200078e0205 */
        /* <DEDUP_REMOVED lines=15> */
[----:B------:R-:W-:-:S07]  /*2390*/  IMAD.IADD R11, R0, 0x1, R9 ;  /* 0x00000001000b7824 */ /* 0x000fce00078e0209 */
.L_x_189:
[----:B------:R-:W-:Y:S05]  /*23a0*/  BSYNC.RECONVERGENT B0 ;  /* 0x0000000000007941 */ /* 0x000fea0003800200 */
.L_x_173:
[----:B------:R-:W-:Y:S05]  /*23b0*/  @P0 EXIT ;  /* 0x000000000000094d */ /* 0x000fea0003800000 */
[----:B---3--:R-:W3:Y:S02]  /*23c0*/  LDC.64 R4, c[0x0][0x388] ;  /* 0x0000e200ff047b82 */ /* 0x008ee40000000a00 */
[----:B---3--:R-:W-:-:S05]  /*23d0*/  IMAD.WIDE.U32 R2, R3, 0x4, R4 ;  /* 0x0000000403027825 */ /* 0x008fca00078e0004 */
[----:B------:R-:W-:Y:S01]  /*23e0*/  STG.E desc[UR6][R2.64], R11 ;  /* 0x0000000b02007986 */ /* 0x000fe2000c101906 */
[----:B------:R-:W-:Y:S05]  /*23f0*/  EXIT ;  /* 0x000000000000794d */ /* 0x000fea0003800000 */
.L_x_203:
        /* <DEDUP_REMOVED lines=16> */
.L_x_276:


//--------------------- .text._ZN3cub18CUB_300001_SM_10006detail6reduce28DeviceReduceSingleTileKernelINS2_10policy_hubIijN4cuda3std3__44plusIiEEE10Policy1000EN6thrust24THRUST_300001_SM_1000_NS6detail15normal_iteratorINSD_10device_ptrIiEEEEPijS9_iiNS7_10__identityEEEvT0_T1_T2_T3_T4_T6_ --------------------------
	.section	.text._ZN3cub18CUB_300001_SM_10006detail6reduce28DeviceReduceSingleTileKernelINS2_10policy_hubIijN4cuda3std3__44plusIiEEE10Policy1000EN6thrust24THRUST_300001_SM_1000_NS6detail15normal_iteratorINSD_10device_ptrIiEEEEPijS9_iiNS7_10__identityEEEvT0_T1_T2_T3_T4_T6_,"ax",@progbits
	.align	128
        .global         _ZN3cub18CUB_300001_SM_10006detail6reduce28DeviceReduceSingleTileKernelINS2_10policy_hubIijN4cuda3std3__44plusIiEEE10Policy1000EN6thrust24THRUST_300001_SM_1000_NS6detail15normal_iteratorINSD_10device_ptrIiEEEEPijS9_iiNS7_10__identityEEEvT0_T1_T2_T3_T4_T6_
        .type           _ZN3cub18CUB_300001_SM_10006detail6reduce28DeviceReduceSingleTileKernelINS2_10policy_hubIijN4cuda3std3__44plusIiEEE10Policy1000EN6thrust24THRUST_300001_SM_1000_NS6detail15normal_iteratorINSD_10device_ptrIiEEEEPijS9_iiNS7_10__identityEEEvT0_T1_T2_T3_T4_T6_,@function
        .size           _ZN3cub18CUB_300001_SM_10006detail6reduce28DeviceReduceSingleTileKernelINS2_10policy_hubIijN4cuda3std3__44plusIiEEE10Policy1000EN6thrust24THRUST_300001_SM_1000_NS6detail15normal_iteratorINSD_10device_ptrIiEEEEPijS9_iiNS7_10__identityEEEvT0_T1_T2_T3_T4_T6_,(.L_x_277 - _ZN3cub18CUB_300001_SM_10006detail6reduce28DeviceReduceSingleTileKernelINS2_10policy_hubIijN4cuda3std3__44plusIiEEE10Policy1000EN6thrust24THRUST_300001_SM_1000_NS6detail15normal_iteratorINSD_10device_ptrIiEEEEPijS9_iiNS7_10__identityEEEvT0_T1_T2_T3_T4_T6_)
        .other          _ZN3cub18CUB_300001_SM_10006detail6reduce28DeviceReduceSingleTileKernelINS2_10policy_hubIijN4cuda3std3__44plusIiEEE10Policy1000EN6thrust24THRUST_300001_SM_1000_NS6detail15normal_iteratorINSD_10device_ptrIiEEEEPijS9_iiNS7_10__identityEEEvT0_T1_T2_T3_T4_T6_,@"STO_CUDA_ENTRY STV_DEFAULT"
_ZN3cub18CUB_300001_SM_10006detail6reduce28DeviceReduceSingleTileKernelINS2_10policy_hubIijN4cuda3std3__44plusIiEEE10Policy1000EN6thrust24THRUST_300001_SM_1000_NS6detail15normal_iteratorINSD_10device_ptrIiEEEEPijS9_iiNS7_10__identityEEEvT0_T1_T2_T3_T4_T6_:
.text._ZN3cub18CUB_300001_SM_10006detail6reduce28DeviceReduceSingleTileKernelINS2_10policy_hubIijN4cuda3std3__44plusIiEEE10Policy1000EN6thrust24THRUST_300001_SM_1000_NS6detail15normal_iteratorINSD_10device_ptrIiEEEEPijS9_iiNS7_10__identityEEEvT0_T1_T2_T3_T4_T6_:
        /* <DEDUP_REMOVED lines=13> */
.L_x_204:
[----:B------:R-:W-:Y:S01]  /*00d0*/  ISETP.GT.U32.AND P0, PT, R2, 0xfff, PT ;  /* 0x00000fff0200780c */ /* 0x000fe20003f04070 */
[----:B------:R-:W-:-:S12]  /*00e0*/  BSSY.RECONVERGENT B0, `(.L_x_205) ;  /* 0x00001e7000007945 */ /* 0x000fd80003800200 */
        /* <DEDUP_REMOVED lines=11> */
.L_x_208:
[----:B------:R-:W-:Y:S05]  /*01a0*/  BSYNC.RECONVERGENT B1 ;  /* 0x0000000000017941 */ /* 0x000fea0003800200 */
.L_x_207:
        /* <DEDUP_REMOVED lines=17> */
.L_x_213:
        /* <DEDUP_REMOVED lines=31> */
.L_x_212:
[----:B------:R-:W-:Y:S05]  /*04b0*/  BSYNC.RECONVERGENT B2 ;  /* 0x0000000000027941 */ /* 0x000fea0003800200 */
.L_x_211:
[----:B------:R-:W-:Y:S05]  /*04c0*/  @!P0 BRA `(.L_x_210) ;  /* 0x0000000000c88947 */ /* 0x000fea0003800000 */
[----:B------:R-:W-:Y:S01]  /*04d0*/  ISETP.GE.U32.AND P0, PT, R21, 0x8, PT ;  /* 0x000000081500780c */ /* 0x000fe20003f06070 */
[----:B------:R-:W-:Y:S01]  /*04e0*/  BSSY.RECONVERGENT B2, `(.L_x_214) ;  /* 0x0000013000027945 */ /* 0x000fe20003800200 */
[----:B------:R-:W-:-:S04]  /*04f0*/  LOP3.LUT R16, R4, 0x7, RZ, 0xc0, !PT ;  /* 0x0000000704107812 */ /* 0x000fc800078ec0ff */
[----:B------:R-:W-:-:S07]  /*0500*/  ISETP.NE.AND P1, PT, R16, RZ, PT ;  /* 0x000000ff1000720c */ /* 0x000fce0003f25270 */
[----:B------:R-:W-:Y:S06]  /*0510*/  @!P0 BRA `(.L_x_215) ;  /* 0x00000000003c8947 */ /* 0x000fec0003800000 */
[----:B------:R-:W0:Y:S02]  /*0520*/  LDC.64 R6, c[0x0][0x380] ;  /* 0x0000e000ff067b82 */ /* 0x000e240000000a00 */
[----:B0-----:R-:W-:-:S05]  /*0530*/  IMAD.WIDE.U32 R6, R5, 0x4, R6 ;  /* 0x0000000405067825 */ /* 0x001fca00078e0006 */
        /* <DEDUP_REMOVED lines=13> */
.L_x_215:
[----:B------:R-:W-:Y:S05]  /*0610*/  BSYNC.RECONVERGENT B2 ;  /* 0x0000000000027941 */ /* 0x000fea0003800200 */
.L_x_214:
        /* <DEDUP_REMOVED lines=11> */
[----:B------:R-:W3:Y:S01]  /*06d0*/  LDG.E R10, desc[UR6][R6.64+0xc00] ;  /* 0x000c0006060a7981 */ /* 0x000ee2000c1e1900 */
[----:B------:R-:W-:Y:S01]  /*06e0*/  VIADD R5, R5, 0x400 ;  /* 0x0000040005057836 */ /* 0x000fe20000000000 */
[----:B--2--5:R-:W-:-:S04]  /*06f0*/  IADD3 R0, PT, PT, R4, R9, R0 ;  /* 0x0000000904007210 */ /* 0x024fc80007ffe000 */
[----:B---3--:R-:W-:-:S07]  /*0700*/  IADD3 R0, PT, PT, R10, R11, R0 ;  /* 0x0000000b0a007210 */ /* 0x008fce0007ffe000 */
.L_x_217:
[----:B------:R-:W-:Y:S05]  /*0710*/  BSYNC.RECONVERGENT B2 ;  /* 0x0000000000027941 */ /* 0x000fea0003800200 */
.L_x_216:
[----:B------:R-:W-:Y:S05]  /*0720*/  @!P1 BRA `(.L_x_210) ;  /* 0x0000000000309947 */ /* 0x000fea0003800000 */
[----:B------:R-:W0:Y:S02]  /*0730*/  LDC.64 R6, c[0x0][0x380] ;  /* 0x0000e000ff067b82 */ /* 0x000e240000000a00 */
[----:B0-----:R-:W-:-:S04]  /*0740*/  IMAD.WIDE.U32 R4, R5, 0x4, R6 ;  /* 0x0000000405047825 */ /* 0x001fc800078e0006 */
[----:B------:R-:W-:Y:S02]  /*0750*/  IMAD.MOV R6, RZ, RZ, -R8 ;  /* 0x000000ffff067224 */ /* 0x000fe400078e0a08 */
[----:B------:R-:W-:-:S07]  /*0760*/  IMAD.MOV.U32 R7, RZ, RZ, R5 ;  /* 0x000000ffff077224 */ /* 0x000fce00078e0005 */
.L_x_218:
[----:B------:R-:W-:-:S06]  /*0770*/  IMAD.MOV.U32 R5, RZ, RZ, R7 ;  /* 0x000000ffff057224 */ /* 0x000fcc00078e0007 */
[----:B------:R0:W2:Y:S01]  /*0780*/  LDG.E R5, desc[UR6][R4.64] ;  /* 0x0000000604057981 */ /* 0x0000a2000c1e1900 */
[----:B------:R-:W-:-:S05]  /*0790*/  VIADD R6, R6, 0x1 ;  /* 0x0000000106067836 */ /* 0x000fca0000000000 */
[----:B------:R-:W-:Y:S02]  /*07a0*/  ISETP.NE.AND P0, PT, R6, RZ, PT ;  /* 0x000000ff0600720c */ /* 0x000fe40003f05270 */
[----:B0-----:R-:W-:-:S05]  /*07b0*/  IADD3 R4, P1, PT, R4, 0x400, RZ ;  /* 0x0000040004047810 */ /* 0x001fca0007f3e0ff */
[----:B------:R-:W-:Y:S02]  /*07c0*/  IMAD.X R7, RZ, RZ, R7, P1 ;  /* 0x000000ffff077224 */ /* 0x000fe400008e0607 */
[----:B--2--5:R-:W-:-:S04]  /*07d0*/  IMAD.IADD R0, R5, 0x1, R0 ;  /* 0x0000000105007824 */ /* 0x024fc800078e0200 */
[----:B------:R-:W-:Y:S05]  /*07e0*/  @P0 BRA `(.L_x_218) ;  /* 0xfffffffc00e00947 */ /* 0x000fea000383ffff */
.L_x_210:
[----:B------:R-:W-:Y:S05]  /*07f0*/  BSYNC.RECONVERGENT B1 ;  /* 0x0000000000017941 */ /* 0x000fea0003800200 */
.L_x_209:
[----:B------:R-:W-:-:S13]  /*0800*/  ISETP.GE.U32.AND P0, PT, R2, 0x100, PT ;  /* 0x000001000200780c */ /* 0x000fda0003f06070 */
        /* <DEDUP_REMOVED lines=38> */
[----:B-1----:R-:W1:Y:S01]  /*0a70*/  LDS.64 R2, [UR4+0x20] ;  /* 0x00002004ff027984 */ /* 0x002e620008000a00 */
[----:B0-----:R-:W-:-:S04]  /*0a80*/  IADD3 R0, PT, PT, R4, R0, R9 ;  /* 0x0000000004007210 */ /* 0x001fc80007ffe009 */
[----:B------:R-:W-:-:S04]  /*0a90*/  IADD3 R0, PT, PT, R6, R0, R5 ;  /* 0x0000000006007210 */ /* 0x000fc80007ffe005 */
[----:B-1----:R-:W-:-:S05]  /*0aa0*/  IADD3 R0, PT, PT, R2, R0, R7 ;  /* 0x0000000002007210 */ /* 0x002fca0007ffe007 */
[----:B------:R-:W-:Y:S01]  /*0ab0*/  IMAD.IADD R9, R0, 0x1, R3 ;  /* 0x0000000100097824 */ /* 0x000fe200078e0203 */
[----:B------:R-:W-:Y:S06]  /*0ac0*/  BRA `(.L_x_220) ;  /* 0x0000001400207947 */ /* 0x000fec0003800000 */
.L_x_219:
[----:B------:R-:W-:Y:S01]  /*0ad0*/  LOP3.LUT R4, R3, 0x3e0, RZ, 0xc0, !PT ;  /* 0x000003e003047812 */ /* 0x000fe200078ec0ff */
[----:B------:R-:W1:Y:S03]  /*0ae0*/  S2R R10, SR_LANEID ;  /* 0x00000000000a7919 */ /* 0x000e660000000000 */
[----:B0-----:R-:W-:Y:S01]  /*0af0*/  LOP3.LUT R7, RZ, R4, RZ, 0x33, !PT ;  /* 0x00000004ff077212 */ /* 0x001fe200078e33ff */
[----:B------:R-:W-:-:S04]  /*0b00*/  VIADD R5, R4, 0x20 ;  /* 0x0000002004057836 */ /* 0x000fc80000000000 */
[----:B------:R-:W-:Y:S01]  /*0b10*/  IMAD.IADD R7, R7, 0x1, R2 ;  /* 0x0000000107077824 */ /* 0x000fe200078e0202 */
[----:B------:R-:W-:-:S04]  /*0b20*/  ISETP.GT.U32.AND P0, PT, R5, R2, PT ;  /* 0x000000020500720c */ /* 0x000fc80003f04070 */
        /* <DEDUP_REMOVED lines=40> */
[----:B------:R-:W-:Y:S01]  /*0db0*/  ISETP.GT.U32.AND P3, PT, R2, 0x80, PT ;  /* 0x000000800200780c */ /* 0x000fe20003f64070 */
[----:B-1----:R-:W-:-:S09]  /*0dc0*/  ULEA UR4, UR5, UR4, 0x18 ;  /* 0x0000000405047291 */ /* 0x002fd2000f8ec0ff */
[----:B------:R-:W1:Y:S04]  /*0dd0*/  LDS.128 R4, [UR4+0x10] ;  /* 0x00001004ff047984 */ /* 0x000e680008000c00 */
[----:B------:R-:W2:Y:S04]  /*0de0*/  LDS R0, [UR4+0xc] ;  /* 0x00000c04ff007984 */ /* 0x000ea80008000800 */
[----:B------:R-:W3:Y:S01]  /*0df0*/  LDS.64 R10, [UR4+0x20] ;  /* 0x00002004ff0a7984 */ /* 0x000ee20008000a00 */
[----:B-1----:R-:W-:Y:S02]  /*0e00*/  SEL R4, R4, RZ, P2 ;  /* 0x000000ff04047207 */ /* 0x002fe40001000000 */
[----:B------:R-:W-:-:S02]  /*0e10*/  ISETP.GT.U32.AND P2, PT, R2, 0x60, PT ;  /* 0x000000600200780c */ /* 0x000fc40003f44070 */
[----:B--2---:R-:W-:Y:S02]  /*0e20*/  SEL R0, R0, RZ, P1 ;  /* 0x000000ff00007207 */ /* 0x004fe40000800000 */
        /* <DEDUP_REMOVED lines=8> */
[----:B---3--:R-:W-:Y:S02]  /*0eb0*/  SEL R10, R10, RZ, P2 ;  /* 0x000000ff0a0a7207 */ /* 0x008fe40001000000 */
[----:B------:R-:W-:Y:S02]  /*0ec0*/  SEL R11, R11, RZ, P3 ;  /* 0x000000ff0b0b7207 */ /* 0x000fe40001800000 */
[----:B------:R-:W-:-:S05]  /*0ed0*/  IADD3 R0, PT, PT, R10, R0, R7 ;  /* 0x000000000a007210 */ /* 0x000fca0007ffe007 */
[----:B0-----:R-:W-:Y:S01]  /*0ee0*/  IMAD.IADD R9, R0, 0x1, R11 ;  /* 0x0000000100097824 */ /* 0x001fe200078e020b */
[----:B------:R-:W-:Y:S06]  /*0ef0*/  BRA `(.L_x_220) ;  /* 0x0000001000147947 */ /* 0x000fec0003800000 */
.L_x_206:
[----:B------:R-:W0:Y:S01]  /*0f00*/  S2R R0, SR_TID.X ;  /* 0x0000000000007919 */ /* 0x000e220000002100 */
[----:B------:R-:W1:Y:S02]  /*0f10*/  LDCU.64 UR4, c[0x0][0x380] ;  /* 0x00007000ff0477ac */ /* 0x000e640008000a00 */
[----:B-1----:R-:W-:Y:S02]  /*0f20*/  IMAD.U32 R12, RZ, RZ, UR4 ;  /* 0x00000004ff0c7e24 */ /* 0x002fe4000f8e00ff */
[----:B------:R-:W-:Y:S02]  /*0f30*/  IMAD.U32 R13, RZ, RZ, UR5 ;  /* 0x00000005ff0d7e24 */ /* 0x000fe4000f8e00ff */
        /* <DEDUP_REMOVED lines=17> */
[----:B------:R-:W-:Y:S01]  /*1050*/  UMOV UR4, 0x1000 ;  /* 0x0000100000047882 */ /* 0x000fe20000000000 */
[----:B--2---:R-:W-:-:S04]  /*1060*/  IADD3 R3, PT, PT, R7, R6, R3 ;  /* 0x0000000607037210 */ /* 0x004fc80007ffe003 */
[----:B---3--:R-:W-:-:S04]  /*1070*/  IADD3 R3, PT, PT, R9, R8, R3 ;  /* 0x0000000809037210 */ /* 0x008fc80007ffe003 */
[----:B----4-:R-:W-:-:S04]  /*1080*/  IADD3 R3, PT, PT, R11, R10, R3 ;  /* 0x0000000a0b037210 */ /* 0x010fc80007ffe003 */
[----:B-----5:R-:W-:-:S04]  /*1090*/  IADD3 R3, PT, PT, R15, R14, R3 ;  /* 0x0000000e0f037210 */ /* 0x020fc80007ffe003 */
[----:B------:R-:W-:Y:S01]  /*10a0*/  IADD3 R16, PT, PT, R17, R16, R3 ;  /* 0x0000001011107210 */ /* 0x000fe20007ffe003 */
[----:B------:R-:W-:-:S05]  /*10b0*/  VIADD R3, R2, 0xfffff000 ;  /* 0xfffff00002037836 */ /* 0x000fca0000000000 */
[----:B------:R-:W-:Y:S02]  /*10c0*/  ISETP.GE.U32.AND P0, PT, R3, 0x1000, PT ;  /* 0x000010000300780c */ /* 0x000fe40003f06070 */
[----:B------:R-:W-:-:S04]  /*10d0*/  IADD3 R16, PT, PT, R19, R18, R16 ;  /* 0x0000001213107210 */ /* 0x000fc80007ffe010 */
[----:B------:R-:W-:-:S05]  /*10e0*/  IADD3 R21, PT, PT, R21, R20, R16 ;  /* 0x0000001415157210 */ /* 0x000fca0007ffe010 */
[----:B------:R-:W-:Y:S02]  /*10f0*/  IMAD.IADD R7, R22, 0x1, R21 ;  /* 0x0000000116077824 */ /* 0x000fe400078e0215 */
[----:B------:R-:W-:Y:S05]  /*1100*/  @!P0 BRA `(.L_x_221) ;  /* 0x00000000008c8947 */ /* 0x000fea0003800000 */
[----:B------:R-:W0:Y:S01]  /*1110*/  LDC R2, c[0x0][0x390] ;  /* 0x0000e400ff027b82 */ /* 0x000e220000000800 */
[----:B------:R-:W-:-:S07]  /*1120*/  UMOV UR4, 0x1000 ;  /* 0x0000100000047882 */ /* 0x000fce0000000000 */
[----:B------:R-:W1:Y:S02]  /*1130*/  LDC.64 R12, c[0x0][0x380] ;  /* 0x0000e000ff0c7b82 */ /* 0x000e640000000a00 */
.L_x_223:
[----:B------:R-:W-:-:S04]  /*1140*/  VIADD R5, R0, UR4 ;  /* 0x0000000400057c36 */ /* 0x000fc80008000000 */
        /* <DEDUP_REMOVED lines=17> */
[----:B--2---:R-:W-:Y:S01]  /*1260*/  IADD3 R16, PT, PT, R18, R16, R7 ;  /* 0x0000001012107210 */ /* 0x004fe20007ffe007 */
[----:B0-----:R-:W-:-:S05]  /*1270*/  VIADD R7, R2, -UR4 ;  /* 0x8000000402077c36 */ /* 0x001fca0008000000 */
[----:B------:R-:W-:Y:S02]  /*1280*/  ISETP.GE.U32.AND P0, PT, R7, 0x1000, PT ;  /* 0x000010000700780c */ /* 0x000fe40003f06070 */
        /* <DEDUP_REMOVED lines=8> */
[----:B------:R-:W-:-:S06]  /*1310*/  UIADD3 UR4, UPT, UPT, UR4, 0x1000, URZ ;  /* 0x0000100004047890 */ /* 0x000fcc000fffe0ff */
[----:B------:R-:W-:-:S13]  /*1320*/  ISETP.LT.U32.AND P0, PT, R3, UR4, PT ;  /* 0x0000000403007c0c */ /* 0x000fda000bf01070 */
[----:B------:R-:W-:Y:S05]  /*1330*/  @!P0 BRA `(.L_x_223) ;  /* 0xfffffffc00808947 */ /* 0x000fea000383ffff */
.L_x_221:
[----:B------:R-:W-:Y:S01]  /*1340*/  VIADD R3, R2, -UR4 ;  /* 0x8000000402037c36 */ /* 0x000fe20008000000 */
[----:B------:R-:W-:Y:S04]  /*1350*/  BSSY.RECONVERGENT B1, `(.L_x_222) ;  /* 0x0000095000017945 */ /* 0x000fe80003800200 */
[----:B------:R-:W-:-:S04]  /*1360*/  ISETP.GE.AND P0, PT, R0, R3, PT ;  /* 0x000000030000720c */ /* 0x000fc80003f06270 */
[----:B------:R-:W-:-:S13]  /*1370*/  ISETP.LE.U32.OR P0, PT, R2, UR4, P0 ;  /* 0x0000000402007c0c */ /* 0x000fda0008703470 */
[----:B------:R-:W-:Y:S05]  /*1380*/  @P0 BRA `(.L_x_224) ;  /* 0x0000000800440947 */ /* 0x000fea0003800000 */
[----:B------:R-:W-:Y:S01]  /*1390*/  LOP3.LUT R3, RZ, R0, RZ, 0x33, !PT ;  /* 0x00000000ff037212 */ /* 0x000fe200078e33ff */
[----:B------:R-:W-:Y:S01]  /*13a0*/  BSSY.RECONVERGENT B2, `(.L_x_225) ;  /* 0x000004a000027945 */ /* 0x000fe20003800200 */
[----:B------:R-:W-:Y:S02]  /*13b0*/  IMAD.MOV.U32 R5, RZ, RZ, R0 ;  /* 0x000000ffff057224 */ /* 0x000fe400078e0000 */
[----:B------:R-:W-:-:S04]  /*13c0*/  IADD3 R3, PT, PT, R2, -UR4, R3 ;  /* 0x8000000402037c10 */ /* 0x000fc8000fffe003 */
[C---:B------:R-:W-:Y:S02]  /*13d0*/  ISETP.GE.U32.AND P0, PT, R3.reuse, 0xf00, PT ;  /* 0x00000f000300780c */ /* 0x040fe40003f06070 */
[----:B------:R-:W-:-:S04]  /*13e0*/  LEA.HI R3, R3, 0x1, RZ, 0x18 ;  /* 0x0000000103037811 */ /* 0x000fc800078fc0ff */
[----:B------:R-:W-:-:S07]  /*13f0*/  LOP3.LUT R4, R3, 0xf, RZ, 0xc0, !PT ;  /* 0x0000000f03047812 */ /* 0x000fce00078ec0ff */
[----:B------:R-:W-:Y:S05]  /*1400*/  @!P0 BRA `(.L_x_226) ;  /* 0x00000004000c8947 */ /* 0x000fea0003800000 */
[----:B------:R-:W-:Y:S01]  /*1410*/  LOP3.LUT R6, R3, 0x1fffff0, RZ, 0xc0, !PT ;  /* 0x01fffff003067812 */ /* 0x000fe200078ec0ff */
[----:B------:R-:W-:Y:S01]  /*1420*/  BSSY.RECONVERGENT B3, `(.L_x_227) ;  /* 0x0000040000037945 */ /* 0x000fe20003800200 */
[C---:B------:R-:W-:Y:S01]  /*1430*/  LOP3.LUT R5, R0.reuse, 0x800, RZ, 0xfc, !PT ;  /* 0x0000080000057812 */ /* 0x040fe200078efcff */
[----:B------:R-:W-:Y:S02]  /*1440*/  VIADD R2, R0, UR4 ;  /* 0x0000000400027c36 */ /* 0x000fe40008000000 */
[----:B------:R-:W-:-:S07]  /*1450*/  IMAD.MOV R6, RZ, RZ, -R6 ;  /* 0x000000ffff067224 */ /* 0x000fce00078e0a06 */
.L_x_228:
[----:B------:R-:W-:-:S04]  /*1460*/  IMAD.WIDE.U32 R26, R2, 0x4, R12 ;  /* 0x00000004021a7825 */ /* 0x000fc800078e000c */
[C---:B------:R-:W-:Y:S02]  /*1470*/  VIADD R9, R2.reuse, 0x100 ;  /* 0x0000010002097836 */ /* 0x040fe40000000000 */
[----:B------:R-:W-:Y:S01]  /*1480*/  VIADD R15, R2, 0x400 ;  /* 0x00000400020f7836 */ /* 0x000fe20000000000 */
[----:B------:R0:W2:Y:S01]  /*1490*/  LDG.E R26, desc[UR6][R26.64] ;  /* 0x000000061a1a7981 */ /* 0x0000a2000c1e1900 */
[----:B------:R-:W-:-:S04]  /*14a0*/  IMAD.WIDE.U32 R8, R9, 0x4, R12 ;  /* 0x0000000409087825 */ /* 0x000fc800078e000c */
[C---:B------:R-:W-:Y:S01]  /*14b0*/  VIADD R17, R2.reuse, 0x200 ;  /* 0x0000020002117836 */ /* 0x040fe20000000000 */
[----:B------:R1:W2:Y:S01]  /*14c0*/  LDG.E R25, desc[UR6][R8.64] ;  /* 0x0000000608197981 */ /* 0x0002a2000c1e1900 */
[C---:B------:R-:W-:Y:S02]  /*14d0*/  VIADD R11, R2.reuse, 0x300 ;  /* 0x00000300020b7836 */ /* 0x040fe40000000000 */
[----:B0-----:R-:W-:Y:S02]  /*14e0*/  VIADD R27, R2, 0x700 ;  /* 0x00000700021b7836 */ /* 0x001fe40000000000 */
[----:B------:R-:W-:-:S04]  /*14f0*/  IMAD.WIDE.U32 R14, R15, 0x4, R12 ;  /* 0x000000040f0e7825 */ /* 0x000fc800078e000c */
[--C-:B------:R-:W-:Y:S01]  /*1500*/  IMAD.WIDE.U32 R16, R17, 0x4, R12.reuse ;  /* 0x0000000411107825 */ /* 0x100fe200078e000c */
[----:B------:R0:W3:Y:S03]  /*1510*/  LDG.E R22, desc[UR6][R14.64] ;  /* 0x000000060e167981 */ /* 0x0000e6000c1e1900 */
[----:B------:R-:W-:Y:S01]  /*1520*/  VIADD R29, R2, 0x500 ;  /* 0x00000500021d7836 */ /* 0x000fe20000000000 */
[----:B------:R-:W4:Y:S01]  /*1530*/  LDG.E R24, desc[UR6][R16.64] ;  /* 0x0000000610187981 */ /* 0x000f22000c1e1900 */
[----:B------:R-:W-:-:S04]  /*1540*/  IMAD.WIDE.U32 R10, R11, 0x4, R12 ;  /* 0x000000040b0a7825 */ /* 0x000fc800078e000c */
[--C-:B-1----:R-:W-:Y:S01]  /*1550*/  IMAD.WIDE.U32 R8, R27, 0x4, R12.reuse ;  /* 0x000000041b087825 */ /* 0x102fe200078e000c */
[----:B------:R-:W4:Y:S03]  /*1560*/  LDG.E R23, desc[UR6][R10.64] ;  /* 0x000000060a177981 */ /* 0x000f26000c1e1900 */
[----:B------:R-:W-:Y:S02]  /*1570*/  VIADD R27, R2, 0x900 ;  /* 0x00000900021b7836 */ /* 0x000fe40000000000 */
[----:B------:R-:W-:-:S04]  /*1580*/  IMAD.WIDE.U32 R28, R29, 0x4, R12 ;  /* 0x000000041d1c7825 */ /* 0x000fc800078e000c */
[C---:B------:R-:W-:Y:S01]  /*1590*/  VIADD R19, R2.reuse, 0x600 ;  /* 0x0000060002137836 */ /* 0x040fe20000000000 */
[----:B------:R1:W5:Y:S01]  /*15a0*/  LDG.E R11, desc[UR6][R8.64] ;  /* 0x00000006080b7981 */ /* 0x000362000c1e1900 */
[C---:B0-----:R-:W-:Y:S02]  /*15b0*/  VIADD R15, R2.reuse, 0xa00 ;  /* 0x00000a00020f7836 */ /* 0x041fe40000000000 */
[----:B------:R-:W-:Y:S01]  /*15c0*/  VIADD R20, R2, 0x800 ;  /* 0x0000080002147836 */ /* 0x000fe20000000000 */
[----:B------:R0:W3:Y:S01]  /*15d0*/  LDG.E R21, desc[UR6][R28.64] ;  /* 0x000000061c157981 */ /* 0x0000e2000c1e1900 */
[----:B------:R-:W-:-:S04]  /*15e0*/  IMAD.WIDE.U32 R18, R19, 0x4, R12 ;  /* 0x0000000413127825 */ /* 0x000fc800078e000c */
[----:B-1----:R-:W-:-:S04]  /*15f0*/  IMAD.WIDE.U32 R8, R27, 0x4, R12 ;  /* 0x000000041b087825 */ /* 0x002fc800078e000c */
[--C-:B------:R-:W-:Y:S02]  /*1600*/  IMAD.WIDE.U32 R14, R15, 0x4, R12.reuse ;  /* 0x000000040f0e7825 */ /* 0x100fe400078e000c */
[----:B------:R-:W5:Y:S02]  /*1610*/  LDG.E R9, desc[UR6][R8.64] ;  /* 0x0000000608097981 */ /* 0x000f64000c1e1900 */
[--C-:B------:R-:W-:Y:S02]  /*1620*/  IMAD.WIDE.U32 R16, R20, 0x4, R12.reuse ;  /* 0x0000000414107825 */ /* 0x100fe400078e000c */
[----:B------:R1:W5:Y:S02]  /*1630*/  LDG.E R20, desc[UR6][R18.64] ;  /* 0x0000000612147981 */ /* 0x000364000c1e1900 */
[C---:B0-----:R-:W-:Y:S02]  /*1640*/  VIADD R29, R2.reuse, 0xb00 ;  /* 0x00000b00021d7836 */ /* 0x041fe40000000000 */
[----:B------:R-:W-:Y:S01]  /*1650*/  VIADD R27, R2, 0xc00 ;  /* 0x00000c00021b7836 */ /* 0x000fe20000000000 */
[----:B------:R0:W5:Y:S01]  /*1660*/  LDG.E R10, desc[UR6][R16.64] ;  /* 0x00000006100a7981 */ /* 0x000162000c1e1900 */
[----:B------:R-:W-:-:S03]  /*1670*/  IMAD.WIDE.U32 R28, R29, 0x4, R12 ;  /* 0x000000041d1c7825 */ /* 0x000fc600078e000c */
[----:B------:R0:W5:Y:S01]  /*1680*/  LDG.E R8, desc[UR6][R14.64] ;  /* 0x000000060e087981 */ /* 0x000162000c1e1900 */
[C---:B-1----:R-:W-:Y:S02]  /*1690*/  VIADD R19, R2.reuse, 0xe00 ;  /* 0x00000e0002137836 */ /* 0x042fe40000000000 */
[C---:B------:R-:W-:Y:S02]  /*16a0*/  VIADD R18, R2.reuse, 0xf00 ;  /* 0x00000f0002127836 */ /* 0x040fe40000000000 */
[----:B0-----:R-:W-:Y:S02]  /*16b0*/  IMAD.WIDE.U32 R16, R27, 0x4, R12 ;  /* 0x000000041b107825 */ /* 0x001fe400078e000c */
[----:B------:R-:W5:Y:S02]  /*16c0*/  LDG.E R27, desc[UR6][R28.64] ;  /* 0x000000061c1b7981 */ /* 0x000f64000c1e1900 */
[----:B------:R-:W-:-:S04]  /*16d0*/  VIADD R15, R2, 0xd00 ;  /* 0x00000d00020f7836 */ /* 0x000fc80000000000 */
[--C-:B------:R-:W-:Y:S01]  /*16e0*/  IMAD.WIDE.U32 R14, R15, 0x4, R12.reuse ;  /* 0x000000040f0e7825 */ /* 0x100fe200078e000c */
[----:B------:R0:W5:Y:S05]  /*16f0*/  LDG.E R28, desc[UR6][R16.64] ;  /* 0x00000006101c7981 */ /* 0x00016a000c1e1900 */
[----:B------:R-:W5:Y:S01]  /*1700*/  LDG.E R15, desc[UR6][R14.64] ;  /* 0x000000060e0f7981 */ /* 0x000f62000c1e1900 */
[----:B0-----:R-:W-:-:S04]  /*1710*/  IMAD.WIDE.U32 R16, R19, 0x4, R12 ;  /* 0x0000000413107825 */ /* 0x001fc800078e000c */
[----:B------:R-:W-:Y:S02]  /*1720*/  IMAD.WIDE.U32 R18, R18, 0x4, R12 ;  /* 0x0000000412127825 */ /* 0x000fe400078e000c */
[----:B------:R-:W5:Y:S04]  /*1730*/  LDG.E R16, desc[UR6][R16.64] ;  /* 0x0000000610107981 */ /* 0x000f68000c1e1900 */
[----:B------:R-:W5:Y:S01]  /*1740*/  LDG.E R19, desc[UR6][R18.64] ;  /* 0x0000000612137981 */ /* 0x000f62000c1e1900 */
[----:B------:R-:W-:-:S05]  /*1750*/  VIADD R6, R6, 0x10 ;  /* 0x0000001006067836 */ /* 0x000fca0000000000 */
[----:B------:R-:W-:Y:S01]  /*1760*/  ISETP.NE.AND P0, PT, R6, RZ, PT ;  /* 0x000000ff0600720c */ /* 0x000fe20003f05270 */
[----:B------:R-:W-:Y:S02]  /*1770*/  VIADD R5, R5, 0x1000 ;  /* 0x0000100005057836 */ /* 0x000fe40000000000 */
[----:B------:R-:W-:Y:S01]  /*1780*/  VIADD R2, R2, 0x1000 ;  /* 0x0000100002027836 */ /* 0x000fe20000000000 */
[----:B--2---:R-:W-:-:S04]  /*1790*/  IADD3 R25, PT, PT, R25, R26, R7 ;  /* 0x0000001a19197210 */ /* 0x004fc80007ffe007 */
[----:B----4-:R-:W-:-:S04]  /*17a0*/  IADD3 R23, PT, PT, R23, R24, R25 ;  /* 0x0000001817177210 */ /* 0x010fc80007ffe019 */
[----:B---3--:R-:W-:-:S04]  /*17b0*/  IADD3 R21, PT, PT, R21, R22, R23 ;  /* 0x0000001615157210 */ /* 0x008fc80007ffe017 */
[----:B-----5:R-:W-:-:S04]  /*17c0*/  IADD3 R11, PT, PT, R11, R20, R21 ;  /* 0x000000140b0b7210 */ /* 0x020fc80007ffe015 */
[----:B------:R-:W-:-:S04]  /*17d0*/  IADD3 R9, PT, PT, R9, R10, R11 ;  /* 0x0000000a09097210 */ /* 0x000fc80007ffe00b */
[----:B------:R-:W-:-:S04]  /*17e0*/  IADD3 R8, PT, PT, R27, R8, R9 ;  /* 0x000000081b087210 */ /* 0x000fc80007ffe009 */
[----:B------:R-:W-:-:S04]  /*17f0*/  IADD3 R8, PT, PT, R15, R28, R8 ;  /* 0x0000001c0f087210 */ /* 0x000fc80007ffe008 */
[----:B------:R-:W-:Y:S01]  /*1800*/  IADD3 R7, PT, PT, R19, R16, R8 ;  /* 0x0000001013077210 */ /* 0x000fe20007ffe008 */
[----:B------:R-:W-:Y:S06]  /*1810*/  @P0 BRA `(.L_x_228) ;  /* 0xfffffffc00100947 */ /* 0x000fec000383ffff */
[----:B------:R-:W-:Y:S05]  /*1820*/  BSYNC.RECONVERGENT B3 ;  /* 0x0000000000037941 */ /* 0x000fea0003800200 */
.L_x_227:
[----:B------:R-:W-:-:S07]  /*1830*/  VIADD R5, R5, 0xfffff800 ;  /* 0xfffff80005057836 */ /* 0x000fce0000000000 */
.L_x_226:
[----:B------:R-:W-:Y:S05]  /*1840*/  BSYNC.RECONVERGENT B2 ;  /* 0x0000000000027941 */ /* 0x000fea0003800200 */
.L_x_225:
[----:B------:R-:W-:-:S13]  /*1850*/  ISETP.NE.AND P0, PT, R4, RZ, PT ;  /* 0x000000ff0400720c */ /* 0x000fda0003f05270 */
[----:B------:R-:W-:Y:S05]  /*1860*/  @!P0 BRA `(.L_x_224) ;  /* 0x00000004000c8947 */ /* 0x000fea0003800000 */
[----:B------:R-:W-:Y:S01]  /*1870*/  ISETP.GE.U32.AND P0, PT, R4, 0x8, PT ;  /* 0x000000080400780c */ /* 0x000fe20003f06070 */
[----:B------:R-:W-:Y:S01]  /*1880*/  BSSY.RECONVERGENT B2, `(.L_x_229) ;  /* 0x0000021000027945 */ /* 0x000fe20003800200 */
[----:B------:R-:W-:-:S04]  /*1890*/  LOP3.LUT R24, R3, 0x7, RZ, 0xc0, !PT ;  /* 0x0000000703187812 */ /* 0x000fc800078ec0ff */
[----:B------:R-:W-:-:S07]  /*18a0*/  ISETP.NE.AND P1, PT, R24, RZ, PT ;  /* 0x000000ff1800720c */ /* 0x000fce0003f25270 */
[----:B------:R-:W-:Y:S06]  /*18b0*/  @!P0 BRA `(.L_x_230) ;  /* 0x0000000000748947 */ /* 0x000fec0003800000 */
[----:B------:R-:W-:-:S04]  /*18c0*/  VIADD R9, R5, UR4 ;  /* 0x0000000405097c36 */ /* 0x000fc80008000000 */
[C---:B------:R-:W-:Y:S02]  /*18d0*/  VIADD R21, R9.reuse, 0x100 ;  /* 0x0000010009157836 */ /* 0x040fe40000000000 */
[C---:B------:R-:W-:Y:S02]  /*18e0*/  VIADD R11, R9.reuse, 0x300 ;  /* 0x00000300090b7836 */ /* 0x040fe40000000000 */
[C---:B------:R-:W-:Y:S02]  /*18f0*/  VIADD R23, R9.reuse, 0x200 ;  /* 0x0000020009177836 */ /* 0x040fe40000000000 */
[----:B------:R-:W-:-:S04]  /*1900*/  IMAD.WIDE.U32 R16, R9, 0x4, R12 ;  /* 0x0000000409107825 */ /* 0x000fc800078e000c */
[--C-:B------:R-:W-:Y:S01]  /*1910*/  IMAD.WIDE.U32 R20, R21, 0x4, R12.reuse ;  /* 0x0000000415147825 */ /* 0x100fe200078e000c */
[----:B------:R0:W2:Y:S03]  /*1920*/  LDG.E R2, desc[UR6][R16.64] ;  /* 0x0000000610027981 */ /* 0x0000a6000c1e1900 */
[C---:B------:R-:W-:Y:S01]  /*1930*/  VIADD R15, R9.reuse, 0x400 ;  /* 0x00000400090f7836 */ /* 0x040fe20000000000 */
[----:B------:R-:W2:Y:S01]  /*1940*/  LDG.E R4, desc[UR6][R20.64] ;  /* 0x0000000614047981 */ /* 0x000ea2000c1e1900 */
[----:B------:R-:W-:Y:S02]  /*1950*/  VIADD R19, R9, 0x500 ;  /* 0x0000050009137836 */ /* 0x000fe40000000000 */
[----:B------:R-:W-:-:S04]  /*1960*/  IMAD.WIDE.U32 R10, R11, 0x4, R12 ;  /* 0x000000040b0a7825 */ /* 0x000fc800078e000c */
[--C-:B------:R-:W-:Y:S02]  /*1970*/  IMAD.WIDE.U32 R22, R23, 0x4, R12.reuse ;  /* 0x0000000417167825 */ /* 0x100fe400078e000c */
[----:B------:R-:W3:Y:S02]  /*1980*/  LDG.E R10, desc[UR6][R10.64] ;  /* 0x000000060a0a7981 */ /* 0x000ee4000c1e1900 */
[C---:B------:R-:W-:Y:S02]  /*1990*/  VIADD R25, R9.reuse, 0x600 ;  /* 0x0000060009197836 */ /* 0x040fe40000000000 */
[----:B------:R-:W-:Y:S01]  /*19a0*/  VIADD R27, R9, 0x700 ;  /* 0x00000700091b7836 */ /* 0x000fe20000000000 */
[----:B------:R-:W3:Y:S01]  /*19b0*/  LDG.E R6, desc[UR6][R22.64] ;  /* 0x0000000616067981 */ /* 0x000ee2000c1e1900 */
[----:B------:R-:W-:-:S04]  /*19c0*/  IMAD.WIDE.U32 R14, R15, 0x4, R12 ;  /* 0x000000040f0e7825 */ /* 0x000fc800078e000c */
[--C-:B------:R-:W-:Y:S02]  /*19d0*/  IMAD.WIDE.U32 R8, R19, 0x4, R12.reuse ;  /* 0x0000000413087825 */ /* 0x100fe400078e000c */
[----:B------:R-:W4:Y:S02]  /*19e0*/  LDG.E R15, desc[UR6][R14.64] ;  /* 0x000000060e0f7981 */ /* 0x000f24000c1e1900 */
[--C-:B------:R-:W-:Y:S02]  /*19f0*/  IMAD.WIDE.U32 R18, R25, 0x4, R12.reuse ;  /* 0x0000000419127825 */ /* 0x100fe400078e000c */
[----:B------:R-:W4:Y:S02]  /*1a00*/  LDG.E R8, desc[UR6][R8.64] ;  /* 0x0000000608087981 */ /* 0x000f24000c1e1900 */
[----:B0-----:R-:W-:Y:S02]  /*1a10*/  IMAD.WIDE.U32 R16, R27, 0x4, R12 ;  /* 0x000000041b107825 */ /* 0x001fe400078e000c */
[----:B------:R-:W5:Y:S04]  /*1a20*/  LDG.E R19, desc[UR6][R18.64] ;  /* 0x0000000612137981 */ /* 0x000f68000c1e1900 */
[----:B------:R-:W5:Y:S01]  /*1a30*/  LDG.E R16, desc[UR6][R16.64] ;  /* 0x0000000610107981 */ /* 0x000f62000c1e1900 */
[----:B------:R-:W-:Y:S01]  /*1a40*/  VIADD R5, R5, 0x800 ;  /* 0x0000080005057836 */ /* 0x000fe20000000000 */
[----:B--2---:R-:W-:-:S04]  /*1a50*/  IADD3 R7, PT, PT, R4, R2, R7 ;  /* 0x0000000204077210 */ /* 0x004fc80007ffe007 */
[----:B---3--:R-:W-:-:S04]  /*1a60*/  IADD3 R6, PT, PT, R10, R6, R7 ;  /* 0x000000060a067210 */ /* 0x008fc80007ffe007 */
[----:B----4-:R-:W-:-:S04]  /*1a70*/  IADD3 R6, PT, PT, R8, R15, R6 ;  /* 0x0000000f08067210 */ /* 0x010fc80007ffe006 */
[----:B-----5:R-:W-:-:S07]  /*1a80*/  IADD3 R7, PT, PT, R16, R19, R6 ;  /* 0x0000001310077210 */ /* 0x020fce0007ffe006 */
.L_x_230:
[----:B------:R-:W-:Y:S05]  /*1a90*/  BSYNC.RECONVERGENT B2 ;  /* 0x0000000000027941 */ /* 0x000fea0003800200 */
.L_x_229:
        /* <DEDUP_REMOVED lines=18> */
[----:B------:R-:W-:Y:S01]  /*1bc0*/  VIADD R5, R5, 0x400 ;  /* 0x0000040005057836 */ /* 0x000fe20000000000 */
[----:B--2---:R-:W-:-:S04]  /*1bd0*/  IADD3 R7, PT, PT, R8, R2, R7 ;  /* 0x0000000208077210 */ /* 0x004fc80007ffe007 */
[----:B---3--:R-:W-:-:S07]  /*1be0*/  IADD3 R7, PT, PT, R14, R10, R7 ;  /* 0x0000000a0e077210 */ /* 0x008fce0007ffe007 */
.L_x_232:
[----:B------:R-:W-:Y:S05]  /*1bf0*/  BSYNC.RECONVERGENT B2 ;  /* 0x0000000000027941 */ /* 0x000fea0003800200 */
.L_x_231:
[----:B------:R-:W-:Y:S05]  /*1c00*/  @!P1 BRA `(.L_x_224) ;  /* 0x0000000000249947 */ /* 0x000fea0003800000 */
[----:B------:R-:W-:Y:S02]  /*1c10*/  VIADD R5, R5, UR4 ;  /* 0x0000000405057c36 */ /* 0x000fe40008000000 */
[----:B------:R-:W-:-:S07]  /*1c20*/  IMAD.MOV R4, RZ, RZ, -R4 ;  /* 0x000000ffff047224 */ /* 0x000fce00078e0a04 */
.L_x_233:
[----:B------:R-:W-:-:S06]  /*1c30*/  IMAD.WIDE.U32 R2, R5, 0x4, R12 ;  /* 0x0000000405027825 */ /* 0x000fcc00078e000c */
[----:B------:R-:W2:Y:S01]  /*1c40*/  LDG.E R2, desc[UR6][R2.64] ;  /* 0x0000000602027981 */ /* 0x000ea2000c1e1900 */
[----:B------:R-:W-:Y:S02]  /*1c50*/  VIADD R4, R4, 0x1 ;  /* 0x0000000104047836 */ /* 0x000fe40000000000 */
[----:B------:R-:W-:-:S03]  /*1c60*/  VIADD R5, R5, 0x100 ;  /* 0x0000010005057836 */ /* 0x000fc60000000000 */
[----:B------:R-:W-:Y:S01]  /*1c70*/  ISETP.NE.AND P0, PT, R4, RZ, PT ;  /* 0x000000ff0400720c */ /* 0x000fe20003f05270 */
[----:B--2---:R-:W-:-:S12]  /*1c80*/  IMAD.IADD R7, R2, 0x1, R7 ;  /* 0x0000000102077824 */ /* 0x004fd800078e0207 */
[----:B------:R-:W-:Y:S05]  /*1c90*/  @P0 BRA `(.L_x_233) ;  /* 0xfffffffc00e40947 */ /* 0x000fea000383ffff */
.L_x_224:
[----:B------:R-:W-:Y:S05]  /*1ca0*/  BSYNC.RECONVERGENT B1 ;  /* 0x0000000000017941 */ /* 0x000fea0003800200 */
.L_x_222:
        /* <DEDUP_REMOVED lines=36> */
[----:B--2---:R-:W0:Y:S04]  /*1ef0*/  LDS.128 R4, [UR4+0x10] ;  /* 0x00001004ff047984 */ /* 0x004e280008000c00 */
[----:B------:R-:W1:Y:S01]  /*1f00*/  LDS.64 R2, [UR4+0x20] ;  /* 0x00002004ff027984 */ /* 0x000e620008000a00 */
[----:B0-----:R-:W-:-:S04]  /*1f10*/  IADD3 R0, PT, PT, R4, R0, R9 ;  /* 0x0000000004007210 */ /* 0x001fc80007ffe009 */
[----:B------:R-:W-:-:S04]  /*1f20*/  IADD3 R0, PT, PT, R6, R0, R5 ;  /* 0x0000000006007210 */ /* 0x000fc80007ffe005 */
[----:B-1----:R-:W-:-:S05]  /*1f30*/  IADD3 R0, PT, PT, R2, R0, R7 ;  /* 0x0000000002007210 */ /* 0x002fca0007ffe007 */
[----:B------:R-:W-:-:S07]  /*1f40*/  IMAD.IADD R9, R0, 0x1, R3 ;  /* 0x0000000100097824 */ /* 0x000fce00078e0203 */
.L_x_220:
[----:B------:R-:W-:Y:S05]  /*1f50*/  BSYNC.RECONVERGENT B0 ;  /* 0x0000000000007941 */ /* 0x000fea0003800200 */
.L_x_205:
[----:B------:R-:W-:Y:S05]  /*1f60*/  @P0 EXIT ;  /* 0x000000000000094d */ /* 0x000fea0003800000 */
[----:B-1----:R-:W1:Y:S01]  /*1f70*/  LDC.64 R2, c[0x0][0x388] ;  /* 0x0000e200ff027b82 */ /* 0x002e620000000a00 */
[----:B------:R-:W0:Y:S02]  /*1f80*/  LDCU UR4, c[0x0][0x398] ;  /* 0x00007300ff0477ac */ /* 0x000e240008000800 */
[----:B0-2---:R-:W-:-:S05]  /*1f90*/  VIADD R9, R9, UR4 ;  /* 0x0000000409097c36 */ /* 0x005fca0008000000 */
[----:B-1----:R-:W-:Y:S01]  /*1fa0*/  STG.E desc[UR6][R2.64], R9 ;  /* 0x0000000902007986 */ /* 0x002fe2000c101906 */
[----:B------:R-:W-:Y:S05]  /*1fb0*/  EXIT ;  /* 0x000000000000794d */ /* 0x000fea0003800000 */
.L_x_234:
        /* <DEDUP_REMOVED lines=12> */
.L_x_277:


//--------------------- .text._ZN3cub18CUB_300001_SM_10006detail8for_each13static_kernelINS2_12policy_hub_t12policy_500_tEmN6thrust24THRUST_300001_SM_1000_NS8cuda_cub20__uninitialized_fill7functorINS7_10device_ptrIiEEiEEEEvT0_T1_ --------------------------
	.section	.text._ZN3cub18CUB_300001_SM_10006detail8for_each13static_kernelINS2_12policy_hub_t12policy_500_tEmN6thrust24THRUST_300001_SM_1000_NS8cuda_cub20__uninitialized_fill7functorINS7_10device_ptrIiEEiEEEEvT0_T1_,"ax",@progbits
	.align	128
        .global         _ZN3cub18CUB_300001_SM_10006detail8for_each13static_kernelINS2_12policy_hub_t12policy_500_tEmN6thrust24THRUST_300001_SM_1000_NS8cuda_cub20__uninitialized_fill7functorINS7_10device_ptrIiEEiEEEEvT0_T1_
        .type           _ZN3cub18CUB_300001_SM_10006detail8for_each13static_kernelINS2_12policy_hub_t12policy_500_tEmN6thrust24THRUST_300001_SM_1000_NS8cuda_cub20__uninitialized_fill7functorINS7_10device_ptrIiEEiEEEEvT0_T1_,@function
        .size           _ZN3cub18CUB_300001_SM_10006detail8for_each13static_kernelINS2_12policy_hub_t12policy_500_tEmN6thrust24THRUST_300001_SM_1000_NS8cuda_cub20__uninitialized_fill7functorINS7_10device_ptrIiEEiEEEEvT0_T1_,(.L_x_278 - _ZN3cub18CUB_300001_SM_10006detail8for_each13static_kernelINS2_12policy_hub_t12policy_500_tEmN6thrust24THRUST_300001_SM_1000_NS8cuda_cub20__uninitialized_fill7functorINS7_10device_ptrIiEEiEEEEvT0_T1_)
        .other          _ZN3cub18CUB_300001_SM_10006detail8for_each13static_kernelINS2_12policy_hub_t12policy_500_tEmN6thrust24THRUST_300001_SM_1000_NS8cuda_cub20__uninitialized_fill7functorINS7_10device_ptrIiEEiEEEEvT0_T1_,@"STO_CUDA_ENTRY STV_DEFAULT"
_ZN3cub18CUB_300001_SM_10006detail8for_each13static_kernelINS2_12policy_hub_t12policy_500_tEmN6thrust24THRUST_300001_SM_1000_NS8cuda_cub20__uninitialized_fill7functorINS7_10device_ptrIiEEiEEEEvT0_T1_:
.text._ZN3cub18CUB_300001_SM_10006detail8for_each13static_kernelINS2_12policy_hub_t12policy_500_tEmN6thrust24THRUST_300001_SM_1000_NS8cuda_cub20__uninitialized_fill7functorINS7_10device_ptrIiEEiEEEEvT0_T1_:
[----:B------:R-:W-:Y:S08]  /*0000*/  LDC R1, c[0x0][0x37c] ;  /* 0x0000df00ff017b82 */ /* 0x000ff00000000800 */
[----:B------:R-:W0:Y:S01]  /*0010*/  S2UR UR4, SR_CTAID.X ;  /* 0x00000000000479c3 */ /* 0x000e220000002500 */
[----:B------:R-:W1:Y:S01]  /*0020*/  LDCU.64 UR6, c[0x0][0x380] ;  /* 0x00007000ff0677ac */ /* 0x000e620008000a00 */
[----:B------:R-:W2:Y:S01]  /*0030*/  LDCU.64 UR8, c[0x0][0x358] ;  /* 0x00006b00ff0877ac */ /* 0x000ea20008000a00 */
[----:B0-----:R-:W-:-:S04]  /*0040*/  UIMAD.WIDE.U32 UR4, UR4, 0x200, URZ ;  /* 0x00000200040478a5 */ /* 0x001fc8000f8e00ff */
[----:B-1----:R-:W-:-:S04]  /*0050*/  UIADD3 UR6, UP0, UPT, -UR4, UR6, URZ ;  /* 0x0000000604067290 */ /* 0x002fc8000ff1e1ff */
[----:B------:R-:W-:Y:S02]  /*0060*/  UIADD3.X UR7, UPT, UPT, ~UR5, UR7, URZ, UP0, !UPT ;  /* 0x0000000705077290 */ /* 0x000fe400087fe5ff */
[----:B------:R-:W-:-:S04]  /*0070*/  UISETP.GE.U32.AND UP0, UPT, UR6, 0x200, UPT ;  /* 0x000002000600788c */ /* 0x000fc8000bf06070 */
[----:B------:R-:W-:-:S09]  /*0080*/  UISETP.GE.U32.AND.EX UP0, UPT, UR7, URZ, UPT, UP0 ;  /* 0x000000ff0700728c */ /* 0x000fd2000bf06100 */
[----:B--2---:R-:W-:Y:S05]  /*0090*/  BRA.U !UP0, `(.L_x_235) ;  /* 0x0000000108287547 */ /* 0x004fea000b800000 */
[----:B------:R-:W0:Y:S01]  /*00a0*/  S2R R0, SR_TID.X ;  /* 0x0000000000007919 */ /* 0x000e220000002100 */
[----:B------:R-:W1:Y:S01]  /*00b0*/  LDCU.64 UR6, c[0x0][0x388] ;  /* 0x00007100ff0677ac */ /* 0x000e620008000a00 */
[----:B------:R-:W2:Y:S01]  /*00c0*/  LDC R5, c[0x0][0x390] ;  /* 0x0000e400ff057b82 */ /* 0x000ea20000000800 */
[----:B0-----:R-:W-:-:S05]  /*00d0*/  IADD3 R0, P0, PT, R0, UR4, RZ ;  /* 0x0000000400007c10 */ /* 0x001fca000ff1e0ff */
[----:B------:R-:W-:Y:S01]  /*00e0*/  IMAD.X R3, RZ, RZ, UR5, P0 ;  /* 0x00000005ff037e24 */ /* 0x000fe200080e06ff */
[----:B-1----:R-:W-:-:S04]  /*00f0*/  LEA R2, P0, R0, UR6, 0x2 ;  /* 0x0000000600027c11 */ /* 0x002fc8000f8010ff */
[----:B------:R-:W-:-:S05]  /*0100*/  LEA.HI.X R3, R0, UR7, R3, 0x2, P0 ;  /* 0x0000000700037c11 */ /* 0x000fca00080f1403 */
[----:B--2---:R-:W-:Y:S04]  /*0110*/  STG.E desc[UR8][R2.64], R5 ;  /* 0x0000000502007986 */ /* 0x004fe8000c101908 */
[----:B------:R-:W-:Y:S01]  /*0120*/  STG.E desc[UR8][R2.64+0x400], R5 ;  /* 0x0004000502007986 */ /* 0x000fe2000c101908 */
[----:B------:R-:W-:Y:S05]  /*0130*/  EXIT ;  /* 0x000000000000794d */ /* 0x000fea0003800000 */
.L_x_235:
[----:B------:R-:W0:Y:S01]  /*0140*/  S2R R0, SR_TID.X ;  /* 0x0000000000007919 */ /* 0x000e220000002100 */
[----:B------:R-:W-:Y:S01]  /*0150*/  IMAD.U32 R2, RZ, RZ, UR7 ;  /* 0x00000007ff027e24 */ /* 0x000fe2000f8e00ff */
[----:B------:R-:W1:Y:S01]  /*0160*/  LDCU.64 UR10, c[0x0][0x388] ;  /* 0x00007100ff0a77ac */ /* 0x000e620008000a00 */
[----:B------:R-:W-:Y:S01]  /*0170*/  IMAD.U32 R4, RZ, RZ, UR7 ;  /* 0x00000007ff047e24 */ /* 0x000fe2000f8e00ff */
[----:B0-----:R-:W-:-:S04]  /*0180*/  ISETP.LT.U32.AND P0, PT, R0, UR6, PT ;  /* 0x0000000600007c0c */ /* 0x001fc8000bf01070 */
[----:B------:R-:W-:Y:S01]  /*0190*/  ISETP.GT.U32.AND.EX P0, PT, R2, RZ, PT, P0 ;  /* 0x000000ff0200720c */ /* 0x000fe20003f04100 */
[C---:B------:R-:W-:Y:S01]  /*01a0*/  VIADD R2, R0.reuse, 0x100 ;  /* 0x0000010000027836 */ /* 0x040fe20000000000 */
[----:B------:R-:W-:-:S04]  /*01b0*/  IADD3 R0, P2, PT, R0, UR4, RZ ;  /* 0x0000000400007c10 */ /* 0x000fc8000ff5e0ff */
[----:B------:R-:W-:Y:S01]  /*01c0*/  ISETP.LT.U32.AND P1, PT, R2, UR6, PT ;  /* 0x0000000602007c0c */ /* 0x000fe2000bf21070 */
[----:B------:R-:W-:Y:S01]  /*01d0*/  IMAD.X R3, RZ, RZ, UR5, P2 ;  /* 0x00000005ff037e24 */ /* 0x000fe200090e06ff */
[----:B-1----:R-:W-:Y:S02]  /*01e0*/  LEA R2, P2, R0, UR10, 0x2 ;  /* 0x0000000a00027c11 */ /* 0x002fe4000f8410ff */
[----:B------:R-:W-:Y:S02]  /*01f0*/  ISETP.GT.U32.AND.EX P1, PT, R4, RZ, PT, P1 ;  /* 0x000000ff0400720c */ /* 0x000fe40003f24110 */
[----:B------:R-:W-:Y:S01]  /*0200*/  LEA.HI.X R3, R0, UR11, R3, 0x2, P2 ;  /* 0x0000000b00037c11 */ /* 0x000fe200090f1403 */
[----:B------:R-:W0:Y:S04]  /*0210*/  @P0 LDC R5, c[0x0][0x390] ;  /* 0x0000e400ff050b82 */ /* 0x000e280000000800 */
[----:B0-----:R0:W-:Y:S06]  /*0220*/  @P0 STG.E desc[UR8][R2.64], R5 ;  /* 0x0000000502000986 */ /* 0x0011ec000c101908 */
[----:B------:R-:W-:Y:S05]  /*0230*/  @!P1 EXIT ;  /* 0x000000000000994d */ /* 0x000fea0003800000 */
[----:B0-----:R-:W0:Y:S02]  /*0240*/  LDC R5, c[0x0][0x390] ;  /* 0x0000e400ff057b82 */ /* 0x001e240000000800 */
[----:B0-----:R-:W-:Y:S01]  /*0250*/  STG.E desc[UR8][R2.64+0x400], R5 ;  /* 0x0004000502007986 */ /* 0x001fe2000c101908 */
[----:B------:R-:W-:Y:S05]  /*0260*/  EXIT ;  /* 0x000000000000794d */ /* 0x000fea0003800000 */
.L_x_236:
        /* <DEDUP_REMOVED lines=9> */
.L_x_278:


//--------------------- .text._ZN3cub18CUB_300001_SM_10006detail9transform16transform_kernelINS2_10policy_hubILb1EN4cuda3std3__45tupleIJN6thrust24THRUST_300001_SM_1000_NS6detail15normal_iteratorINSA_10device_ptrIcEEEESF_EEEE10policy1000El16custom_transformNSC_INSD_IiEEEEJPcSM_EEEvT0_iT1_T2_DpNS2_10kernel_argIT3_EE --------------------------
	.section	.text._ZN3cub18CUB_300001_SM_10006detail9transform16transform_kernelINS2_10policy_hubILb1EN4cuda3std3__45tupleIJN6thrust24THRUST_300001_SM_1000_NS6detail15normal_iteratorINSA_10device_ptrIcEEEESF_EEEE10policy1000El16custom_transformNSC_INSD_IiEEEEJPcSM_EEEvT0_iT1_T2_DpNS2_10kernel_argIT3_EE,"ax",@progbits
	.align	128
        .global         _ZN3cub18CUB_300001_SM_10006detail9transform16transform_kernelINS2_10policy_hubILb1EN4cuda3std3__45tupleIJN6thrust24THRUST_300001_SM_1000_NS6detail15normal_iteratorINSA_10device_ptrIcEEEESF_EEEE10policy1000El16custom_transformNSC_INSD_IiEEEEJPcSM_EEEvT0_iT1_T2_DpNS2_10kernel_argIT3_EE
        .type           _ZN3cub18CUB_300001_SM_10006detail9transform16transform_kernelINS2_10policy_hubILb1EN4cuda3std3__45tupleIJN6thrust24THRUST_300001_SM_1000_NS6detail15normal_iteratorINSA_10device_ptrIcEEEESF_EEEE10policy1000El16custom_transformNSC_INSD_IiEEEEJPcSM_EEEvT0_iT1_T2_DpNS2_10kernel_argIT3_EE,@function
        .size           _ZN3cub18CUB_300001_SM_10006detail9transform16transform_kernelINS2_10policy_hubILb1EN4cuda3std3__45tupleIJN6thrust24THRUST_300001_SM_1000_NS6detail15normal_iteratorINSA_10device_ptrIcEEEESF_EEEE10policy1000El16custom_transformNSC_INSD_IiEEEEJPcSM_EEEvT0_iT1_T2_DpNS2_10kernel_argIT3_EE,(.L_x_279 - _ZN3cub18CUB_300001_SM_10006detail9transform16transform_kernelINS2_10policy_hubILb1EN4cuda3std3__45tupleIJN6thrust24THRUST_300001_SM_1000_NS6detail15normal_iteratorINSA_10device_ptrIcEEEESF_EEEE10policy1000El16custom_transformNSC_INSD_IiEEEEJPcSM_EEEvT0_iT1_T2_DpNS2_10kernel_argIT3_EE)
        .other          _ZN3cub18CUB_300001_SM_10006detail9transform16transform_kernelINS2_10policy_hubILb1EN4cuda3std3__45tupleIJN6thrust24THRUST_300001_SM_1000_NS6detail15normal_iteratorINSA_10device_ptrIcEEEESF_EEEE10policy1000El16custom_transformNSC_INSD_IiEEEEJPcSM_EEEvT0_iT1_T2_DpNS2_10kernel_argIT3_EE,@"STO_CUDA_ENTRY STV_DEFAULT"
_ZN3cub18CUB_300001_SM_10006detail9transform16transform_kernelINS2_10policy_hubILb1EN4cuda3std3__45tupleIJN6thrust24THRUST_300001_SM_1000_NS6detail15normal_iteratorINSA_10device_ptrIcEEEESF_EEEE10policy1000El16custom_transformNSC_INSD_IiEEEEJPcSM_EEEvT0_iT1_T2_DpNS2_10kernel_argIT3_EE:
.text._ZN3cub18CUB_300001_SM_10006detail9transform16transform_kernelINS2_10policy_hubILb1EN4cuda3std3__45tupleIJN6thrust24THRUST_300001_SM_1000_NS6detail15normal_iteratorINSA_10device_ptrIcEEEESF_EEEE10policy1000El16custom_transformNSC_INSD_IiEEEEJPcSM_EEEvT0_iT1_T2_DpNS2_10kernel_argIT3_EE:
[----:B------:R-:W-:Y:S01]  /*0000*/  LDC R1, c[0x0][0x37c] ;  /* 0x0000df00ff017b82 */ /* 0x000fe20000000800 */
[----:B------:R-:W0:Y:S07]  /*0010*/  LDCU UR17, c[0x0][0x388] ;  /* 0x00007100ff1177ac */ /* 0x000e2e0008000800 */
[----:B------:R-:W1:Y:S01]  /*0020*/  S2UR UR4, SR_CTAID.X ;  /* 0x00000000000479c3 */ /* 0x000e620000002500 */
[----:B------:R-:W2:Y:S01]  /*0030*/  S2R R0, SR_TID.X ;  /* 0x0000000000007919 */ /* 0x000ea20000002100 */
[----:B------:R-:W-:Y:S01]  /*0040*/  BSSY.RECONVERGENT B0, `(.L_x_237) ;  /* 0x000002a000007945 */ /* 0x000fe20003800200 */
[----:B------:R-:W3:Y:S01]  /*0050*/  LDCU.64 UR10, c[0x0][0x380] ;  /* 0x00007000ff0a77ac */ /* 0x000ee20008000a00 */
[----:B0-----:R-:W-:-:S04]  /*0060*/  USHF.L.U32 UR16, UR17, 0x7, URZ ;  /* 0x0000000711107899 */ /* 0x001fc800080006ff */
[----:B------:R-:W-:Y:S02]  /*0070*/  USHF.R.S32.HI UR5, URZ, 0x1f, UR16 ;  /* 0x0000001fff057899 */ /* 0x000fe40008011410 */
[----:B-1----:R-:W-:Y:S02]  /*0080*/  UIMAD.WIDE.U32 UR6, UR16, UR4, URZ ;  /* 0x00000004100672a5 */ /* 0x002fe4000f8e00ff */
[----:B------:R-:W-:Y:S02]  /*0090*/  UIMAD UR9, UR5, UR4, URZ ;  /* 0x00000004050972a4 */ /* 0x000fe4000f8e02ff */
[----:B---3--:R-:W-:Y:S02]  /*00a0*/  UIADD3 UR8, UP1, UPT, -UR6, UR10, URZ ;  /* 0x0000000a06087290 */ /* 0x008fe4000ff3e1ff */
[----:B------:R-:W-:Y:S02]  /*00b0*/  UIADD3 UR9, UPT, UPT, UR7, UR9, URZ ;  /* 0x0000000907097290 */ /* 0x000fe4000fffe0ff */
[----:B------:R-:W-:Y:S01]  /*00c0*/  UISETP.LT.U32.AND UP0, UPT, UR8, UR16, UPT ;  /* 0x000000100800728c */ /* 0x000fe2000bf01070 */
[----:B--2---:R-:W-:Y:S01]  /*00d0*/  IMAD.SHL.U32 R4, R0, 0x80, RZ ;  /* 0x0000008000047824 */ /* 0x004fe200078e00ff */
[----:B------:R-:W-:-:S04]  /*00e0*/  UIADD3.X UR4, UPT, UPT, ~UR9, UR11, URZ, UP1, !UPT ;  /* 0x0000000b09047290 */ /* 0x000fc80008ffe5ff */
[----:B------:R-:W-:-:S04]  /*00f0*/  UISETP.LT.AND.EX UP0, UPT, UR4, UR5, UPT, UP0 ;  /* 0x000000050400728c */ /* 0x000fc8000bf01300 */
[----:B------:R-:W-:-:S06]  /*0100*/  USEL UR8, UR8, UR16, UP0 ;  /* 0x0000001008087287 */ /* 0x000fcc0008000000 */
[----:B------:R-:W-:-:S13]  /*0110*/  ISETP.GE.AND P0, PT, R4, UR8, PT ;  /* 0x0000000804007c0c */ /* 0x000fda000bf06270 */
[----:B------:R-:W-:Y:S05]  /*0120*/  @P0 BRA `(.L_x_238) ;  /* 0x00000000006c0947 */ /* 0x000fea0003800000 */
[----:B------:R-:W0:Y:S01]  /*0130*/  LDCU.64 UR4, c[0x0][0x398] ;  /* 0x00007300ff0477ac */ /* 0x000e220008000a00 */
[----:B------:R-:W-:Y:S01]  /*0140*/  BSSY.RECONVERGENT B1, `(.L_x_239) ;  /* 0x000000d000017945 */ /* 0x000fe20003800200 */
[----:B------:R-:W-:Y:S01]  /*0150*/  IMAD.MOV.U32 R5, RZ, RZ, R4 ;  /* 0x000000ffff057224 */ /* 0x000fe200078e0004 */
[----:B0-----:R-:W-:-:S04]  /*0160*/  UIADD3 UR4, UP0, UPT, UR6, UR4, URZ ;  /* 0x0000000406047290 */ /* 0x001fc8000ff1e0ff */
[----:B------:R-:W-:Y:S02]  /*0170*/  UIADD3.X UR5, UPT, UPT, UR9, UR5, URZ, UP0, !UPT ;  /* 0x0000000509057290 */ /* 0x000fe400087fe4ff */
[----:B------:R-:W-:-:S04]  /*0180*/  IMAD.U32 R2, RZ, RZ, UR4 ;  /* 0x00000004ff027e24 */ /* 0x000fc8000f8e00ff */
[----:B------:R-:W-:Y:S02]  /*0190*/  IMAD.U32 R3, RZ, RZ, UR5 ;  /* 0x00000005ff037e24 */ /* 0x000fe4000f8e00ff */
[----:B------:R-:W-:-:S07]  /*01a0*/  IMAD.WIDE.U32 R2, R0, 0x80, R2 ;  /* 0x0000008000027825 */ /* 0x000fce00078e0002 */
.L_x_240:
[----:B------:R-:W-:Y:S01]  /*01b0*/  VIADD R5, R5, 0x4000 ;  /* 0x0000400005057836 */ /* 0x000fe20000000000 */
[----:B------:R0:W-:Y:S04]  /*01c0*/  CCTL.E.PF2 [R2] ;  /* 0x000000000200798f */ /* 0x0001e80000800100 */
[----:B------:R-:W-:Y:S02]  /*01d0*/  ISETP.GE.AND P0, PT, R5, UR8, PT ;  /* 0x0000000805007c0c */ /* 0x000fe4000bf06270 */
[----:B0-----:R-:W-:-:S05]  /*01e0*/  IADD3 R2, P1, PT, R2, 0x4000, RZ ;  /* 0x0000400002027810 */ /* 0x001fca0007f3e0ff */
[----:B------:R-:W-:-:S06]  /*01f0*/  IMAD.X R3, RZ, RZ, R3, P1 ;  /* 0x000000ffff037224 */ /* 0x000fcc00008e0603 */
[----:B------:R-:W-:Y:S05]  /*0200*/  @!P0 BRA `(.L_x_240) ;  /* 0xfffffffc00e88947 */ /* 0x000fea000383ffff */
[----:B------:R-:W-:Y:S05]  /*0210*/  BSYNC.RECONVERGENT B1 ;  /* 0x0000000000017941 */ /* 0x000fea0003800200 */
.L_x_239:
[----:B------:R-:W0:Y:S02]  /*0220*/  LDCU.64 UR4, c[0x0][0x3a8] ;  /* 0x00007500ff0477ac */ /* 0x000e240008000a00 */
[----:B0-----:R-:W-:-:S04]  /*0230*/  UIADD3 UR4, UP0, UPT, UR6, UR4, URZ ;  /* 0x0000000406047290 */ /* 0x001fc8000ff1e0ff */
[----:B------:R-:W-:Y:S02]  /*0240*/  UIADD3.X UR5, UPT, UPT, UR9, UR5, URZ, UP0, !UPT ;  /* 0x0000000509057290 */ /* 0x000fe400087fe4ff */
[----:B------:R-:W-:-:S04]  /*0250*/  IMAD.U32 R2, RZ, RZ, UR4 ;  /* 0x00000004ff027e24 */ /* 0x000fc8000f8e00ff */
[----:B------:R-:W-:Y:S02]  /*0260*/  IMAD.U32 R3, RZ, RZ, UR5 ;  /* 0x00000005ff037e24 */ /* 0x000fe4000f8e00ff */
[----:B------:R-:W-:-:S07]  /*0270*/  IMAD.WIDE.U32 R2, R0, 0x80, R2 ;  /* 0x0000008000027825 */ /* 0x000fce00078e0002 */
.L_x_241:
[----:B------:R-:W-:Y:S01]  /*0280*/  VIADD R4, R4, 0x4000 ;  /* 0x0000400004047836 */ /* 0x000fe20000000000 */
[----:B------:R0:W-:Y:S04]  /*0290*/  CCTL.E.PF2 [R2] ;  /* 0x000000000200798f */ /* 0x0001e80000800100 */
[----:B------:R-:W-:Y:S02]  /*02a0*/  ISETP.GE.AND P0, PT, R4, UR8, PT ;  /* 0x0000000804007c0c */ /* 0x000fe4000bf06270 */
[----:B0-----:R-:W-:-:S05]  /*02b0*/  IADD3 R2, P1, PT, R2, 0x4000, RZ ;  /* 0x0000400002027810 */ /* 0x001fca0007f3e0ff */
[----:B------:R-:W-:-:S06]  /*02c0*/  IMAD.X R3, RZ, RZ, R3, P1 ;  /* 0x000000ffff037224 */ /* 0x000fcc00008e0603 */
[----:B------:R-:W-:Y:S05]  /*02d0*/  @!P0 BRA `(.L_x_241) ;  /* 0xfffffffc00e88947 */ /* 0x000fea000383ffff */
.L_x_238:
[----:B------:R-:W-:Y:S05]  /*02e0*/  BSYNC.RECONVERGENT B0 ;  /* 0x0000000000007941 */ /* 0x000fea0003800200 */
.L_x_237:
[----:B------:R-:W0:Y:S01]  /*02f0*/  LDCU.128 UR12, c[0x0][0x390] ;  /* 0x00007200ff0c77ac */ /* 0x000e220008000c00 */
[----:B------:R-:W1:Y:S01]  /*0300*/  LDCU.64 UR10, c[0x0][0x3a8] ;  /* 0x00007500ff0a77ac */ /* 0x000e620008000a00 */
[----:B------:R-:W-:Y:S01]  /*0310*/  USHF.L.U64.HI UR5, UR6, 0x2, UR9 ;  /* 0x0000000206057899 */ /* 0x000fe20008010209 */
[----:B------:R-:W2:Y:S01]  /*0320*/  LDCU.64 UR18, c[0x0][0x358] ;  /* 0x00006b00ff1277ac */ /* 0x000ea20008000a00 */
[----:B0-----:R-:W-:Y:S02]  /*0330*/  ULEA UR4, UP0, UR6, UR12, 0x2 ;  /* 0x0000000c06047291 */ /* 0x001fe4000f8010ff */
[----:B------:R-:W-:Y:S02]  /*0340*/  UIADD3 UR14, UP1, UPT, UR6, UR14, URZ ;  /* 0x0000000e060e7290 */ /* 0x000fe4000ff3e0ff */
[----:B------:R-:W-:Y:S02]  /*0350*/  UIADD3.X UR5, UPT, UPT, UR5, UR13, URZ, UP0, !UPT ;  /* 0x0000000d05057290 */ /* 0x000fe400087fe4ff */
[----:B------:R-:W-:-:S02]  /*0360*/  UISETP.NE.AND UP0, UPT, UR16, UR8, UPT ;  /* 0x000000081000728c */ /* 0x000fc4000bf05270 */
[----:B-1----:R-:W-:Y:S02]  /*0370*/  UIADD3 UR10, UP2, UPT, UR6, UR10, URZ ;  /* 0x0000000a060a7290 */ /* 0x002fe4000ff5e0ff */
[----:B------:R-:W-:Y:S02]  /*0380*/  UIADD3.X UR15, UPT, UPT, UR9, UR15, URZ, UP1, !UPT ;  /* 0x0000000f090f7290 */ /* 0x000fe40008ffe4ff */
[----:B------:R-:W-:-:S03]  /*0390*/  UIADD3.X UR11, UPT, UPT, UR9, UR11, URZ, UP2, !UPT ;  /* 0x0000000b090b7290 */ /* 0x000fc600097fe4ff */
[----:B--2---:R-:W-:Y:S09]  /*03a0*/  BRA.U !UP0, `(.L_x_242) ;  /* 0x00000015084c7547 */ /* 0x004ff2000b800000 */
[----:B------:R-:W-:-:S06]  /*03b0*/  UISETP.GE.AND UP0, UPT, UR17, 0x1, UPT ;  /* 0x000000011100788c */ /* 0x000fcc000bf06270 */
[----:B------:R-:W-:-:S13]  /*03c0*/  PLOP3.LUT P0, PT, PT, PT, UP0, 0x80, 0x8 ;  /* 0x000000000008781c */ /* 0x000fda0003f0f008 */
[----:B------:R-:W-:Y:S05]  /*03d0*/  @!P0 EXIT ;  /* 0x000000000000894d */ /* 0x000fea0003800000 */
[----:B------:R-:W-:Y:S01]  /*03e0*/  UISETP.GE.U32.AND UP0, UPT, UR17, 0x8, UPT ;  /* 0x000000081100788c */ /* 0x000fe2000bf06070 */
[----:B------:R-:W-:Y:S01]  /*03f0*/  IMAD.MOV.U32 R3, RZ, RZ, RZ ;  /* 0x000000ffff037224 */ /* 0x000fe200078e00ff */
[----:B------:R-:W-:-:S07]  /*0400*/  ULOP3.LUT UR6, UR17, 0x7, URZ, 0xc0, !UPT ;  /* 0x0000000711067892 */ /* 0x000fce000f8ec0ff */
[----:B------:R-:W-:Y:S05]  /*0410*/  BRA.U !UP0, `(.L_x_243) ;  /* 0x0000000d08107547 */ /* 0x000fea000b800000 */
[----:B------:R-:W-:-:S13]  /*0420*/  ISETP.GE.AND P0, PT, R0, UR8, PT ;  /* 0x0000000800007c0c */ /* 0x000fda000bf06270 */
[C---:B------:R-:W-:Y:S02]  /*0430*/  @!P0 IADD3 R4, P2, PT, R0.reuse, UR10, RZ ;  /* 0x0000000a00048c10 */ /* 0x040fe4000ff5e0ff */
[----:B------:R-:W-:-:S03]  /*0440*/  @!P0 IADD3 R2, P1, PT, R0, UR14, RZ ;  /* 0x0000000e00028c10 */ /* 0x000fc6000ff3e0ff */
[----:B------:R-:W-:Y:S02]  /*0450*/  @!P0 IMAD.X R5, RZ, RZ, UR11, P2 ;  /* 0x0000000bff058e24 */ /* 0x000fe400090e06ff */
[----:B------:R-:W-:-:S04]  /*0460*/  @!P0 IMAD.X R3, RZ, RZ, UR15, P1 ;  /* 0x0000000fff038e24 */ /* 0x000fc800088e06ff */
[----:B------:R0:W2:Y:S04]  /*0470*/  @!P0 LDG.E.U8 R5, desc[UR18][R4.64] ;  /* 0x0000001204058981 */ /* 0x0000a8000c1e1100 */
[----:B------:R-:W2:Y:S01]  /*0480*/  @!P0 LDG.E.U8 R2, desc[UR18][R2.64] ;  /* 0x0000001202028981 */ /* 0x000ea2000c1e1100 */
[----:B------:R-:W-:Y:S02]  /*0490*/  @!P0 IMAD.MOV.U32 R8, RZ, RZ, 0x40000000 ;  /* 0x40000000ff088424 */ /* 0x000fe400078e00ff */
[----:B------:R-:W-:Y:S02]  /*04a0*/  VIADD R12, R0, 0x80 ;  /* 0x00000080000c7836 */ /* 0x000fe40000000000 */
[----:B------:R-:W-:-:S03]  /*04b0*/  IMAD.MOV.U32 R7, RZ, RZ, 0x4 ;  /* 0x00000004ff077424 */ /* 0x000fc600078e00ff */
[----:B------:R-:W-:Y:S02]  /*04c0*/  SHF.R.S32.HI R10, RZ, 0x1f, R12 ;  /* 0x0000001fff0a7819 */ /* 0x000fe4000001140c */
[C---:B------:R-:W-:Y:S02]  /*04d0*/  IADD3 R6, P2, PT, R12.reuse, UR14, RZ ;  /* 0x0000000e0c067c10 */ /* 0x040fe4000ff5e0ff */
[----:B0-----:R-:W-:Y:S02]  /*04e0*/  IADD3 R4, P3, PT, R12, UR10, RZ ;  /* 0x0000000a0c047c10 */ /* 0x001fe4000ff7e0ff */
[----:B--2---:R-:W-:-:S04]  /*04f0*/  @!P0 ISETP.NE.AND P1, PT, R2, R5, PT ;  /* 0x000000050200820c */ /* 0x004fc80003f25270 */
[----:B------:R-:W-:Y:S01]  /*0500*/  @!P0 FSEL R9, R8, -1.875, !P1 ;  /* 0xbff0000008098808 */ /* 0x000fe20004800000 */
[----:B------:R-:W-:Y:S01]  /*0510*/  @!P0 IMAD.MOV.U32 R8, RZ, RZ, RZ ;  /* 0x000000ffff088224 */ /* 0x000fe200078e00ff */
[----:B------:R-:W-:-:S04]  /*0520*/  ISETP.GE.AND P1, PT, R12, UR8, PT ;  /* 0x000000080c007c0c */ /* 0x000fc8000bf26270 */
[----:B------:R-:W0:Y:S01]  /*0530*/  @!P0 F2I.F64.TRUNC R9, R8 ;  /* 0x0000000800098311 */ /* 0x000e22000030d100 */
[----:B------:R-:W-:Y:S01]  /*0540*/  @!P0 IMAD.WIDE.U32 R2, R0, R7, UR4 ;  /* 0x0000000400028e25 */ /* 0x000fe2000f8e0007 */
[C---:B------:R-:W-:Y:S02]  /*0550*/  IADD3.X R7, PT, PT, R10.reuse, UR15, RZ, P2, !PT ;  /* 0x0000000f0a077c10 */ /* 0x040fe400097fe4ff */
[----:B------:R-:W-:Y:S02]  /*0560*/  IADD3.X R5, PT, PT, R10, UR11, RZ, P3, !PT ;  /* 0x0000000b0a057c10 */ /* 0x000fe40009ffe4ff */
[----:B0-----:R0:W-:Y:S04]  /*0570*/  @!P0 STG.E desc[UR18][R2.64], R9 ;  /* 0x0000000902008986 */ /* 0x0011e8000c101912 */
[----:B------:R-:W2:Y:S04]  /*0580*/  @!P1 LDG.E.U8 R8, desc[UR18][R6.64] ;  /* 0x0000001206089981 */ /* 0x000ea8000c1e1100 */
[----:B------:R-:W2:Y:S01]  /*0590*/  @!P1 LDG.E.U8 R11, desc[UR18][R4.64] ;  /* 0x00000012040b9981 */ /* 0x000ea2000c1e1100 */
[----:B------:R-:W-:-:S02]  /*05a0*/  @!P1 IMAD.MOV.U32 R10, RZ, RZ, 0x40000000 ;  /* 0x40000000ff0a9424 */ /* 0x000fc400078e00ff */
[----:B------:R-:W-:Y:S01]  /*05b0*/  IMAD.MOV.U32 R13, RZ, RZ, 0x4 ;  /* 0x00000004ff0d7424 */ /* 0x000fe200078e00ff */
[----:B--2---:R-:W-:-:S04]  /*05c0*/  @!P1 ISETP.NE.AND P0, PT, R8, R11, PT ;  /* 0x0000000b0800920c */ /* 0x004fc80003f05270 */
[----:B------:R-:W-:Y:S01]  /*05d0*/  @!P1 FSEL R11, R10, -1.875, !P0 ;  /* 0xbff000000a0b9808 */ /* 0x000fe20004000000 */
[----:B------:R-:W-:Y:S02]  /*05e0*/  @!P1 IMAD.MOV.U32 R10, RZ, RZ, RZ ;  /* 0x000000ffff0a9224 */ /* 0x000fe400078e00ff */
[----:B------:R-:W-:-:S03]  /*05f0*/  VIADD R8, R0, 0x100 ;  /* 0x0000010000087836 */ /* 0x000fc60000000000 */
[----:B------:R-:W1:Y:S02]  /*0600*/  @!P1 F2I.F64.TRUNC R11, R10 ;  /* 0x0000000a000b9311 */ /* 0x000e64000030d100 */
[----:B------:R-:W-:Y:S01]  /*0610*/  ISETP.GE.AND P0, PT, R8, UR8, PT ;  /* 0x0000000808007c0c */ /* 0x000fe2000bf06270 */
[----:B0-----:R-:W-:-:S05]  /*0620*/  IMAD.WIDE R8, R12, R13, UR4 ;  /* 0x000000040c087e25 */ /* 0x001fca000f8e020d */
[----:B-1----:R0:W-:Y:S07]  /*0630*/  @!P1 STG.E desc[UR18][R8.64], R11 ;  /* 0x0000000b08009986 */ /* 0x0021ee000c101912 */
[----:B------:R-:W2:Y:S04]  /*0640*/  @!P0 LDG.E.U8 R2, desc[UR18][R6.64+0x80] ;  /* 0x0000801206028981 */ /* 0x000ea8000c1e1100 */
[----:B------:R-:W2:Y:S01]  /*0650*/  @!P0 LDG.E.U8 R3, desc[UR18][R4.64+0x80] ;  /* 0x0000801204038981 */ /* 0x000ea2000c1e1100 */
[----:B------:R-:W-:Y:S01]  /*0660*/  @!P0 IMAD.MOV.U32 R12, RZ, RZ, 0x40000000 ;  /* 0x40000000ff0c8424 */ /* 0x000fe200078e00ff */
[----:B--2---:R-:W-:Y:S01]  /*0670*/  @!P0 ISETP.NE.AND P1, PT, R2, R3, PT ;  /* 0x000000030200820c */ /* 0x004fe20003f25270 */
[----:B------:R-:W-:-:S03]  /*0680*/  @!P0 IMAD.MOV.U32 R2, RZ, RZ, RZ ;  /* 0x000000ffff028224 */ /* 0x000fc600078e00ff */
[----:B------:R-:W-:Y:S01]  /*0690*/  @!P0 FSEL R3, R12, -1.875, !P1 ;  /* 0xbff000000c038808 */ /* 0x000fe20004800000 */
[----:B------:R-:W-:-:S05]  /*06a0*/  VIADD R12, R0, 0x180 ;  /* 0x00000180000c7836 */ /* 0x000fca0000000000 */
[----:B------:R-:W1:Y:S01]  /*06b0*/  @!P0 F2I.F64.TRUNC R3, R2 ;  /* 0x0000000200038311 */ /* 0x000e62000030d100 */
[----:B------:R-:W-:Y:S01]  /*06c0*/  ISETP.GE.AND P1, PT, R12, UR8, PT ;  /* 0x000000080c007c0c */ /* 0x000fe2000bf26270 */
[----:B-1----:R1:W-:-:S12]  /*06d0*/  @!P0 STG.E desc[UR18][R8.64+0x200], R3 ;  /* 0x0002000308008986 */ /* 0x0023d8000c101912 */
[----:B------:R-:W2:Y:S04]  /*06e0*/  @!P1 LDG.E.U8 R10, desc[UR18][R6.64+0x100] ;  /* 0x00010012060a9981 */ /* 0x000ea8000c1e1100 */
[----:B0-----:R-:W2:Y:S01]  /*06f0*/  @!P1 LDG.E.U8 R11, desc[UR18][R4.64+0x100] ;  /* 0x00010012040b9981 */ /* 0x001ea2000c1e1100 */
[----:B------:R-:W-:Y:S01]  /*0700*/  @!P1 IMAD.MOV.U32 R12, RZ, RZ, 0x40000000 ;  /* 0x40000000ff0c9424 */ /* 0x000fe200078e00ff */
[----:B--2---:R-:W-:Y:S01]  /*0710*/  @!P1 ISETP.NE.AND P0, PT, R10, R11, PT ;  /* 0x0000000b0a00920c */ /* 0x004fe20003f05270 */
[----:B------:R-:W-:-:S03]  /*0720*/  @!P1 IMAD.MOV.U32 R10, RZ, RZ, RZ ;  /* 0x000000ffff0a9224 */ /* 0x000fc600078e00ff */
[----:B------:R-:W-:Y:S01]  /*0730*/  @!P1 FSEL R11, R12, -1.875, !P0 ;  /* 0xbff000000c0b9808 */ /* 0x000fe20004000000 */
[----:B------:R-:W-:-:S05]  /*0740*/  VIADD R12, R0, 0x200 ;  /* 0x00000200000c7836 */ /* 0x000fca0000000000 */
[----:B------:R-:W0:Y:S01]  /*0750*/  @!P1 F2I.F64.TRUNC R11, R10 ;  /* 0x0000000a000b9311 */ /* 0x000e22000030d100 */
[----:B------:R-:W-:Y:S01]  /*0760*/  ISETP.GE.AND P0, PT, R12, UR8, PT ;  /* 0x000000080c007c0c */ /* 0x000fe2000bf06270 */
[----:B0-----:R0:W-:-:S12]  /*0770*/  @!P1 STG.E desc[UR18][R8.64+0x400], R11 ;  /* 0x0004000b08009986 */ /* 0x0011d8000c101912 */
[----:B------:R-:W2:Y:S04]  /*0780*/  @!P0 LDG.E.U8 R2, desc[UR18][R6.64+0x180] ;  /* 0x0001801206028981 */ /* 0x000ea8000c1e1100 */
[----:B-1----:R-:W2:Y:S01]  /*0790*/  @!P0 LDG.E.U8 R3, desc[UR18][R4.64+0x180] ;  /* 0x0001801204038981 */ /* 0x002ea2000c1e1100 */
        /* <DEDUP_REMOVED lines=24> */
[----:B------:R-:W-:-:S03]  /*0920*/  VIADD R12, R0, 0x380 ;  /* 0x00000380000c7836 */ /* 0x000fc60000000000 */
[----:B------:R-:W1:Y:S02]  /*0930*/  @!P0 F2I.F64.TRUNC R13, R2 ;  /* 0x00000002000d8311 */ /* 0x000e64000030d100 */
[----:B------:R-:W-:Y:S01]  /*0940*/  ISETP.GE.AND P1, PT, R12, UR8, PT ;  /* 0x000000080c007c0c */ /* 0x000fe2000bf26270 */
[----:B-1----:R1:W-:-:S12]  /*0950*/  @!P0 STG.E desc[UR18][R8.64+0xa00], R13 ;  /* 0x000a000d08008986 */ /* 0x0023d8000c101912 */
[----:B------:R-:W2:Y:S04]  /*0960*/  @!P1 LDG.E.U8 R10, desc[UR18][R6.64+0x300] ;  /* 0x00030012060a9981 */ /* 0x000ea8000c1e1100 */
[----:B0-----:R-:W2:Y:S01]  /*0970*/  @!P1 LDG.E.U8 R11, desc[UR18][R4.64+0x300] ;  /* 0x00030012040b9981 */ /* 0x001ea2000c1e1100 */
[----:B------:R-:W-:Y:S01]  /*0980*/  @!P1 IMAD.MOV.U32 R12, RZ, RZ, 0x40000000 ;  /* 0x40000000ff0c9424 */ /* 0x000fe200078e00ff */
[----:B------:R-:W-:-:S06]  /*0990*/  ULOP3.LUT UR7, UR17, 0x7ffffff8, URZ, 0xc0, !UPT ;  /* 0x7ffffff811077892 */ /* 0x000fcc000f8ec0ff */
[----:B------:R-:W-:Y:S01]  /*09a0*/  IMAD.U32 R3, RZ, RZ, UR7 ;  /* 0x00000007ff037e24 */ /* 0x000fe2000f8e00ff */
[----:B--2---:R-:W-:Y:S01]  /*09b0*/  @!P1 ISETP.NE.AND P0, PT, R10, R11, PT ;  /* 0x0000000b0a00920c */ /* 0x004fe20003f05270 */
[----:B------:R-:W-:-:S03]  /*09c0*/  @!P1 IMAD.MOV.U32 R10, RZ, RZ, RZ ;  /* 0x000000ffff0a9224 */ /* 0x000fc600078e00ff */
[----:B------:R-:W-:-:S06]  /*09d0*/  @!P1 FSEL R11, R12, -1.875, !P0 ;  /* 0xbff000000c0b9808 */ /* 0x000fcc0004000000 */
[----:B------:R-:W0:Y:S01]  /*09e0*/  @!P1 F2I.F64.TRUNC R11, R10 ;  /* 0x0000000a000b9311 */ /* 0x000e22000030d100 */
[----:B------:R-:W-:Y:S01]  /*09f0*/  ISETP.NE.AND P0, PT, R3, 0x8, PT ;  /* 0x000000080300780c */ /* 0x000fe20003f05270 */
[----:B0-----:R1:W-:-:S12]  /*0a00*/  @!P1 STG.E desc[UR18][R8.64+0xc00], R11 ;  /* 0x000c000b08009986 */ /* 0x0013d8000c101912 */
[----:B------:R-:W-:Y:S05]  /*0a10*/  @!P0 BRA `(.L_x_243) ;  /* 0x0000000400908947 */ /* 0x000fea0003800000 */
[----:B------:R-:W-:-:S07]  /*0a20*/  IMAD.MOV.U32 R4, RZ, RZ, 0x8 ;  /* 0x00000008ff047424 */ /* 0x000fce00078e00ff */
.L_x_246:
[----:B------:R-:W-:-:S05]  /*0a30*/  IMAD R2, R4, 0x80, R0 ;  /* 0x0000008004027824 */ /* 0x000fca00078e0200 */
[----:B------:R-:W-:-:S13]  /*0a40*/  ISETP.GE.AND P0, PT, R2, UR8, PT ;  /* 0x0000000802007c0c */ /* 0x000fda000bf06270 */
[C---:B01----:R-:W-:Y:S02]  /*0a50*/  @!P0 IADD3 R8, P2, PT, R2.reuse, UR10, RZ ;  /* 0x0000000a02088c10 */ /* 0x043fe4000ff5e0ff */
[----:B------:R-:W-:-:S03]  /*0a60*/  @!P0 IADD3 R6, P1, PT, R2, UR14, RZ ;  /* 0x0000000e02068c10 */ /* 0x000fc6000ff3e0ff */
[----:B------:R-:W-:Y:S02]  /*0a70*/  @!P0 IMAD.X R9, RZ, RZ, UR11, P2 ;  /* 0x0000000bff098e24 */ /* 0x000fe400090e06ff */
[----:B------:R-:W-:-:S04]  /*0a80*/  @!P0 IMAD.X R7, RZ, RZ, UR15, P1 ;  /* 0x0000000fff078e24 */ /* 0x000fc800088e06ff */
[----:B------:R-:W2:Y:S04]  /*0a90*/  @!P0 LDG.E.U8 R9, desc[UR18][R8.64] ;  /* 0x0000001208098981 */ /* 0x000ea8000c1e1100 */
[----:B------:R-:W2:Y:S01]  /*0aa0*/  @!P0 LDG.E.U8 R6, desc[UR18][R6.64] ;  /* 0x0000001206068981 */ /* 0x000ea2000c1e1100 */
[----:B------:R-:W-:Y:S02]  /*0ab0*/  @!P0 IMAD.MOV.U32 R12, RZ, RZ, 0x40000000 ;  /* 0x40000000ff0c8424 */ /* 0x000fe400078e00ff */
[----:B------:R-:W-:Y:S02]  /*0ac0*/  VIADD R14, R2, 0x80 ;  /* 0x00000080020e7836 */ /* 0x000fe40000000000 */
[----:B------:R-:W-:-:S03]  /*0ad0*/  IMAD.MOV.U32 R11, RZ, RZ, 0x4 ;  /* 0x00000004ff0b7424 */ /* 0x000fc600078e00ff */
[----:B------:R-:W-:Y:S02]  /*0ae0*/  SHF.R.S32.HI R5, RZ, 0x1f, R14 ;  /* 0x0000001fff057819 */ /* 0x000fe4000001140e */
[----:B------:R-:W-:Y:S02]  /*0af0*/  IADD3 R10, P2, PT, R14, UR14, RZ ;  /* 0x0000000e0e0a7c10 */ /* 0x000fe4000ff5e0ff */
[----:B--2---:R-:W-:-:S04]  /*0b00*/  @!P0 ISETP.NE.AND P1, PT, R6, R9, PT ;  /* 0x000000090600820c */ /* 0x004fc80003f25270 */
[----:B------:R-:W-:Y:S01]  /*0b10*/  @!P0 FSEL R13, R12, -1.875, !P1 ;  /* 0xbff000000c0d8808 */ /* 0x000fe20004800000 */
[----:B------:R-:W-:Y:S01]  /*0b20*/  @!P0 IMAD.MOV.U32 R12, RZ, RZ, RZ ;  /* 0x000000ffff0c8224 */ /* 0x000fe200078e00ff */
[----:B------:R-:W-:-:S03]  /*0b30*/  ISETP.GE.AND P1, PT, R14, UR8, PT ;  /* 0x000000080e007c0c */ /* 0x000fc6000bf26270 */
[----:B------:R-:W0:Y:S01]  /*0b40*/  @!P0 F2I.F64.TRUNC R15, R12 ;  /* 0x0000000c000f8311 */ /* 0x000e22000030d100 */
[----:B------:R-:W-:Y:S01]  /*0b50*/  IADD3 R6, P3, PT, R14, UR10, RZ ;  /* 0x0000000a0e067c10 */ /* 0x000fe2000ff7e0ff */
[----:B------:R-:W-:Y:S01]  /*0b60*/  @!P0 IMAD.WIDE.U32 R8, R2, R11, UR4 ;  /* 0x0000000402088e25 */ /* 0x000fe2000f8e000b */
[C---:B------:R-:W-:Y:S02]  /*0b70*/  IADD3.X R11, PT, PT, R5.reuse, UR15, RZ, P2, !PT ;  /* 0x0000000f050b7c10 */ /* 0x040fe400097fe4ff */
[----:B------:R-:W-:Y:S02]  /*0b80*/  IADD3.X R7, PT, PT, R5, UR11, RZ, P3, !PT ;  /* 0x0000000b05077c10 */ /* 0x000fe40009ffe4ff */
[----:B0-----:R0:W-:Y:S04]  /*0b90*/  @!P0 STG.E desc[UR18][R8.64], R15 ;  /* 0x0000000f08008986 */ /* 0x0011e8000c101912 */
        /* <DEDUP_REMOVED lines=9> */
[----:B------:R-:W-:-:S04]  /*0c30*/  IMAD.MOV.U32 R5, RZ, RZ, 0x4 ;  /* 0x00000004ff057424 */ /* 0x000fc800078e00ff */
[----:B0-----:R-:W-:-:S05]  /*0c40*/  IMAD.WIDE R8, R14, R5, UR4 ;  /* 0x000000040e087e25 */ /* 0x001fca000f8e0205 */
[----:B-1----:R0:W-:Y:S04]  /*0c50*/  @!P1 STG.E desc[UR18][R8.64], R13 ;  /* 0x0000000d08009986 */ /* 0x0021e8000c101912 */
        /* <DEDUP_REMOVED lines=11> */
[----:B------:R-:W2:Y:S01]  /*0d10*/  @!P1 LDG.E.U8 R12, desc[UR18][R6.64+0x100] ;  /* 0x00010012060c9981 */ /* 0x000ea2000c1e1100 */
[----:B0-----:R-:W-:Y:S01]  /*0d20*/  @!P1 IMAD.MOV.U32 R13, RZ, RZ, 0x40000000 ;  /* 0x40000000ff0d9424 */ /* 0x001fe200078e00ff */
        /* <DEDUP_REMOVED lines=8> */
[----:B------:R-:W2:Y:S01]  /*0db0*/  @!P0 LDG.E.U8 R14, desc[UR18][R6.64+0x180] ;  /* 0x00018012060e8981 */ /* 0x000ea2000c1e1100 */
[----:B-1----:R-:W-:Y:S01]  /*0dc0*/  @!P0 IMAD.MOV.U32 R15, RZ, RZ, 0x40000000 ;  /* 0x40000000ff0f8424 */ /* 0x002fe200078e00ff */
        /* <DEDUP_REMOVED lines=19> */
[----:B-1----:R-:W-:Y:S02]  /*0f00*/  @!P0 IMAD.MOV.U32 R15, RZ, RZ, 0x40000000 ;  /* 0x40000000ff0f8424 */ /* 0x002fe400078e00ff */
[----:B------:R-:W-:Y:S02]  /*0f10*/  VIADD R2, R2, 0x380 ;  /* 0x0000038002027836 */ /* 0x000fe40000000000 */
[----:B------:R-:W-:Y:S01]  /*0f20*/  VIADD R4, R4, 0x8 ;  /* 0x0000000804047836 */ /* 0x000fe20000000000 */
[----:B------:R-:W-:Y:S01]  /*0f30*/  BSSY.RECONVERGENT B0, `(.L_x_244) ;  /* 0x0000011000007945 */ /* 0x000fe20003800200 */
[----:B--2---:R-:W-:Y:S01]  /*0f40*/  @!P0 ISETP.NE.AND P1, PT, R5, R14, PT ;  /* 0x0000000e0500820c */ /* 0x004fe20003f25270 */
[----:B------:R-:W-:-:S03]  /*0f50*/  @!P0 IMAD.MOV.U32 R14, RZ, RZ, RZ ;  /* 0x000000ffff0e8224 */ /* 0x000fc600078e00ff */
[----:B------:R-:W-:-:S06]  /*0f60*/  @!P0 FSEL R15, R15, -1.875, !P1 ;  /* 0xbff000000f0f8808 */ /* 0x000fcc0004800000 */
[----:B------:R-:W1:Y:S02]  /*0f70*/  @!P0 F2I.F64.TRUNC R15, R14 ;  /* 0x0000000e000f8311 */ /* 0x000e64000030d100 */
[----:B-1----:R0:W-:Y:S01]  /*0f80*/  @!P0 STG.E desc[UR18][R8.64+0xa00], R15 ;  /* 0x000a000f08008986 */ /* 0x0021e2000c101912 */
[----:B------:R-:W-:Y:S02]  /*0f90*/  ISETP.GE.AND P0, PT, R2, UR8, PT ;  /* 0x0000000802007c0c */ /* 0x000fe4000bf06270 */
[----:B------:R-:W-:-:S11]  /*0fa0*/  ISETP.NE.AND P1, PT, R4, R3, PT ;  /* 0x000000030400720c */ /* 0x000fd60003f25270 */
[----:B0-----:R-:W-:Y:S05]  /*0fb0*/  @P0 BRA `(.L_x_245) ;  /* 0x0000000000200947 */ /* 0x001fea0003800000 */
[----:B------:R-:W2:Y:S04]  /*0fc0*/  LDG.E.U8 R10, desc[UR18][R10.64+0x300] ;  /* 0x000300120a0a7981 */ /* 0x000ea8000c1e1100 */
[----:B------:R-:W2:Y:S01]  /*0fd0*/  LDG.E.U8 R7, desc[UR18][R6.64+0x300] ;  /* 0x0003001206077981 */ /* 0x000ea2000c1e1100 */
[----:B------:R-:W-:Y:S01]  /*0fe0*/  IMAD.MOV.U32 R12, RZ, RZ, 0x40000000 ;  /* 0x40000000ff0c7424 */ /* 0x000fe200078e00ff */
[----:B--2---:R-:W-:-:S04]  /*0ff0*/  ISETP.NE.AND P0, PT, R10, R7, PT ;  /* 0x000000070a00720c */ /* 0x004fc80003f05270 */
[----:B------:R-:W-:Y:S01]  /*1000*/  FSEL R13, R12, -1.875, !P0 ;  /* 0xbff000000c0d7808 */ /* 0x000fe20004000000 */
[----:B------:R-:W-:-:S05]  /*1010*/  IMAD.MOV.U32 R12, RZ, RZ, RZ ;  /* 0x000000ffff0c7224 */ /* 0x000fca00078e00ff */
[----:B------:R-:W0:Y:S02]  /*1020*/  F2I.F64.TRUNC R13, R12 ;  /* 0x0000000c000d7311 */ /* 0x000e24000030d100 */
[----:B0-----:R0:W-:Y:S02]  /*1030*/  STG.E desc[UR18][R8.64+0xc00], R13 ;  /* 0x000c000d08007986 */ /* 0x0011e4000c101912 */
.L_x_245:
[----:B------:R-:W-:Y:S05]  /*1040*/  BSYNC.RECONVERGENT B0 ;  /* 0x0000000000007941 */ /* 0x000fea0003800200 */
.L_x_244:
[----:B------:R-:W-:Y:S05]  /*1050*/  @P1 BRA `(.L_x_246) ;  /* 0xfffffff800741947 */ /* 0x000fea000383ffff */
.L_x_243:
[----:B------:R-:W-:-:S13]  /*1060*/  ISETP.NE.AND P0, PT, RZ, UR6, PT ;  /* 0x00000006ff007c0c */ /* 0x000fda000bf05270 */
[----:B------:R-:W-:Y:S05]  /*1070*/  @!P0 EXIT ;  /* 0x000000000000894d */ /* 0x000fea0003800000 */
[----:B------:R-:W2:Y:S01]  /*1080*/  LDC R2, c[0x0][0x388] ;  /* 0x0000e200ff027b82 */ /* 0x000ea20000000800 */
[----:B------:R-:W-:Y:S01]  /*1090*/  UISETP.GE.U32.AND UP0, UPT, UR6, 0x4, UPT ;  /* 0x000000040600788c */ /* 0x000fe2000bf06070 */
[----:B--2---:R-:W-:-:S04]  /*10a0*/  LOP3.LUT R16, R2, 0x3, RZ, 0xc0, !PT ;  /* 0x0000000302107812 */ /* 0x004fc800078ec0ff */
[----:B------:R-:W-:-:S04]  /*10b0*/  ISETP.NE.AND P0, PT, R16, RZ, PT ;  /* 0x000000ff1000720c */ /* 0x000fc80003f05270 */
[----:B------:R-:W-:Y:S09]  /*10c0*/  BRA.U !UP0, `(.L_x_247) ;  /* 0x0000000508147547 */ /* 0x000ff2000b800000 */
[----:B------:R-:W-:-:S05]  /*10d0*/  IMAD R4, R3, 0x80, R0 ;  /* 0x0000008003047824 */ /* 0x000fca00078e0200 */
[----:B------:R-:W-:-:S13]  /*10e0*/  ISETP.GE.AND P2, PT, R4, UR8, PT ;  /* 0x0000000804007c0c */ /* 0x000fda000bf46270 */
[----:B------:R-:W-:Y:S02]  /*10f0*/  @!P2 SHF.R.S32.HI R5, RZ, 0x1f, R4 ;  /* 0x0000001fff05a819 */ /* 0x000fe40000011404 */
[C---:B------:R-:W-:Y:S02]  /*1100*/  @!P2 IADD3 R10, P3, PT, R4.reuse, UR10, RZ ;  /* 0x0000000a040aac10 */ /* 0x040fe4000ff7e0ff */
[----:B01----:R-:W-:Y:S02]  /*1110*/  @!P2 IADD3 R8, P1, PT, R4, UR14, RZ ;  /* 0x0000000e0408ac10 */ /* 0x003fe4000ff3e0ff */
[C---:B------:R-:W-:Y:S02]  /*1120*/  @!P2 IADD3.X R11, PT, PT, R5.reuse, UR11, RZ, P3, !PT ;  /* 0x0000000b050bac10 */ /* 0x040fe40009ffe4ff */
[----:B------:R-:W-:-:S04]  /*1130*/  @!P2 IADD3.X R9, PT, PT, R5, UR15, RZ, P1, !PT ;  /* 0x0000000f0509ac10 */ /* 0x000fc80008ffe4ff */
[----:B------:R0:W2:Y:S04]  /*1140*/  @!P2 LDG.E.U8 R11, desc[UR18][R10.64] ;  /* 0x000000120a0ba981 */ /* 0x0000a8000c1e1100 */
[----:B------:R-:W2:Y:S01]  /*1150*/  @!P2 LDG.E.U8 R8, desc[UR18][R8.64] ;  /* 0x000000120808a981 */ /* 0x000ea2000c1e1100 */
[----:B------:R-:W-:Y:S02]  /*1160*/  VIADD R6, R4, 0x80 ;  /* 0x0000008004067836 */ /* 0x000fe40000000000 */
[----:B------:R-:W-:-:S03]  /*1170*/  @!P2 IMAD.MOV.U32 R12, RZ, RZ, 0x40000000 ;  /* 0x40000000ff0ca424 */ /* 0x000fc600078e00ff */
[----:B------:R-:W-:Y:S01]  /*1180*/  ISETP.GE.AND P1, PT, R6, UR8, PT ;  /* 0x0000000806007c0c */ /* 0x000fe2000bf26270 */
[----:B------:R-:W-:-:S12]  /*1190*/  IMAD.MOV.U32 R17, RZ, RZ, 0x4 ;  /* 0x00000004ff117424 */ /* 0x000fd800078e00ff */
[----:B------:R-:W-:Y:S02]  /*11a0*/  @!P1 SHF.R.S32.HI R5, RZ, 0x1f, R6 ;  /* 0x0000001fff059819 */ /* 0x000fe40000011406 */
[----:B0-----:R-:W-:Y:S02]  /*11b0*/  @!P1 IADD3 R10, P4, PT, R6, UR10, RZ ;  /* 0x0000000a060a9c10 */ /* 0x001fe4000ff9e0ff */
[----:B--2---:R-:W-:-:S04]  /*11c0*/  @!P2 ISETP.NE.AND P3, PT, R8, R11, PT ;  /* 0x0000000b0800a20c */ /* 0x004fc80003f65270 */
[----:B------:R-:W-:Y:S01]  /*11d0*/  @!P2 FSEL R13, R12, -1.875, !P3 ;  /* 0xbff000000c0da808 */ /* 0x000fe20005800000 */
[----:B------:R-:W-:-:S04]  /*11e0*/  @!P2 IMAD.MOV.U32 R12, RZ, RZ, RZ ;  /* 0x000000ffff0ca224 */ /* 0x000fc800078e00ff */
[----:B------:R-:W0:Y:S01]  /*11f0*/  @!P2 F2I.F64.TRUNC R7, R12 ;  /* 0x0000000c0007a311 */ /* 0x000e22000030d100 */
[----:B------:R-:W-:Y:S01]  /*1200*/  @!P1 IADD3 R14, P3, PT, R6, UR14, RZ ;  /* 0x0000000e060e9c10 */ /* 0x000fe2000ff7e0ff */
[C---:B------:R-:W-:Y:S01]  /*1210*/  @!P2 IMAD.WIDE R8, R4.reuse, R17, UR4 ;  /* 0x000000040408ae25 */ /* 0x040fe2000f8e0211 */
[C---:B------:R-:W-:Y:S02]  /*1220*/  @!P1 IADD3.X R11, PT, PT, R5.reuse, UR11, RZ, P4, !PT ;  /* 0x0000000b050b9c10 */ /* 0x040fe4000a7fe4ff */
[----:B------:R-:W-:Y:S02]  /*1230*/  @!P1 IADD3.X R15, PT, PT, R5, UR15, RZ, P3, !PT ;  /* 0x0000000f050f9c10 */ /* 0x000fe40009ffe4ff */
[----:B0-----:R0:W-:Y:S04]  /*1240*/  @!P2 STG.E desc[UR18][R8.64], R7 ;  /* 0x000000070800a986 */ /* 0x0011e8000c101912 */
[----:B------:R-:W2:Y:S04]  /*1250*/  @!P1 LDG.E.U8 R14, desc[UR18][R14.64] ;  /* 0x000000120e0e9981 */ /* 0x000ea8000c1e1100 */
[----:B------:R1:W2:Y:S01]  /*1260*/  @!P1 LDG.E.U8 R11, desc[UR18][R10.64] ;  /* 0x000000120a0b9981 */ /* 0x0002a2000c1e1100 */
[----:B------:R-:W-:-:S02]  /*1270*/  VIADD R5, R4, 0x100 ;  /* 0x0000010004057836 */ /* 0x000fc40000000000 */
[----:B------:R-:W-:-:S03]  /*1280*/  @!P1 IMAD.MOV.U32 R12, RZ, RZ, 0x40000000 ;  /* 0x40000000ff0c9424 */ /* 0x000fc600078e00ff */
[----:B------:R-:W-:Y:S01]  /*1290*/  ISETP.GE.AND P2, PT, R5, UR8, PT ;  /* 0x0000000805007c0c */ /* 0x000fe2000bf46270 */
[----:B------:R-:W-:-:S12]  /*12a0*/  IMAD.MOV.U32 R19, RZ, RZ, 0x4 ;  /* 0x00000004ff137424 */ /* 0x000fd800078e00ff */
[----:B0-----:R-:W-:Y:S02]  /*12b0*/  @!P2 SHF.R.S32.HI R7, RZ, 0x1f, R5 ;  /* 0x0000001fff07a819 */ /* 0x001fe40000011405 */
[----:B-1----:R-:W-:Y:S02]  /*12c0*/  @!P2 IADD3 R10, P4, PT, R5, UR10, RZ ;  /* 0x0000000a050aac10 */ /* 0x002fe4000ff9e0ff */
[----:B--2---:R-:W-:-:S04]  /*12d0*/  @!P1 ISETP.NE.AND P3, PT, R14, R11, PT ;  /* 0x0000000b0e00920c */ /* 0x004fc80003f65270 */
[----:B------:R-:W-:Y:S01]  /*12e0*/  @!P1 FSEL R13, R12, -1.875, !P3 ;  /* 0xbff000000c0d9808 */ /* 0x000fe20005800000 */
[----:B------:R-:W-:-:S04]  /*12f0*/  @!P1 IMAD.MOV.U32 R12, RZ, RZ, RZ ;  /* 0x000000ffff0c9224 */ /* 0x000fc800078e00ff */
[----:B------:R-:W0:Y:S01]  /*1300*/  @!P1 F2I.F64.TRUNC R17, R12 ;  /* 0x0000000c00119311 */ /* 0x000e22000030d100 */
[----:B------:R-:W-:Y:S02]  /*1310*/  @!P2 IADD3 R8, P3, PT, R5, UR14, RZ ;  /* 0x0000000e0508ac10 */ /* 0x000fe4000ff7e0ff */
[C---:B------:R-:W-:Y:S02]  /*1320*/  @!P2 IADD3.X R11, PT, PT, R7.reuse, UR11, RZ, P4, !PT ;  /* 0x0000000b070bac10 */ /* 0x040fe4000a7fe4ff */
[----:B------:R-:W-:Y:S01]  /*1330*/  @!P2 IADD3.X R9, PT, PT, R7, UR15, RZ, P3, !PT ;  /* 0x0000000f0709ac10 */ /* 0x000fe20009ffe4ff */
[----:B------:R-:W-:-:S05]  /*1340*/  @!P1 IMAD.WIDE R6, R6, R19, UR4 ;  /* 0x0000000406069e25 */ /* 0x000fca000f8e0213 */
[----:B0-----:R0:W-:Y:S04]  /*1350*/  @!P1 STG.E desc[UR18][R6.64], R17 ;  /* 0x0000001106009986 */ /* 0x0011e8000c101912 */
[----:B------:R-:W2:Y:S04]  /*1360*/  @!P2 LDG.E.U8 R8, desc[UR18][R8.64] ;  /* 0x000000120808a981 */ /* 0x000ea8000c1e1100 */
[----:B------:R1:W2:Y:S01]  /*1370*/  @!P2 LDG.E.U8 R11, desc[UR18][R10.64] ;  /* 0x000000120a0ba981 */ /* 0x0002a2000c1e1100 */
[----:B------:R-:W-:Y:S02]  /*1380*/  VIADD R14, R4, 0x180 ;  /* 0x00000180040e7836 */ /* 0x000fe40000000000 */
[----:B------:R-:W-:-:S03]  /*1390*/  @!P2 IMAD.MOV.U32 R12, RZ, RZ, 0x40000000 ;  /* 0x40000000ff0ca424 */ /* 0x000fc600078e00ff */
[----:B------:R-:W-:Y:S01]  /*13a0*/  ISETP.GE.AND P1, PT, R14, UR8, PT ;  /* 0x000000080e007c0c */ /* 0x000fe2000bf26270 */
[----:B------:R-:W-:-:S12]  /*13b0*/  IMAD.MOV.U32 R18, RZ, RZ, 0x4 ;  /* 0x00000004ff127424 */ /* 0x000fd800078e00ff */
[----:B------:R-:W-:Y:S02]  /*13c0*/  @!P1 SHF.R.S32.HI R4, RZ, 0x1f, R14 ;  /* 0x0000001fff049819 */ /* 0x000fe4000001140e */
[----:B-1----:R-:W-:Y:S02]  /*13d0*/  @!P1 IADD3 R10, P4, PT, R14, UR10, RZ ;  /* 0x0000000a0e0a9c10 */ /* 0x002fe4000ff9e0ff */
[----:B--2---:R-:W-:-:S04]  /*13e0*/  @!P2 ISETP.NE.AND P3, PT, R8, R11, PT ;  /* 0x0000000b0800a20c */ /* 0x004fc80003f65270 */
[----:B------:R-:W-:Y:S01]  /*13f0*/  @!P2 FSEL R13, R12, -1.875, !P3 ;  /* 0xbff000000c0da808 */ /* 0x000fe20005800000 */
[----:B------:R-:W-:-:S04]  /*1400*/  @!P2 IMAD.MOV.U32 R12, RZ, RZ, RZ ;  /* 0x000000ffff0ca224 */ /* 0x000fc800078e00ff */
[----:B------:R-:W1:Y:S01]  /*1410*/  @!P2 F2I.F64.TRUNC R15, R12 ;  /* 0x0000000c000fa311 */ /* 0x000e62000030d100 */
[----:B------:R-:W-:Y:S02]  /*1420*/  @!P1 IADD3 R8, P3, PT, R14, UR14, RZ ;  /* 0x0000000e0e089c10 */ /* 0x000fe4000ff7e0ff */
[C---:B------:R-:W-:Y:S02]  /*1430*/  @!P1 IADD3.X R11, PT, PT, R4.reuse, UR11, RZ, P4, !PT ;  /* 0x0000000b040b9c10 */ /* 0x040fe4000a7fe4ff */
[----:B------:R-:W-:Y:S01]  /*1440*/  @!P1 IADD3.X R9, PT, PT, R4, UR15, RZ, P3, !PT ;  /* 0x0000000f04099c10 */ /* 0x000fe20009ffe4ff */
[----:B------:R-:W-:-:S05]  /*1450*/  @!P2 IMAD.WIDE R4, R5, R18, UR4 ;  /* 0x000000040504ae25 */ /* 0x000fca000f8e0212 */
[----:B-1----:R2:W-:Y:S04]  /*1460*/  @!P2 STG.E desc[UR18][R4.64], R15 ;  /* 0x0000000f0400a986 */ /* 0x0025e8000c101912 */
[----:B------:R-:W3:Y:S04]  /*1470*/  @!P1 LDG.E.U8 R8, desc[UR18][R8.64] ;  /* 0x0000001208089981 */ /* 0x000ee8000c1e1100 */
[----:B------:R-:W3:Y:S01]  /*1480*/  @!P1 LDG.E.U8 R11, desc[UR18][R10.64] ;  /* 0x000000120a0b9981 */ /* 0x000ee2000c1e1100 */
[----:B------:R-:W-:Y:S02]  /*1490*/  @!P1 IMAD.MOV.U32 R12, RZ, RZ, 0x40000000 ;  /* 0x40000000ff0c9424 */ /* 0x000fe400078e00ff */
[----:B0-----:R-:W-:-:S04]  /*14a0*/  IMAD.MOV.U32 R7, RZ, RZ, 0x4 ;  /* 0x00000004ff077424 */ /* 0x001fc800078e00ff */
[----:B------:R-:W-:-:S04]  /*14b0*/  @!P1 IMAD.WIDE R6, R14, R7, UR4 ;  /* 0x000000040e069e25 */ /* 0x000fc8000f8e0207 */
[----:B------:R-:W-:Y:S01]  /*14c0*/  VIADD R3, R3, 0x4 ;  /* 0x0000000403037836 */ /* 0x000fe20000000000 */
[----:B---3--:R-:W-:-:S04]  /*14d0*/  @!P1 ISETP.NE.AND P2, PT, R8, R11, PT ;  /* 0x0000000b0800920c */ /* 0x008fc80003f45270 */
[----:B------:R-:W-:Y:S01]  /*14e0*/  @!P1 FSEL R13, R12, -1.875, !P2 ;  /* 0xbff000000c0d9808 */ /* 0x000fe20005000000 */
[----:B------:R-:W-:-:S05]  /*14f0*/  @!P1 IMAD.MOV.U32 R12, RZ, RZ, RZ ;  /* 0x000000ffff0c9224 */ /* 0x000fca00078e00ff */
[----:B------:R-:W0:Y:S02]  /*1500*/  @!P1 F2I.F64.TRUNC R13, R12 ;  /* 0x0000000c000d9311 */ /* 0x000e24000030d100 */
[----:B0-----:R2:W-:Y:S02]  /*1510*/  @!P1 STG.E desc[UR18][R6.64], R13 ;  /* 0x0000000d06009986 */ /* 0x0015e4000c101912 */
.L_x_247:
[----:B------:R-:W-:Y:S05]  /*1520*/  @!P0 EXIT ;  /* 0x000000000000894d */ /* 0x000fea0003800000 */
[----:B------:R-:W-:Y:S02]  /*1530*/  ISETP.NE.AND P1, PT, R16, 0x1, PT ;  /* 0x000000011000780c */ /* 0x000fe40003f25270 */
[----:B------:R-:W-:-:S04]  /*1540*/  LOP3.LUT R2, R2, 0x1, RZ, 0xc0, !PT ;  /* 0x0000000102027812 */ /* 0x000fc800078ec0ff */
[----:B------:R-:W-:-:S07]  /*1550*/  ISETP.NE.U32.AND P0, PT, R2, 0x1, PT ;  /* 0x000000010200780c */ /* 0x000fce0003f05070 */
[----:B------:R-:W-:Y:S06]  /*1560*/  @!P1 BRA `(.L_x_248) ;  /* 0x00000000008c9947 */ /* 0x000fec0003800000 */
[----:B------:R-:W-:-:S05]  /*1570*/  IMAD R16, R3, 0x80, R0 ;  /* 0x0000008003107824 */ /* 0x000fca00078e0200 */
[----:B------:R-:W-:-:S13]  /*1580*/  ISETP.GE.AND P1, PT, R16, UR8, PT ;  /* 0x0000000810007c0c */ /* 0x000fda000bf26270 */
[----:B------:R-:W-:Y:S02]  /*1590*/  @!P1 SHF.R.S32.HI R2, RZ, 0x1f, R16 ;  /* 0x0000001fff029819 */ /* 0x000fe40000011410 */
[C---:B--2---:R-:W-:Y:S02]  /*15a0*/  @!P1 IADD3 R6, P3, PT, R16.reuse, UR10, RZ ;  /* 0x0000000a10069c10 */ /* 0x044fe4000ff7e0ff */
[----:B------:R-:W-:Y:S02]  /*15b0*/  @!P1 IADD3 R4, P2, PT, R16, UR14, RZ ;  /* 0x0000000e10049c10 */ /* 0x000fe4000ff5e0ff */
[C---:B------:R-:W-:Y:S02]  /*15c0*/  @!P1 IADD3.X R7, PT, PT, R2.reuse, UR11, RZ, P3, !PT ;  /* 0x0000000b02079c10 */ /* 0x040fe40009ffe4ff */
[----:B------:R-:W-:-:S04]  /*15d0*/  @!P1 IADD3.X R5, PT, PT, R2, UR15, RZ, P2, !PT ;  /* 0x0000000f02059c10 */ /* 0x000fc800097fe4ff */
[----:B------:R-:W2:Y:S04]  /*15e0*/  @!P1 LDG.E.U8 R7, desc[UR18][R6.64] ;  /* 0x0000001206079981 */ /* 0x000ea8000c1e1100 */
[----:B------:R-:W2:Y:S01]  /*15f0*/  @!P1 LDG.E.U8 R4, desc[UR18][R4.64] ;  /* 0x0000001204049981 */ /* 0x000ea2000c1e1100 */
[----:B------:R-:W-:Y:S02]  /*1600*/  VIADD R14, R16, 0x80 ;  /* 0x00000080100e7836 */ /* 0x000fe40000000000 */
[----:B01----:R-:W-:-:S03]  /*1610*/  @!P1 IMAD.MOV.U32 R8, RZ, RZ, 0x40000000 ;  /* 0x40000000ff089424 */ /* 0x003fc600078e00ff */
[----:B------:R-:W-:Y:S01]  /*1620*/  ISETP.GE.AND P2, PT, R14, UR8, PT ;  /* 0x000000080e007c0c */ /* 0x000fe2000bf46270 */
[----:B------:R-:W-:-:S12]  /*1630*/  IMAD.MOV.U32 R17, RZ, RZ, 0x4 ;  /* 0x00000004ff117424 */ /* 0x000fd800078e00ff */
[----:B------:R-:W-:Y:S02]  /*1640*/  @!P2 SHF.R.S32.HI R2, RZ, 0x1f, R14 ;  /* 0x0000001fff02a819 */ /* 0x000fe4000001140e */
[----:B------:R-:W-:-:S04]  /*1650*/  @!P2 IADD3 R12, P4, PT, R14, UR10, RZ ;  /* 0x0000000a0e0cac10 */ /* 0x000fc8000ff9e0ff */
[----:B------:R-:W-:Y:S02]  /*1660*/  @!P2 IADD3.X R13, PT, PT, R2, UR11, RZ, P4, !PT ;  /* 0x0000000b020dac10 */ /* 0x000fe4000a7fe4ff */
[----:B--2---:R-:W-:-:S04]  /*1670*/  @!P1 ISETP.NE.AND P3, PT, R4, R7, PT ;  /* 0x000000070400920c */ /* 0x004fc80003f65270 */
[----:B------:R-:W-:Y:S01]  /*1680*/  @!P1 FSEL R9, R8, -1.875, !P3 ;  /* 0xbff0000008099808 */ /* 0x000fe20005800000 */
[----:B------:R-:W-:-:S04]  /*1690*/  @!P1 IMAD.MOV.U32 R8, RZ, RZ, RZ ;  /* 0x000000ffff089224 */ /* 0x000fc800078e00ff */
[----:B------:R-:W0:Y:S01]  /*16a0*/  @!P1 F2I.F64.TRUNC R15, R8 ;  /* 0x00000008000f9311 */ /* 0x000e22000030d100 */
[----:B------:R-:W-:Y:S01]  /*16b0*/  @!P2 IADD3 R10, P3, PT, R14, UR14, RZ ;  /* 0x0000000e0e0aac10 */ /* 0x000fe2000ff7e0ff */
[----:B------:R-:W-:-:S03]  /*16c0*/  @!P1 IMAD.WIDE R4, R16, R17, UR4 ;  /* 0x0000000410049e25 */ /* 0x000fc6000f8e0211 */
[----:B------:R-:W-:Y:S02]  /*16d0*/  @!P2 IADD3.X R11, PT, PT, R2, UR15, RZ, P3, !PT ;  /* 0x0000000f020bac10 */ /* 0x000fe40009ffe4ff */
[----:B0-----:R3:W-:Y:S04]  /*16e0*/  @!P1 STG.E desc[UR18][R4.64], R15 ;  /* 0x0000000f04009986 */ /* 0x0017e8000c101912 */
[----:B------:R-:W2:Y:S04]  /*16f0*/  @!P2 LDG.E.U8 R10, desc[UR18][R10.64] ;  /* 0x000000120a0aa981 */ /* 0x000ea8000c1e1100 */
[----:B------:R-:W2:Y:S01]  /*1700*/  @!P2 LDG.E.U8 R13, desc[UR18][R12.64] ;  /* 0x000000120c0da981 */ /* 0x000ea2000c1e1100 */
[----:B------:R-:W-:-:S02]  /*1710*/  @!P2 IMAD.MOV.U32 R8, RZ, RZ, 0x40000000 ;  /* 0x40000000ff08a424 */ /* 0x000fc400078e00ff */
[----:B------:R-:W-:-:S04]  /*1720*/  IMAD.MOV.U32 R7, RZ, RZ, 0x4 ;  /* 0x00000004ff077424 */ /* 0x000fc800078e00ff */
[----:B------:R-:W-:-:S04]  /*1730*/  @!P2 IMAD.WIDE R6, R14, R7, UR4 ;  /* 0x000000040e06ae25 */ /* 0x000fc8000f8e0207 */
[----:B------:R-:W-:Y:S01]  /*1740*/  VIADD R3, R3, 0x2 ;  /* 0x0000000203037836 */ /* 0x000fe20000000000 */
[----:B--2---:R-:W-:-:S04]  /*1750*/  @!P2 ISETP.NE.AND P1, PT, R10, R13, PT ;  /* 0x0000000d0a00a20c */ /* 0x004fc80003f25270 */
[----:B------:R-:W-:Y:S01]  /*1760*/  @!P2 FSEL R9, R8, -1.875, !P1 ;  /* 0xbff000000809a808 */ /* 0x000fe20004800000 */
[----:B------:R-:W-:-:S05]  /*1770*/  @!P2 IMAD.MOV.U32 R8, RZ, RZ, RZ ;  /* 0x000000ffff08a224 */ /* 0x000fca00078e00ff */
[----:B------:R-:W0:Y:S02]  /*1780*/  @!P2 F2I.F64.TRUNC R9, R8 ;  /* 0x000000080009a311 */ /* 0x000e24000030d100 */
[----:B0-----:R3:W-:Y:S02]  /*1790*/  @!P2 STG.E desc[UR18][R6.64], R9 ;  /* 0x000000090600a986 */ /* 0x0017e4000c101912 */
.L_x_248:
[----:B------:R-:W-:Y:S05]  /*17a0*/  @P0 EXIT ;  /* 0x000000000000094d */ /* 0x000fea0003800000 */
[----:B------:R-:W-:-:S05]  /*17b0*/  IMAD R3, R3, 0x80, R0 ;  /* 0x0000008003037824 */ /* 0x000fca00078e0200 */
[----:B------:R-:W-:-:S13]  /*17c0*/  ISETP.GE.AND P0, PT, R3, UR8, PT ;  /* 0x0000000803007c0c */ /* 0x000fda000bf06270 */
[----:B------:R-:W-:Y:S05]  /*17d0*/  @P0 EXIT ;  /* 0x000000000000094d */ /* 0x000fea0003800000 */
[----:B------:R-:W-:Y:S02]  /*17e0*/  SHF.R.S32.HI R0, RZ, 0x1f, R3 ;  /* 0x0000001fff007819 */ /* 0x000fe40000011403 */
[C---:B--23--:R-:W-:Y:S02]  /*17f0*/  IADD3 R6, P1, PT, R3.reuse, UR10, RZ ;  /* 0x0000000a03067c10 */ /* 0x04cfe4000ff3e0ff */
[----:B------:R-:W-:Y:S02]  /*1800*/  IADD3 R4, P0, PT, R3, UR14, RZ ;  /* 0x0000000e03047c10 */ /* 0x000fe4000ff1e0ff */
[C---:B------:R-:W-:Y:S02]  /*1810*/  IADD3.X R7, PT, PT, R0.reuse, UR11, RZ, P1, !PT ;  /* 0x0000000b00077c10 */ /* 0x040fe40008ffe4ff */
[----:B------:R-:W-:-:S04]  /*1820*/  IADD3.X R5, PT, PT, R0, UR15, RZ, P0, !PT ;  /* 0x0000000f00057c10 */ /* 0x000fc800087fe4ff */
[----:B------:R-:W2:Y:S04]  /*1830*/  LDG.E.U8 R7, desc[UR18][R6.64] ;  /* 0x0000001206077981 */ /* 0x000ea8000c1e1100 */
[----:B------:R-:W2:Y:S01]  /*1840*/  LDG.E.U8 R4, desc[UR18][R4.64] ;  /* 0x0000001204047981 */ /* 0x000ea2000c1e1100 */
[----:B01----:R-:W-:Y:S02]  /*1850*/  IMAD.MOV.U32 R8, RZ, RZ, 0x40000000 ;  /* 0x40000000ff087424 */ /* 0x003fe400078e00ff */
[----:B------:R-:W-:-:S04]  /*1860*/  IMAD.MOV.U32 R2, RZ, RZ, 0x4 ;  /* 0x00000004ff027424 */ /* 0x000fc800078e00ff */
[----:B------:R-:W-:Y:S01]  /*1870*/  IMAD.WIDE R2, R3, R2, UR4 ;  /* 0x0000000403027e25 */ /* 0x000fe2000f8e0202 */
[----:B--2---:R-:W-:-:S04]  /*1880*/  ISETP.NE.AND P0, PT, R4, R7, PT ;  /* 0x000000070400720c */ /* 0x004fc80003f05270 */
[----:B------:R-:W-:Y:S01]  /*1890*/  FSEL R9, R8, -1.875, !P0 ;  /* 0xbff0000008097808 */ /* 0x000fe20004000000 */
[----:B------:R-:W-:-:S05]  /*18a0*/  IMAD.MOV.U32 R8, RZ, RZ, RZ ;  /* 0x000000ffff087224 */ /* 0x000fca00078e00ff */
[----:B------:R-:W0:Y:S02]  /*18b0*/  F2I.F64.TRUNC R9, R8 ;  /* 0x0000000800097311 */ /* 0x000e24000030d100 */
[----:B0-----:R-:W-:Y:S01]  /*18c0*/  STG.E desc[UR18][R2.64], R9 ;  /* 0x0000000902007986 */ /* 0x001fe2000c101912 */
[----:B------:R-:W-:Y:S05]  /*18d0*/  EXIT ;  /* 0x000000000000794d */ /* 0x000fea0003800000 */
.L_x_242:
[----:B------:R-:W-:-:S06]  /*18e0*/  UISETP.GE.AND UP0, UPT, UR17, 0x1, UPT ;  /* 0x000000011100788c */ /* 0x000fcc000bf06270 */
[----:B------:R-:W-:-:S13]  /*18f0*/  PLOP3.LUT P0, PT, PT, PT, UP0, 0x80, 0x8 ;  /* 0x000000000008781c */ /* 0x000fda0003f0f008 */
[----:B------:R-:W-:Y:S05]  /*1900*/  @!P0 EXIT ;  /* 0x000000000000894d */ /* 0x000fea0003800000 */
[----:B------:R-:W-:Y:S01]  /*1910*/  UISETP.GE.U32.AND UP0, UPT, UR17, 0x8, UPT ;  /* 0x000000081100788c */ /* 0x000fe2000bf06070 */
[----:B------:R-:W-:Y:S01]  /*1920*/  IMAD.MOV.U32 R3, RZ, RZ, RZ ;  /* 0x000000ffff037224 */ /* 0x000fe200078e00ff */
[----:B------:R-:W-:-:S07]  /*1930*/  ULOP3.LUT UR9, UR17, 0x7, URZ, 0xc0, !UPT ;  /* 0x0000000711097892 */ /* 0x000fce000f8ec0ff */
[----:B------:R-:W-:Y:S05]  /*1940*/  BRA.U !UP0, `(.L_x_249) ;  /* 0x0000000508547547 */ /* 0x000fea000b800000 */
[----:B------:R-:W-:Y:S01]  /*1950*/  ULOP3.LUT UR12, UR17, 0x7ffffff8, URZ, 0xc0, !UPT ;  /* 0x7ffffff8110c7892 */ /* 0x000fe2000f8ec0ff */
[----:B------:R-:W-:Y:S01]  /*1960*/  IMAD.MOV.U32 R11, RZ, RZ, 0x4 ;  /* 0x00000004ff0b7424 */ /* 0x000fe200078e00ff */
[----:B------:R-:W-:Y:S01]  /*1970*/  UIADD3 UR7, UP0, UPT, UR4, 0x600, URZ ;  /* 0x0000060004077890 */ /* 0x000fe2000ff1e0ff */
[C---:B------:R-:W-:Y:S01]  /*1980*/  VIADD R9, R0.reuse, 0x80 ;  /* 0x0000008000097836 */ /* 0x040fe20000000000 */
[----:B------:R-:W-:Y:S01]  /*1990*/  UIADD3 UR6, UPT, UPT, -UR12, URZ, URZ ;  /* 0x000000ff0c067290 */ /* 0x000fe2000fffe1ff */
[----:B------:R-:W-:Y:S01]  /*19a0*/  IMAD.WIDE.U32 R10, R0, R11, UR4 ;  /* 0x00000004000a7e25 */ /* 0x000fe2000f8e000b */
[----:B------:R-:W-:-:S03]  /*19b0*/  UIADD3.X UR8, UPT, UPT, URZ, UR5, URZ, UP0, !UPT ;  /* 0x00000005ff087290 */ /* 0x000fc600087fe4ff */
[----:B------:R-:W-:Y:S02]  /*19c0*/  IMAD.MOV.U32 R2, RZ, RZ, R0 ;  /* 0x000000ffff027224 */ /* 0x000fe400078e0000 */
[----:B------:R-:W-:Y:S02]  /*19d0*/  IMAD.MOV.U32 R8, RZ, RZ, RZ ;  /* 0x000000ffff087224 */ /* 0x000fe400078e00ff */
[----:B------:R-:W-:-:S07]  /*19e0*/  IMAD.U32 R3, RZ, RZ, UR12 ;  /* 0x0000000cff037e24 */ /* 0x000fce000f8e00ff */
.L_x_250:
[C---:B------:R-:W-:Y:S02]  /*19f0*/  IADD3 R16, P1, PT, R2.reuse, UR10, RZ ;  /* 0x0000000a02107c10 */ /* 0x040fe4000ff3e0ff */
[----:B-1----:R-:W-:Y:S02]  /*1a00*/  IADD3 R12, P0, PT, R2, UR14, RZ ;  /* 0x0000000e020c7c10 */ /* 0x002fe4000ff1e0ff */
[C---:B------:R-:W-:Y:S02]  /*1a10*/  IADD3.X R17, PT, PT, R8.reuse, UR11, RZ, P1, !PT ;  /* 0x0000000b08117c10 */ /* 0x040fe40008ffe4ff */
[----:B------:R-:W-:-:S04]  /*1a20*/  IADD3.X R13, PT, PT, R8, UR15, RZ, P0, !PT ;  /* 0x0000000f080d7c10 */ /* 0x000fc800087fe4ff */
[----:B------:R-:W2:Y:S04]  /*1a30*/  LDG.E.U8 R17, desc[UR18][R16.64] ;  /* 0x0000001210117981 */ /* 0x000ea8000c1e1100 */
[----:B------:R-:W2:Y:S01]  /*1a40*/  LDG.E.U8 R12, desc[UR18][R12.64] ;  /* 0x000000120c0c7981 */ /* 0x000ea2000c1e1100 */
[----:B------:R-:W-:Y:S02]  /*1a50*/  IMAD.MOV.U32 R14, RZ, RZ, 0x40000000 ;  /* 0x40000000ff0e7424 */ /* 0x000fe400078e00ff */
[----:B------:R-:W-:Y:S01]  /*1a60*/  IMAD.MOV.U32 R18, RZ, RZ, RZ ;  /* 0x000000ffff127224 */ /* 0x000fe200078e00ff */
[----:B--2---:R-:W-:-:S04]  /*1a70*/  ISETP.NE.AND P0, PT, R12, R17, PT ;  /* 0x000000110c00720c */ /* 0x004fc80003f05270 */
[----:B------:R-:W-:Y:S02]  /*1a80*/  FSEL R19, R14, -1.875, !P0 ;  /* 0xbff000000e137808 */ /* 0x000fe40004000000 */
[----:B------:R-:W-:-:S04]  /*1a90*/  IADD3 R4, P0, PT, R9, 0x180, RZ ;  /* 0x0000018009047810 */ /* 0x000fc80007f1e0ff */
[----:B------:R-:W0:Y:S01]  /*1aa0*/  F2I.F64.TRUNC R19, R18 ;  /* 0x0000001200137311 */ /* 0x000e22000030d100 */
[----:B------:R-:W-:Y:S02]  /*1ab0*/  LEA.HI.X.SX32 R5, R9, RZ, 0x1, P0 ;  /* 0x000000ff09057211 */ /* 0x000fe400000f0eff */
[C---:B------:R-:W-:Y:S02]  /*1ac0*/  IADD3 R6, P0, PT, R4.reuse, UR14, RZ ;  /* 0x0000000e04067c10 */ /* 0x040fe4000ff1e0ff */
[----:B------:R-:W-:Y:S02]  /*1ad0*/  IADD3 R4, P1, PT, R4, UR10, RZ ;  /* 0x0000000a04047c10 */ /* 0x000fe4000ff3e0ff */
[C---:B------:R-:W-:Y:S02]  /*1ae0*/  IADD3.X R7, PT, PT, R5.reuse, UR15, RZ, P0, !PT ;  /* 0x0000000f05077c10 */ /* 0x040fe400087fe4ff */
[----:B------:R-:W-:Y:S01]  /*1af0*/  IADD3.X R5, PT, PT, R5, UR11, RZ, P1, !PT ;  /* 0x0000000b05057c10 */ /* 0x000fe20008ffe4ff */
[----:B0-----:R0:W-:Y:S04]  /*1b00*/  STG.E desc[UR18][R10.64], R19 ;  /* 0x000000130a007986 */ /* 0x0011e8000c101912 */
[----:B------:R-:W2:Y:S04]  /*1b10*/  LDG.E.U8 R12, desc[UR18][R6.64+-0x180] ;  /* 0xfffe8012060c7981 */ /* 0x000ea8000c1e1100 */
[----:B------:R-:W2:Y:S01]  /*1b20*/  LDG.E.U8 R13, desc[UR18][R4.64+-0x180] ;  /* 0xfffe8012040d7981 */ /* 0x000ea2000c1e1100 */
[----:B------:R-:W-:Y:S01]  /*1b30*/  IMAD.MOV.U32 R16, RZ, RZ, RZ ;  /* 0x000000ffff107224 */ /* 0x000fe200078e00ff */
[----:B--2---:R-:W-:-:S04]  /*1b40*/  ISETP.NE.AND P0, PT, R12, R13, PT ;  /* 0x0000000d0c00720c */ /* 0x004fc80003f05270 */
[----:B------:R-:W-:-:S06]  /*1b50*/  FSEL R17, R14, -1.875, !P0 ;  /* 0xbff000000e117808 */ /* 0x000fcc0004000000 */
[----:B------:R-:W1:Y:S01]  /*1b60*/  F2I.F64.TRUNC R17, R16 ;  /* 0x0000001000117311 */ /* 0x000e62000030d100 */
[----:B------:R-:W-:Y:S02]  /*1b70*/  IMAD.U32 R12, RZ, RZ, UR7 ;  /* 0x00000007ff0c7e24 */ /* 0x000fe4000f8e00ff */
[----:B------:R-:W-:Y:S02]  /*1b80*/  IMAD.U32 R13, RZ, RZ, UR8 ;  /* 0x00000008ff0d7e24 */ /* 0x000fe4000f8e00ff */
[----:B------:R-:W-:-:S05]  /*1b90*/  IMAD.WIDE R12, R9, 0x4, R12 ;  /* 0x00000004090c7825 */ /* 0x000fca00078e020c */
[----:B-1----:R1:W-:Y:S04]  /*1ba0*/  STG.E desc[UR18][R12.64+-0x600], R17 ;  /* 0xfffa00110c007986 */ /* 0x0023e8000c101912 */
[----:B------:R-:W2:Y:S04]  /*1bb0*/  LDG.E.U8 R15, desc[UR18][R6.64+-0x100] ;  /* 0xffff0012060f7981 */ /* 0x000ea8000c1e1100 */
[----:B------:R-:W2:Y:S02]  /*1bc0*/  LDG.E.U8 R18, desc[UR18][R4.64+-0x100] ;  /* 0xffff001204127981 */ /* 0x000ea4000c1e1100 */
[----:B--2---:R-:W-:Y:S01]  /*1bd0*/  ISETP.NE.AND P0, PT, R15, R18, PT ;  /* 0x000000120f00720c */ /* 0x004fe20003f05270 */
[----:B------:R-:W-:-:S03]  /*1be0*/  IMAD.MOV.U32 R18, RZ, RZ, RZ ;  /* 0x000000ffff127224 */ /* 0x000fc600078e00ff */
[----:B0-----:R-:W-:-:S06]  /*1bf0*/  FSEL R19, R14, -1.875, !P0 ;  /* 0xbff000000e137808 */ /* 0x001fcc0004000000 */
[----:B------:R-:W0:Y:S02]  /*1c00*/  F2I.F64.TRUNC R19, R18 ;  /* 0x0000001200137311 */ /* 0x000e24000030d100 */
[----:B0-----:R0:W-:Y:S04]  /*1c10*/  STG.E desc[UR18][R12.64+-0x400], R19 ;  /* 0xfffc00130c007986 */ /* 0x0011e8000c101912 */
[----:B------:R-:W2:Y:S04]  /*1c20*/  LDG.E.U8 R15, desc[UR18][R6.64+-0x80] ;  /* 0xffff8012060f7981 */ /* 0x000ea8000c1e1100 */
[----:B------:R-:W2:Y:S02]  /*1c30*/  LDG.E.U8 R16, desc[UR18][R4.64+-0x80] ;  /* 0xffff801204107981 */ /* 0x000ea4000c1e1100 */
[----:B--2---:R-:W-:Y:S01]  /*1c40*/  ISETP.NE.AND P0, PT, R15, R16, PT ;  /* 0x000000100f00720c */ /* 0x004fe20003f05270 */
[----:B------:R-:W-:-:S03]  /*1c50*/  IMAD.MOV.U32 R16, RZ, RZ, RZ ;  /* 0x000000ffff107224 */ /* 0x000fc600078e00ff */
[----:B-1----:R-:W-:-:S06]  /*1c60*/  FSEL R17, R14, -1.875, !P0 ;  /* 0xbff000000e117808 */ /* 0x002fcc0004000000 */
[----:B------:R-:W1:Y:S02]  /*1c70*/  F2I.F64.TRUNC R17, R16 ;  /* 0x0000001000117311 */ /* 0x000e64000030d100 */
[----:B-1----:R1:W-:Y:S04]  /*1c80*/  STG.E desc[UR18][R12.64+-0x200], R17 ;  /* 0xfffe00110c007986 */ /* 0x0023e8000c101912 */
[----:B------:R-:W2:Y:S04]  /*1c90*/  LDG.E.U8 R15, desc[UR18][R6.64] ;  /* 0x00000012060f7981 */ /* 0x000ea8000c1e1100 */
[----:B------:R-:W2:Y:S02]  /*1ca0*/  LDG.E.U8 R20, desc[UR18][R4.64] ;  /* 0x0000001204147981 */ /* 0x000ea4000c1e1100 */
[----:B--2---:R-:W-:-:S04]  /*1cb0*/  ISETP.NE.AND P0, PT, R15, R20, PT ;  /* 0x000000140f00720c */ /* 0x004fc80003f05270 */
[----:B0-----:R-:W-:-:S06]  /*1cc0*/  FSEL R19, R14, -1.875, !P0 ;  /* 0xbff000000e137808 */ /* 0x001fcc0004000000 */
[----:B------:R-:W0:Y:S02]  /*1cd0*/  F2I.F64.TRUNC R19, R18 ;  /* 0x0000001200137311 */ /* 0x000e24000030d100 */
[----:B0-----:R0:W-:Y:S04]  /*1ce0*/  STG.E desc[UR18][R12.64], R19 ;  /* 0x000000130c007986 */ /* 0x0011e8000c101912 */
[----:B------:R-:W2:Y:S04]  /*1cf0*/  LDG.E.U8 R15, desc[UR18][R6.64+0x80] ;  /* 0x00008012060f7981 */ /* 0x000ea8000c1e1100 */
[----:B------:R-:W2:Y:S02]  /*1d00*/  LDG.E.U8 R20, desc[UR18][R4.64+0x80] ;  /* 0x0000801204147981 */ /* 0x000ea4000c1e1100 */
[----:B--2---:R-:W-:-:S04]  /*1d10*/  ISETP.NE.AND P0, PT, R15, R20, PT ;  /* 0x000000140f00720c */ /* 0x004fc80003f05270 */
        /* <DEDUP_REMOVED lines=10> */
[----:B------:R-:W2:Y:S01]  /*1dc0*/  LDG.E.U8 R20, desc[UR18][R4.64+0x180] ;  /* 0x0001801204147981 */ /* 0x000ea2000c1e1100 */
[----:B------:R-:W-:-:S04]  /*1dd0*/  UIADD3 UR6, UPT, UPT, UR6, 0x8, URZ ;  /* 0x0000000806067890 */ /* 0x000fc8000fffe0ff */
[----:B------:R-:W-:Y:S01]  /*1de0*/  UISETP.NE.AND UP0, UPT, UR6, URZ, UPT ;  /* 0x000000ff0600728c */ /* 0x000fe2000bf05270 */
[----:B------:R-:W-:Y:S01]  /*1df0*/  IADD3 R2, P1, PT, R2, 0x400, RZ ;  /* 0x0000040002027810 */ /* 0x000fe20007f3e0ff */
[----:B------:R-:W-:-:S04]  /*1e00*/  VIADD R9, R9, 0x400 ;  /* 0x0000040009097836 */ /* 0x000fc80000000000 */
[----:B------:R-:W-:Y:S01]  /*1e10*/  IMAD.X R8, RZ, RZ, R8, P1 ;  /* 0x000000ffff087224 */ /* 0x000fe200008e0608 */
[----:B--2---:R-:W-:-:S04]  /*1e20*/  ISETP.NE.AND P0, PT, R15, R20, PT ;  /* 0x000000140f00720c */ /* 0x004fc80003f05270 */
[----:B------:R-:W-:Y:S01]  /*1e30*/  FSEL R15, R14, -1.875, !P0 ;  /* 0xbff000000e0f7808 */ /* 0x000fe20004000000 */
[----:B------:R-:W-:-:S05]  /*1e40*/  IMAD.MOV.U32 R14, RZ, RZ, RZ ;  /* 0x000000ffff0e7224 */ /* 0x000fca00078e00ff */
[----:B------:R-:W0:Y:S02]  /*1e50*/  F2I.F64.TRUNC R15, R14 ;  /* 0x0000000e000f7311 */ /* 0x000e24000030d100 */
[----:B0-----:R1:W-:Y:S01]  /*1e60*/  STG.E desc[UR18][R12.64+0x600], R15 ;  /* 0x0006000f0c007986 */ /* 0x0013e2000c101912 */
[----:B------:R-:W-:-:S05]  /*1e70*/  IADD3 R10, P0, PT, R10, 0x1000, RZ ;  /* 0x000010000a0a7810 */ /* 0x000fca0007f1e0ff */
[----:B------:R-:W-:Y:S01]  /*1e80*/  IMAD.X R11, RZ, RZ, R11, P0 ;  /* 0x000000ffff0b7224 */ /* 0x000fe200000e060b */
[----:B------:R-:W-:Y:S07]  /*1e90*/  BRA.U UP0, `(.L_x_250) ;  /* 0xfffffff900d47547 */ /* 0x000fee000b83ffff */
.L_x_249:
[----:B------:R-:W-:-:S13]  /*1ea0*/  ISETP.NE.AND P0, PT, RZ, UR9, PT ;  /* 0x00000009ff007c0c */ /* 0x000fda000bf05270 */
[----:B------:R-:W-:Y:S05]  /*1eb0*/  @!P0 EXIT ;  /* 0x000000000000894d */ /* 0x000fea0003800000 */
[----:B------:R-:W-:Y:S02]  /*1ec0*/  UISETP.GE.U32.AND UP0, UPT, UR9, 0x4, UPT ;  /* 0x000000040900788c */ /* 0x000fe4000bf06070 */
[----:B------:R-:W-:-:S07]  /*1ed0*/  ULOP3.LUT UR6, UR17, 0x3, URZ, 0xc0, !UPT ;  /* 0x0000000311067892 */ /* 0x000fce000f8ec0ff */
[----:B------:R-:W-:Y:S05]  /*1ee0*/  BRA.U !UP0, `(.L_x_251) ;  /* 0x0000000108907547 */ /* 0x000fea000b800000 */
[----:B------:R-:W-:-:S05]  /*1ef0*/  IMAD R8, R3, 0x80, R0 ;  /* 0x0000008003087824 */ /* 0x000fca00078e0200 */
[----:B------:R-:W-:Y:S02]  /*1f00*/  SHF.R.S32.HI R2, RZ, 0x1f, R8 ;  /* 0x0000001fff027819 */ /* 0x000fe40000011408 */
[C---:B------:R-:W-:Y:S02]  /*1f10*/  IADD3 R6, P0, PT, R8.reuse, UR14, RZ ;  /* 0x0000000e08067c10 */ /* 0x040fe4000ff1e0ff */
[----:B------:R-:W-:Y:S02]  /*1f20*/  IADD3 R4, P1, PT, R8, UR10, RZ ;  /* 0x0000000a08047c10 */ /* 0x000fe4000ff3e0ff */
[C---:B------:R-:W-:Y:S02]  /*1f30*/  IADD3.X R7, PT, PT, R2.reuse, UR15, RZ, P0, !PT ;  /* 0x0000000f02077c10 */ /* 0x040fe400087fe4ff */
[----:B------:R-:W-:-:S03]  /*1f40*/  IADD3.X R5, PT, PT, R2, UR11, RZ, P1, !PT ;  /* 0x0000000b02057c10 */ /* 0x000fc60008ffe4ff */
[----:B------:R-:W2:Y:S04]  /*1f50*/  LDG.E.U8 R2, desc[UR18][R6.64] ;  /* 0x0000001206027981 */ /* 0x000ea8000c1e1100 */
[----:B------:R-:W2:Y:S01]  /*1f60*/  LDG.E.U8 R9, desc[UR18][R4.64] ;  /* 0x0000001204097981 */ /* 0x000ea2000c1e1100 */
[----:B------:R-:W-:Y:S02]  /*1f70*/  IMAD.MOV.U32 R14, RZ, RZ, 0x40000000 ;  /* 0x40000000ff0e7424 */ /* 0x000fe400078e00ff */
[----:B------:R-:W-:Y:S01]  /*1f80*/  IMAD.MOV.U32 R10, RZ, RZ, RZ ;  /* 0x000000ffff0a7224 */ /* 0x000fe200078e00ff */
[----:B--2---:R-:W-:Y:S01]  /*1f90*/  ISETP.NE.AND P0, PT, R2, R9, PT ;  /* 0x000000090200720c */ /* 0x004fe20003f05270 */
[----:B------:R-:W-:-:S03]  /*1fa0*/  IMAD.MOV.U32 R9, RZ, RZ, 0x4 ;  /* 0x00000004ff097424 */ /* 0x000fc600078e00ff */
[----:B------:R-:W-:Y:S01]  /*1fb0*/  FSEL R11, R14, -1.875, !P0 ;  /* 0xbff000000e0b7808 */ /* 0x000fe20004000000 */
[----:B------:R-:W-:-:S05]  /*1fc0*/  IMAD.WIDE R8, R8, R9, UR4 ;  /* 0x0000000408087e25 */ /* 0x000fca000f8e0209 */
[----:B------:R-:W0:Y:S02]  /*1fd0*/  F2I.F64.TRUNC R11, R10 ;  /* 0x0000000a000b7311 */ /* 0x000e24000030d100 */
[----:B0-----:R0:W-:Y:S04]  /*1fe0*/  STG.E desc[UR18][R8.64], R11 ;  /* 0x0000000b08007986 */ /* 0x0011e8000c101912 */
[----:B------:R-:W2:Y:S04]  /*1ff0*/  LDG.E.U8 R2, desc[UR18][R6.64+0x80] ;  /* 0x0000801206027981 */ /* 0x000ea8000c1e1100 */
[----:B-1----:R-:W2:Y:S01]  /*2000*/  LDG.E.U8 R13, desc[UR18][R4.64+0x80] ;  /* 0x00008012040d7981 */ /* 0x002ea2000c1e1100 */
[----:B------:R-:W-:Y:S01]  /*2010*/  IMAD.MOV.U32 R12, RZ, RZ, RZ ;  /* 0x000000ffff0c7224 */ /* 0x000fe200078e00ff */
[----:B--2---:R-:W-:-:S04]  /*2020*/  ISETP.NE.AND P0, PT, R2, R13, PT ;  /* 0x0000000d0200720c */ /* 0x004fc80003f05270 */
[----:B------:R-:W-:-:S06]  /*2030*/  FSEL R13, R14, -1.875, !P0 ;  /* 0xbff000000e0d7808 */ /* 0x000fcc0004000000 */
        /* <DEDUP_REMOVED lines=10> */
[----:B------:R-:W-:Y:S01]  /*20e0*/  VIADD R3, R3, 0x4 ;  /* 0x0000000403037836 */ /* 0x000fe20000000000 */
[----:B--2---:R-:W-:-:S04]  /*20f0*/  ISETP.NE.AND P0, PT, R2, R15, PT ;  /* 0x0000000f0200720c */ /* 0x004fc80003f05270 */
[----:B-1----:R-:W-:-:S06]  /*2100*/  FSEL R13, R14, -1.875, !P0 ;  /* 0xbff000000e0d7808 */ /* 0x002fcc0004000000 */
[----:B------:R-:W1:Y:S02]  /*2110*/  F2I.F64.TRUNC R13, R12 ;  /* 0x0000000c000d7311 */ /* 0x000e64000030d100 */
[----:B-1----:R0:W-:Y:S02]  /*2120*/  STG.E desc[UR18][R8.64+0x600], R13 ;  /* 0x0006000d08007986 */ /* 0x0021e4000c101912 */
.L_x_251:
[----:B------:R-:W-:-:S13]  /*2130*/  ISETP.NE.AND P0, PT, RZ, UR6, PT ;  /* 0x00000006ff007c0c */ /* 0x000fda000bf05270 */
[----:B------:R-:W-:Y:S05]  /*2140*/  @!P0 EXIT ;  /* 0x000000000000894d */ /* 0x000fea0003800000 */
[----:B------:R-:W-:-:S09]  /*2150*/  UISETP.NE.AND UP0, UPT, UR6, 0x1, UPT ;  /* 0x000000010600788c */ /* 0x000fd2000bf05270 */
[----:B------:R-:W-:Y:S05]  /*2160*/  BRA.U !UP0, `(.L_x_252) ;  /* 0x0000000108607547 */ /* 0x000fea000b800000 */
[----:B-1----:R-:W-:-:S05]  /*2170*/  IMAD R12, R3, 0x80, R0 ;  /* 0x00000080030c7824 */ /* 0x002fca00078e0200 */
[----:B------:R-:W-:Y:S02]  /*2180*/  SHF.R.S32.HI R2, RZ, 0x1f, R12 ;  /* 0x0000001fff027819 */ /* 0x000fe4000001140c */
[C---:B0-----:R-:W-:Y:S02]  /*2190*/  IADD3 R8, P0, PT, R12.reuse, UR14, RZ ;  /* 0x0000000e0c087c10 */ /* 0x041fe4000ff1e0ff */
[----:B------:R-:W-:Y:S02]  /*21a0*/  IADD3 R10, P1, PT, R12, UR10, RZ ;  /* 0x0000000a0c0a7c10 */ /* 0x000fe4000ff3e0ff */
[C---:B------:R-:W-:Y:S02]  /*21b0*/  IADD3.X R9, PT, PT, R2.reuse, UR15, RZ, P0, !PT ;  /* 0x0000000f02097c10 */ /* 0x040fe400087fe4ff */
[----:B------:R-:W-:-:S03]  /*21c0*/  IADD3.X R11, PT, PT, R2, UR11, RZ, P1, !PT ;  /* 0x0000000b020b7c10 */ /* 0x000fc60008ffe4ff */
[----:B------:R-:W2:Y:S04]  /*21d0*/  LDG.E.U8 R2, desc[UR18][R8.64] ;  /* 0x0000001208027981 */ /* 0x000ea8000c1e1100 */
[----:B------:R-:W2:Y:S01]  /*21e0*/  LDG.E.U8 R5, desc[UR18][R10.64] ;  /* 0x000000120a057981 */ /* 0x000ea2000c1e1100 */
[----:B------:R-:W-:Y:S02]  /*21f0*/  IMAD.MOV.U32 R6, RZ, RZ, 0x40000000 ;  /* 0x40000000ff067424 */ /* 0x000fe400078e00ff */
[----:B------:R-:W-:Y:S02]  /*2200*/  IMAD.MOV.U32 R4, RZ, RZ, RZ ;  /* 0x000000ffff047224 */ /* 0x000fe400078e00ff */
[----:B------:R-:W-:-:S04]  /*2210*/  IMAD.MOV.U32 R13, RZ, RZ, 0x4 ;  /* 0x00000004ff0d7424 */ /* 0x000fc800078e00ff */
[----:B------:R-:W-:Y:S01]  /*2220*/  IMAD.WIDE R12, R12, R13, UR4 ;  /* 0x000000040c0c7e25 */ /* 0x000fe2000f8e020d */
[----:B--2---:R-:W-:-:S04]  /*2230*/  ISETP.NE.AND P0, PT, R2, R5, PT ;  /* 0x000000050200720c */ /* 0x004fc80003f05270 */
[----:B------:R-:W-:-:S06]  /*2240*/  FSEL R5, R6, -1.875, !P0 ;  /* 0xbff0000006057808 */ /* 0x000fcc0004000000 */
[----:B------:R-:W0:Y:S02]  /*2250*/  F2I.F64.TRUNC R5, R4 ;  /* 0x0000000400057311 */ /* 0x000e24000030d100 */
[----:B0-----:R2:W-:Y:S04]  /*2260*/  STG.E desc[UR18][R12.64], R5 ;  /* 0x000000050c007986 */ /* 0x0015e8000c101912 */
[----:B------:R-:W3:Y:S04]  /*2270*/  LDG.E.U8 R2, desc[UR18][R8.64+0x80] ;  /* 0x0000801208027981 */ /* 0x000ee8000c1e1100 */
[----:B------:R-:W3:Y:S01]  /*2280*/  LDG.E.U8 R7, desc[UR18][R10.64+0x80] ;  /* 0x000080120a077981 */ /* 0x000ee2000c1e1100 */
[----:B------:R-:W-:Y:S01]  /*2290*/  VIADD R3, R3, 0x2 ;  /* 0x0000000203037836 */ /* 0x000fe20000000000 */
[----:B---3--:R-:W-:-:S04]  /*22a0*/  ISETP.NE.AND P0, PT, R2, R7, PT ;  /* 0x000000070200720c */ /* 0x008fc80003f05270 */
[----:B------:R-:W-:Y:S01]  /*22b0*/  FSEL R7, R6, -1.875, !P0 ;  /* 0xbff0000006077808 */ /* 0x000fe20004000000 */
[----:B------:R-:W-:-:S05]  /*22c0*/  IMAD.MOV.U32 R6, RZ, RZ, RZ ;  /* 0x000000ffff067224 */ /* 0x000fca00078e00ff */
[----:B------:R-:W0:Y:S02]  /*22d0*/  F2I.F64.TRUNC R7, R6 ;  /* 0x0000000600077311 */ /* 0x000e24000030d100 */
[----:B0-----:R2:W-:Y:S02]  /*22e0*/  STG.E desc[UR18][R12.64+0x200], R7 ;  /* 0x000200070c007986 */ /* 0x0015e4000c101912 */
.L_x_252:
[----:B------:R-:W-:-:S04]  /*22f0*/  ULOP3.LUT UR6, UR17, 0x1, URZ, 0xc0, !UPT ;  /* 0x0000000111067892 */ /* 0x000fc8000f8ec0ff */
[----:B------:R-:W-:-:S06]  /*2300*/  UISETP.NE.U32.AND UP0, UPT, UR6, 0x1, UPT ;  /* 0x000000010600788c */ /* 0x000fcc000bf05070 */
[----:B------:R-:W-:-:S13]  /*2310*/  PLOP3.LUT P0, PT, PT, PT, UP0, 0x80, 0x8 ;  /* 0x000000000008781c */ /* 0x000fda0003f0f008 */
[----:B------:R-:W-:Y:S05]  /*2320*/  @P0 EXIT ;  /* 0x000000000000094d */ /* 0x000fea0003800000 */
[----:B------:R-:W-:-:S05]  /*2330*/  IMAD R3, R3, 0x80, R0 ;  /* 0x0000008003037824 */ /* 0x000fca00078e0200 */
[----:B------:R-:W-:Y:S02]  /*2340*/  SHF.R.S32.HI R0, RZ, 0x1f, R3 ;  /* 0x0000001fff007819 */ /* 0x000fe40000011403 */
[C---:B------:R-:W-:Y:S02]  /*2350*/  IADD3 R6, P1, PT, R3.reuse, UR10, RZ ;  /* 0x0000000a03067c10 */ /* 0x040fe4000ff3e0ff */
[----:B------:R-:W-:Y:S02]  /*2360*/  IADD3 R4, P0, PT, R3, UR14, RZ ;  /* 0x0000000e03047c10 */ /* 0x000fe4000ff1e0ff */
[C---:B--2---:R-:W-:Y:S02]  /*2370*/  IADD3.X R7, PT, PT, R0.reuse, UR11, RZ, P1, !PT ;  /* 0x0000000b00077c10 */ /* 0x044fe40008ffe4ff */
[----:B------:R-:W-:-:S04]  /*2380*/  IADD3.X R5, PT, PT, R0, UR15, RZ, P0, !PT ;  /* 0x0000000f00057c10 */ /* 0x000fc800087fe4ff */
[----:B------:R-:W2:Y:S04]  /*2390*/  LDG.E.U8 R7, desc[UR18][R6.64] ;  /* 0x0000001206077981 */ /* 0x000ea8000c1e1100 */
[----:B------:R-:W2:Y:S01]  /*23a0*/  LDG.E.U8 R4, desc[UR18][R4.64] ;  /* 0x0000001204047981 */ /* 0x000ea2000c1e1100 */
[----:B0-----:R-:W-:Y:S02]  /*23b0*/  IMAD.MOV.U32 R8, RZ, RZ, 0x40000000 ;  /* 0x40000000ff087424 */ /* 0x001fe400078e00ff */
        /* <DEDUP_REMOVED lines=8> */
.L_x_253:
        /* <DEDUP_REMOVED lines=12> */
.L_x_279:


//--------------------- .text._ZN3cub18CUB_300001_SM_10006detail9transform16transform_kernelINS2_10policy_hubILb1EN4cuda3std3__45tupleIJN6thrust24THRUST_300001_SM_1000_NS6detail15normal_iteratorINSA_10device_ptrIcEEEESF_EEEE10policy1000Ei16custom_transformNSC_INSD_IiEEEEJPcSM_EEEvT0_iT1_T2_DpNS2_10kernel_argIT3_EE --------------------------
	.section	.text._ZN3cub18CUB_300001_SM_10006detail9transform16transform_kernelINS2_10policy_hubILb1EN4cuda3std3__45tupleIJN6thrust24THRUST_300001_SM_1000_NS6detail15normal_iteratorINSA_10device_ptrIcEEEESF_EEEE10policy1000Ei16custom_transformNSC_INSD_IiEEEEJPcSM_EEEvT0_iT1_T2_DpNS2_10kernel_argIT3_EE,"ax",@progbits
	.align	128
        .global         _ZN3cub18CUB_300001_SM_10006detail9transform16transform_kernelINS2_10policy_hubILb1EN4cuda3std3__45tupleIJN6thrust24THRUST_300001_SM_1000_NS6detail15normal_iteratorINSA_10device_ptrIcEEEESF_EEEE10policy1000Ei16custom_transformNSC_INSD_IiEEEEJPcSM_EEEvT0_iT1_T2_DpNS2_10kernel_argIT3_EE
        .type           _ZN3cub18CUB_300001_SM_10006detail9transform16transform_kernelINS2_10policy_hubILb1EN4cuda3std3__45tupleIJN6thrust24THRUST_300001_SM_1000_NS6detail15normal_iteratorINSA_10device_ptrIcEEEESF_EEEE10policy1000Ei16custom_transformNSC_INSD_IiEEEEJPcSM_EEEvT0_iT1_T2_DpNS2_10kernel_argIT3_EE,@function
        .size           _ZN3cub18CUB_300001_SM_10006detail9transform16transform_kernelINS2_10policy_hubILb1EN4cuda3std3__45tupleIJN6thrust24THRUST_300001_SM_1000_NS6detail15normal_iteratorINSA_10device_ptrIcEEEESF_EEEE10policy1000Ei16custom_transformNSC_INSD_IiEEEEJPcSM_EEEvT0_iT1_T2_DpNS2_10kernel_argIT3_EE,(.L_x_280 - _ZN3cub18CUB_300001_SM_10006detail9transform16transform_kernelINS2_10policy_hubILb1EN4cuda3std3__45tupleIJN6thrust24THRUST_300001_SM_1000_NS6detail15normal_iteratorINSA_10device_ptrIcEEEESF_EEEE10policy1000Ei16custom_transformNSC_INSD_IiEEEEJPcSM_EEEvT0_iT1_T2_DpNS2_10kernel_argIT3_EE)
        .other          _ZN3cub18CUB_300001_SM_10006detail9transform16transform_kernelINS2_10policy_hubILb1EN4cuda3std3__45tupleIJN6thrust24THRUST_300001_SM_1000_NS6detail15normal_iteratorINSA_10device_ptrIcEEEESF_EEEE10policy1000Ei16custom_transformNSC_INSD_IiEEEEJPcSM_EEEvT0_iT1_T2_DpNS2_10kernel_argIT3_EE,@"STO_CUDA_ENTRY STV_DEFAULT"
_ZN3cub18CUB_300001_SM_10006detail9transform16transform_kernelINS2_10policy_hubILb1EN4cuda3std3__45tupleIJN6thrust24THRUST_300001_SM_1000_NS6detail15normal_iteratorINSA_10device_ptrIcEEEESF_EEEE10policy1000Ei16custom_transformNSC_INSD_IiEEEEJPcSM_EEEvT0_iT1_T2_DpNS2_10kernel_argIT3_EE:
.text._ZN3cub18CUB_300001_SM_10006detail9transform16transform_kernelINS2_10policy_hubILb1EN4cuda3std3__45tupleIJN6thrust24THRUST_300001_SM_1000_NS6detail15normal_iteratorINSA_10device_ptrIcEEEESF_EEEE10policy1000Ei16custom_transformNSC_INSD_IiEEEEJPcSM_EEEvT0_iT1_T2_DpNS2_10kernel_argIT3_EE:
[----:B------:R-:W-:Y:S08]  /*0000*/  LDC R1, c[0x0][0x37c] ;  /* 0x0000df00ff017b82 */ /* 0x000ff00000000800 */
[----:B------:R-:W0:Y:S01]  /*0010*/  LDC.64 R8, c[0x0][0x380] ;  /* 0x0000e000ff087b82 */ /* 0x000e220000000a00 */
[----:B------:R-:W1:Y:S01]  /*0020*/  S2R R0, SR_TID.X ;  /* 0x0000000000007919 */ /* 0x000e620000002100 */
[----:B------:R-:W-:Y:S06]  /*0030*/  BSSY.RECONVERGENT B0, `(.L_x_254) ;  /* 0x0000023000007945 */ /* 0x000fec0003800200 */
[----:B------:R-:W2:Y:S01]  /*0040*/  S2UR UR4, SR_CTAID.X ;  /* 0x00000000000479c3 */ /* 0x000ea20000002500 */
[----:B0-----:R-:W-:-:S04]  /*0050*/  IMAD.SHL.U32 R2, R9, 0x80, RZ ;  /* 0x0000008009027824 */ /* 0x001fc800078e00ff */
[----:B--2---:R-:W-:Y:S02]  /*0060*/  IMAD R3, R2, UR4, RZ ;  /* 0x0000000402037c24 */ /* 0x004fe4000f8e02ff */
[----:B-1----:R-:W-:Y:S02]  /*0070*/  IMAD.SHL.U32 R7, R0, 0x80, RZ ;  /* 0x0000008000077824 */ /* 0x002fe400078e00ff */
[--C-:B------:R-:W-:Y:S01]  /*0080*/  IMAD.IADD R5, R8, 0x1, -R3.reuse ;  /* 0x0000000108057824 */ /* 0x100fe200078e0a03 */
[----:B------:R-:W-:-:S04]  /*0090*/  SHF.R.S32.HI R6, RZ, 0x1f, R3 ;  /* 0x0000001fff067819 */ /* 0x000fc80000011403 */
[----:B------:R-:W-:-:S04]  /*00a0*/  VIMNMX R18, PT, PT, R2, R5, PT ;  /* 0x0000000502127248 */ /* 0x000fc80003fe0100 */
[----:B------:R-:W-:-:S13]  /*00b0*/  ISETP.GE.AND P0, PT, R7, R18, PT ;  /* 0x000000120700720c */ /* 0x000fda0003f06270 */
[----:B------:R-:W-:Y:S05]  /*00c0*/  @P0 BRA `(.L_x_255) ;  /* 0x0000000000640947 */ /* 0x000fea0003800000 */
[----:B------:R-:W0:Y:S01]  /*00d0*/  LDC.64 R10, c[0x0][0x398] ;  /* 0x0000e600ff0a7b82 */ /* 0x000e220000000a00 */
[----:B------:R-:W-:Y:S01]  /*00e0*/  BSSY.RECONVERGENT B1, `(.L_x_256) ;  /* 0x000000c000017945 */ /* 0x000fe20003800200 */
[----:B------:R-:W-:Y:S02]  /*00f0*/  IMAD.MOV.U32 R13, RZ, RZ, R7 ;  /* 0x000000ffff0d7224 */ /* 0x000fe400078e0007 */
[----:B0-----:R-:W-:-:S03]  /*0100*/  IMAD.WIDE.U32 R10, R0, 0x80, R10 ;  /* 0x00000080000a7825 */ /* 0x001fc600078e000a */
[----:B------:R-:W-:-:S05]  /*0110*/  IADD3 R4, P0, PT, R3, R10, RZ ;  /* 0x0000000a03047210 */ /* 0x000fca0007f1e0ff */
[----:B------:R-:W-:-:S08]  /*0120*/  IMAD.X R11, R11, 0x1, R6, P0 ;  /* 0x000000010b0b7824 */ /* 0x000fd000000e0606 */
.L_x_257:
[----:B------:R-:W-:Y:S02]  /*0130*/  VIADD R13, R13, 0x4000 ;  /* 0x000040000d0d7836 */ /* 0x000fe40000000000 */
[----:B------:R-:W-:Y:S01]  /*0140*/  IMAD.MOV.U32 R10, RZ, RZ, R4 ;  /* 0x000000ffff0a7224 */ /* 0x000fe200078e0004 */
[----:B------:R-:W-:Y:S02]  /*0150*/  IADD3 R4, P1, PT, R4, 0x4000, RZ ;  /* 0x0000400004047810 */ /* 0x000fe40007f3e0ff */
[----:B------:R-:W-:Y:S02]  /*0160*/  ISETP.GE.AND P0, PT, R13, R18, PT ;  /* 0x000000120d00720c */ /* 0x000fe40003f06270 */
[----:B------:R0:W-:Y:S02]  /*0170*/  CCTL.E.PF2 [R10] ;  /* 0x000000000a00798f */ /* 0x0001e40000800100 */
[----:B0-----:R-:W-:-:S09]  /*0180*/  IMAD.X R11, RZ, RZ, R11, P1 ;  /* 0x000000ffff0b7224 */ /* 0x001fd200008e060b */
[----:B------:R-:W-:Y:S05]  /*0190*/  @!P0 BRA `(.L_x_257) ;  /* 0xfffffffc00e48947 */ /* 0x000fea000383ffff */
[----:B------:R-:W-:Y:S05]  /*01a0*/  BSYNC.RECONVERGENT B1 ;  /* 0x0000000000017941 */ /* 0x000fea0003800200 */
.L_x_256:
[----:B------:R-:W0:Y:S02]  /*01b0*/  LDC.64 R10, c[0x0][0x3a8] ;  /* 0x0000ea00ff0a7b82 */ /* 0x000e240000000a00 */
[----:B0-----:R-:W-:-:S03]  /*01c0*/  IMAD.WIDE.U32 R10, R0, 0x80, R10 ;  /* 0x00000080000a7825 */ /* 0x001fc600078e000a */
[----:B------:R-:W-:-:S05]  /*01d0*/  IADD3 R4, P0, PT, R3, R10, RZ ;  /* 0x0000000a03047210 */ /* 0x000fca0007f1e0ff */
[----:B------:R-:W-:-:S08]  /*01e0*/  IMAD.X R11, R11, 0x1, R6, P0 ;  /* 0x000000010b0b7824 */ /* 0x000fd000000e0606 */
.L_x_258:
[----:B------:R-:W-:Y:S02]  /*01f0*/  VIADD R7, R7, 0x4000 ;  /* 0x0000400007077836 */ /* 0x000fe40000000000 */
[----:B------:R-:W-:Y:S01]  /*0200*/  IMAD.MOV.U32 R10, RZ, RZ, R4 ;  /* 0x000000ffff0a7224 */ /* 0x000fe200078e0004 */
[----:B------:R-:W-:Y:S02]  /*0210*/  IADD3 R4, P1, PT, R4, 0x4000, RZ ;  /* 0x0000400004047810 */ /* 0x000fe40007f3e0ff */
[----:B------:R-:W-:Y:S02]  /*0220*/  ISETP.GE.AND P0, PT, R7, R18, PT ;  /* 0x000000120700720c */ /* 0x000fe40003f06270 */
[----:B------:R0:W-:Y:S02]  /*0230*/  CCTL.E.PF2 [R10] ;  /* 0x000000000a00798f */ /* 0x0001e40000800100 */
[----:B0-----:R-:W-:-:S09]  /*0240*/  IMAD.X R11, RZ, RZ, R11, P1 ;  /* 0x000000ffff0b7224 */ /* 0x001fd200008e060b */
[----:B------:R-:W-:Y:S05]  /*0250*/  @!P0 BRA `(.L_x_258) ;  /* 0xfffffffc00e48947 */ /* 0x000fea000383ffff */
.L_x_255:
[----:B------:R-:W-:Y:S05]  /*0260*/  BSYNC.RECONVERGENT B0 ;  /* 0x0000000000007941 */ /* 0x000fea0003800200 */
.L_x_254:
[----:B------:R-:W0:Y:S01]  /*0270*/  LDC.64 R12, c[0x0][0x398] ;  /* 0x0000e600ff0c7b82 */ /* 0x000e220000000a00 */
[----:B------:R-:W1:Y:S01]  /*0280*/  LDCU.64 UR6, c[0x0][0x3a8] ;  /* 0x00007500ff0677ac */ /* 0x000e620008000a00 */
[----:B------:R-:W-:Y:S02]  /*0290*/  ISETP.GT.AND P0, PT, R2, R5, PT ;  /* 0x000000050200720c */ /* 0x000fe40003f04270 */
[C---:B------:R-:W-:Y:S01]  /*02a0*/  SHF.L.U64.HI R4, R3.reuse, 0x2, R6 ;  /* 0x0000000203047819 */ /* 0x040fe20000010206 */
[----:B------:R-:W2:Y:S03]  /*02b0*/  LDCU.64 UR4, c[0x0][0x358] ;  /* 0x00006b00ff0477ac */ /* 0x000ea60008000a00 */
[----:B------:R-:W3:Y:S01]  /*02c0*/  LDC.64 R10, c[0x0][0x390] ;  /* 0x0000e400ff0a7b82 */ /* 0x000ee20000000a00 */
[C---:B0-----:R-:W-:Y:S02]  /*02d0*/  IADD3 R2, P1, PT, R3.reuse, R12, RZ ;  /* 0x0000000c03027210 */ /* 0x041fe40007f3e0ff */
[----:B---3--:R-:W-:-:S02]  /*02e0*/  LEA R10, P3, R3, R10, 0x2 ;  /* 0x0000000a030a7211 */ /* 0x008fc400078610ff */
[----:B-1----:R-:W-:-:S03]  /*02f0*/  IADD3 R3, P2, PT, R3, UR6, RZ ;  /* 0x0000000603037c10 */ /* 0x002fc6000ff5e0ff */
[----:B------:R-:W-:Y:S01]  /*0300*/  IMAD.X R11, R4, 0x1, R11, P3 ;  /* 0x00000001040b7824 */ /* 0x000fe200018e060b */
[C---:B------:R-:W-:Y:S01]  /*0310*/  IADD3.X R5, PT, PT, R6.reuse, UR7, RZ, P2, !PT ;  /* 0x0000000706057c10 */ /* 0x040fe200097fe4ff */
[----:B------:R-:W-:Y:S01]  /*0320*/  IMAD.X R4, R6, 0x1, R13, P1 ;  /* 0x0000000106047824 */ /* 0x000fe200008e060d */
[----:B--2---:R-:W-:Y:S07]  /*0330*/  @P0 BRA `(.L_x_259) ;  /* 0x0000000800c00947 */ /* 0x004fee0003800000 */
[----:B------:R-:W-:-:S13]  /*0340*/  ISETP.GE.AND P0, PT, R9, 0x1, PT ;  /* 0x000000010900780c */ /* 0x000fda0003f06270 */
[----:B------:R-:W-:Y:S05]  /*0350*/  @!P0 EXIT ;  /* 0x000000000000894d */ /* 0x000fea0003800000 */
[C---:B------:R-:W-:Y:S01]  /*0360*/  ISETP.GE.U32.AND P1, PT, R9.reuse, 0x8, PT ;  /* 0x000000080900780c */ /* 0x040fe20003f26070 */
[----:B------:R-:W-:Y:S01]  /*0370*/  IMAD.MOV.U32 R7, RZ, RZ, RZ ;  /* 0x000000ffff077224 */ /* 0x000fe200078e00ff */
[----:B------:R-:W-:-:S04]  /*0380*/  LOP3.LUT R6, R9, 0x7, RZ, 0xc0, !PT ;  /* 0x0000000709067812 */ /* 0x000fc800078ec0ff */
[----:B------:R-:W-:-:S07]  /*0390*/  ISETP.NE.AND P0, PT, R6, RZ, PT ;  /* 0x000000ff0600720c */ /* 0x000fce0003f05270 */
[----:B------:R-:W-:Y:S06]  /*03a0*/  @!P1 BRA `(.L_x_260) ;  /* 0x0000000400489947 */ /* 0x000fec0003800000 */
[----:B------:R-:W-:Y:S01]  /*03b0*/  IADD3 R12, P1, PT, R10, 0x600, RZ ;  /* 0x000006000a0c7810 */ /* 0x000fe20007f3e0ff */
[----:B------:R-:W-:Y:S01]  /*03c0*/  IMAD.WIDE.U32 R24, R0, 0x4, R10 ;  /* 0x0000000400187825 */ /* 0x000fe200078e000a */
[----:B------:R-:W-:-:S03]  /*03d0*/  LOP3.LUT R7, R9, 0x7ffffff8, RZ, 0xc0, !PT ;  /* 0x7ffffff809077812 */ /* 0x000fc600078ec0ff */
[----:B------:R-:W-:Y:S02]  /*03e0*/  VIADD R27, R0, 0x80 ;  /* 0x00000080001b7836 */ /* 0x000fe40000000000 */
[----:B------:R-:W-:Y:S02]  /*03f0*/  IMAD.MOV.U32 R8, RZ, RZ, R0 ;  /* 0x000000ffff087224 */ /* 0x000fe400078e0000 */
[----:B------:R-:W-:Y:S02]  /*0400*/  IMAD.MOV.U32 R9, RZ, RZ, RZ ;  /* 0x000000ffff097224 */ /* 0x000fe400078e00ff */
[----:B------:R-:W-:Y:S02]  /*0410*/  IMAD.X R13, RZ, RZ, R11, P1 ;  /* 0x000000ffff0d7224 */ /* 0x000fe400008e060b */
[----:B------:R-:W-:-:S07]  /*0420*/  IMAD.MOV R26, RZ, RZ, -R7 ;  /* 0x000000ffff1a7224 */ /* 0x000fce00078e0a07 */
.L_x_261:
[C---:B------:R-:W-:Y:S02]  /*0430*/  IADD3 R20, P2, PT, R8.reuse, R3, RZ ;  /* 0x0000000308147210 */ /* 0x040fe40007f5e0ff */
[----:B------:R-:W-:-:S03]  /*0440*/  IADD3 R22, P1, PT, R8, R2, RZ ;  /* 0x0000000208167210 */ /* 0x000fc60007f3e0ff */
[C---:B0-----:R-:W-:Y:S02]  /*0450*/  IMAD.X R21, R9.reuse, 0x1, R5, P2 ;  /* 0x0000000109157824 */ /* 0x041fe400010e0605 */
[----:B------:R-:W-:-:S04]  /*0460*/  IMAD.X R23, R9, 0x1, R4, P1 ;  /* 0x0000000109177824 */ /* 0x000fc800008e0604 */
[----:B------:R-:W2:Y:S04]  /*0470*/  LDG.E.U8 R21, desc[UR4][R20.64] ;  /* 0x0000000414157981 */ /* 0x000ea8000c1e1100 */
[----:B------:R-:W2:Y:S01]  /*0480*/  LDG.E.U8 R22, desc[UR4][R22.64] ;  /* 0x0000000416167981 */ /* 0x000ea2000c1e1100 */
[----:B------:R-:W-:Y:S02]  /*0490*/  IMAD.MOV.U32 R28, RZ, RZ, 0x40000000 ;  /* 0x40000000ff1c7424 */ /* 0x000fe400078e00ff */
[----:B------:R-:W-:Y:S01]  /*04a0*/  IMAD.MOV.U32 R14, RZ, RZ, RZ ;  /* 0x000000ffff0e7224 */ /* 0x000fe200078e00ff */
[----:B--2---:R-:W-:-:S04]  /*04b0*/  ISETP.NE.AND P1, PT, R22, R21, PT ;  /* 0x000000151600720c */ /* 0x004fc80003f25270 */
[----:B------:R-:W-:Y:S02]  /*04c0*/  FSEL R15, R28, -1.875, !P1 ;  /* 0xbff000001c0f7808 */ /* 0x000fe40004800000 */
[C---:B------:R-:W-:Y:S02]  /*04d0*/  IADD3 R16, P1, PT, R27.reuse, 0x180, RZ ;  /* 0x000001801b107810 */ /* 0x040fe40007f3e0ff */
[----:B------:R-:W0:Y:S02]  /*04e0*/  F2I.F64.TRUNC R29, R14 ;  /* 0x0000000e001d7311 */ /* 0x000e24000030d100 */
[----:B------:R-:W-:Y:S02]  /*04f0*/  LEA.HI.X.SX32 R17, R27, RZ, 0x1, P1 ;  /* 0x000000ff1b117211 */ /* 0x000fe400008f0eff */
[C---:B------:R-:W-:Y:S02]  /*0500*/  IADD3 R18, P1, PT, R16.reuse, R2, RZ ;  /* 0x0000000210127210 */ /* 0x040fe40007f3e0ff */
[----:B------:R-:W-:-:S03]  /*0510*/  IADD3 R16, P2, PT, R16, R3, RZ ;  /* 0x0000000310107210 */ /* 0x000fc60007f5e0ff */
[C---:B------:R-:W-:Y:S02]  /*0520*/  IMAD.X R19, R17.reuse, 0x1, R4, P1 ;  /* 0x0000000111137824 */ /* 0x040fe400008e0604 */
[----:B------:R-:W-:Y:S01]  /*0530*/  IMAD.X R17, R17, 0x1, R5, P2 ;  /* 0x0000000111117824 */ /* 0x000fe200010e0605 */
[----:B0-----:R0:W-:Y:S04]  /*0540*/  STG.E desc[UR4][R24.64], R29 ;  /* 0x0000001d18007986 */ /* 0x0011e8000c101904 */
[----:B------:R-:W2:Y:S04]  /*0550*/  LDG.E.U8 R20, desc[UR4][R18.64+-0x180] ;  /* 0xfffe800412147981 */ /* 0x000ea8000c1e1100 */
[----:B------:R-:W2:Y:S01]  /*0560*/  LDG.E.U8 R21, desc[UR4][R16.64+-0x180] ;  /* 0xfffe800410157981 */ /* 0x000ea2000c1e1100 */
[----:B------:R-:W-:Y:S01]  /*0570*/  IMAD.WIDE R14, R27, 0x4, R12 ;  /* 0x000000041b0e7825 */ /* 0x000fe200078e020c */
[----:B--2---:R-:W-:-:S03]  /*0580*/  ISETP.NE.AND P1, PT, R20, R21, PT ;  /* 0x000000151400720c */ /* 0x004fc60003f25270 */
[----:B------:R-:W-:Y:S01]  /*0590*/  IMAD.MOV.U32 R20, RZ, RZ, RZ ;  /* 0x000000ffff147224 */ /* 0x000fe200078e00ff */
[----:B------:R-:W-:-:S06]  /*05a0*/  FSEL R21, R28, -1.875, !P1 ;  /* 0xbff000001c157808 */ /* 0x000fcc0004800000 */
[----:B------:R-:W1:Y:S02]  /*05b0*/  F2I.F64.TRUNC R21, R20 ;  /* 0x0000001400157311 */ /* 0x000e64000030d100 */
[----:B-1----:R1:W-:Y:S04]  /*05c0*/  STG.E desc[UR4][R14.64+-0x600], R21 ;  /* 0xfffa00150e007986 */ /* 0x0023e8000c101904 */
[----:B------:R-:W2:Y:S04]  /*05d0*/  LDG.E.U8 R22, desc[UR4][R18.64+-0x100] ;  /* 0xffff000412167981 */ /* 0x000ea8000c1e1100 */
[----:B------:R-:W2:Y:S02]  /*05e0*/  LDG.E.U8 R23, desc[UR4][R16.64+-0x100] ;  /* 0xffff000410177981 */ /* 0x000ea4000c1e1100 */
[----:B--2---:R-:W-:Y:S01]  /*05f0*/  ISETP.NE.AND P1, PT, R22, R23, PT ;  /* 0x000000171600720c */ /* 0x004fe20003f25270 */
[----:B------:R-:W-:-:S03]  /*0600*/  IMAD.MOV.U32 R22, RZ, RZ, RZ ;  /* 0x000000ffff167224 */ /* 0x000fc600078e00ff */
[----:B------:R-:W-:-:S06]  /*0610*/  FSEL R23, R28, -1.875, !P1 ;  /* 0xbff000001c177808 */ /* 0x000fcc0004800000 */
[----:B------:R-:W2:Y:S02]  /*0620*/  F2I.F64.TRUNC R23, R22 ;  /* 0x0000001600177311 */ /* 0x000ea4000030d100 */
[----:B--2---:R2:W-:Y:S04]  /*0630*/  STG.E desc[UR4][R14.64+-0x400], R23 ;  /* 0xfffc00170e007986 */ /* 0x0045e8000c101904 */
[----:B0-----:R-:W3:Y:S04]  /*0640*/  LDG.E.U8 R29, desc[UR4][R18.64+-0x80] ;  /* 0xffff8004121d7981 */ /* 0x001ee8000c1e1100 */
[----:B------:R-:W3:Y:S02]  /*0650*/  LDG.E.U8 R20, desc[UR4][R16.64+-0x80] ;  /* 0xffff800410147981 */ /* 0x000ee4000c1e1100 */
[----:B---3--:R-:W-:Y:S01]  /*0660*/  ISETP.NE.AND P1, PT, R29, R20, PT ;  /* 0x000000141d00720c */ /* 0x008fe20003f25270 */
[----:B------:R-:W-:-:S03]  /*0670*/  IMAD.MOV.U32 R20, RZ, RZ, RZ ;  /* 0x000000ffff147224 */ /* 0x000fc600078e00ff */
[----:B-1----:R-:W-:-:S06]  /*0680*/  FSEL R21, R28, -1.875, !P1 ;  /* 0xbff000001c157808 */ /* 0x002fcc0004800000 */
[----:B------:R-:W0:Y:S02]  /*0690*/  F2I.F64.TRUNC R21, R20 ;  /* 0x0000001400157311 */ /* 0x000e24000030d100 */
[----:B0-----:R0:W-:Y:S04]  /*06a0*/  STG.E desc[UR4][R14.64+-0x200], R21 ;  /* 0xfffe00150e007986 */ /* 0x0011e8000c101904 */
[----:B------:R-:W3:Y:S04]  /*06b0*/  LDG.E.U8 R29, desc[UR4][R18.64] ;  /* 0x00000004121d7981 */ /* 0x000ee8000c1e1100 */
[----:B------:R-:W3:Y:S02]  /*06c0*/  LDG.E.U8 R20, desc[UR4][R16.64] ;  /* 0x0000000410147981 */ /* 0x000ee4000c1e1100 */
[----:B---3--:R-:W-:-:S04]  /*06d0*/  ISETP.NE.AND P1, PT, R29, R20, PT ;  /* 0x000000141d00720c */ /* 0x008fc80003f25270 */
[----:B--2---:R-:W-:-:S06]  /*06e0*/  FSEL R23, R28, -1.875, !P1 ;  /* 0xbff000001c177808 */ /* 0x004fcc0004800000 */
[----:B------:R-:W1:Y:S02]  /*06f0*/  F2I.F64.TRUNC R23, R22 ;  /* 0x0000001600177311 */ /* 0x000e64000030d100 */
        /* <DEDUP_REMOVED lines=15> */
[----:B------:R-:W2:Y:S01]  /*07f0*/  LDG.E.U8 R16, desc[UR4][R16.64+0x180] ;  /* 0x0001800410107981 */ /* 0x000ea2000c1e1100 */
[----:B------:R-:W-:Y:S01]  /*0800*/  VIADD R26, R26, 0x8 ;  /* 0x000000081a1a7836 */ /* 0x000fe20000000000 */
[----:B------:R-:W-:-:S02]  /*0810*/  IADD3 R24, P2, PT, R24, 0x1000, RZ ;  /* 0x0000100018187810 */ /* 0x000fc40007f5e0ff */
[----:B------:R-:W-:Y:S01]  /*0820*/  IADD3 R8, P3, PT, R8, 0x400, RZ ;  /* 0x0000040008087810 */ /* 0x000fe20007f7e0ff */
[----:B------:R-:W-:Y:S02]  /*0830*/  VIADD R27, R27, 0x400 ;  /* 0x000004001b1b7836 */ /* 0x000fe40000000000 */
[----:B------:R-:W-:Y:S02]  /*0840*/  IMAD.X R25, RZ, RZ, R25, P2 ;  /* 0x000000ffff197224 */ /* 0x000fe400010e0619 */
[----:B------:R-:W-:Y:S01]  /*0850*/  IMAD.X R9, RZ, RZ, R9, P3 ;  /* 0x000000ffff097224 */ /* 0x000fe200018e0609 */
[----:B--2---:R-:W-:-:S04]  /*0860*/  ISETP.NE.AND P1, PT, R29, R16, PT ;  /* 0x000000101d00720c */ /* 0x004fc80003f25270 */
[----:B------:R-:W-:Y:S01]  /*0870*/  FSEL R29, R28, -1.875, !P1 ;  /* 0xbff000001c1d7808 */ /* 0x000fe20004800000 */
[----:B------:R-:W-:-:S05]  /*0880*/  IMAD.MOV.U32 R28, RZ, RZ, RZ ;  /* 0x000000ffff1c7224 */ /* 0x000fca00078e00ff */
[----:B------:R-:W1:Y:S01]  /*0890*/  F2I.F64.TRUNC R29, R28 ;  /* 0x0000001c001d7311 */ /* 0x000e62000030d100 */
[----:B------:R-:W-:Y:S01]  /*08a0*/  ISETP.NE.AND P1, PT, R26, RZ, PT ;  /* 0x000000ff1a00720c */ /* 0x000fe20003f25270 */
[----:B-1----:R0:W-:-:S12]  /*08b0*/  STG.E desc[UR4][R14.64+0x600], R29 ;  /* 0x0006001d0e007986 */ /* 0x0021d8000c101904 */
[----:B------:R-:W-:Y:S05]  /*08c0*/  @P1 BRA `(.L_x_261) ;  /* 0xfffffff800d81947 */ /* 0x000fea000383ffff */
.L_x_260:
[----:B------:R-:W-:Y:S05]  /*08d0*/  @!P0 EXIT ;  /* 0x000000000000894d */ /* 0x000fea0003800000 */
[----:B------:R-:W1:Y:S01]  /*08e0*/  LDC R16, c[0x0][0x384] ;  /* 0x0000e100ff107b82 */ /* 0x000e620000000800 */
[----:B------:R-:W-:Y:S02]  /*08f0*/  ISETP.GE.U32.AND P1, PT, R6, 0x4, PT ;  /* 0x000000040600780c */ /* 0x000fe40003f26070 */
[----:B-1----:R-:W-:-:S04]  /*0900*/  LOP3.LUT R22, R16, 0x3, RZ, 0xc0, !PT ;  /* 0x0000000310167812 */ /* 0x002fc800078ec0ff */
[----:B------:R-:W-:-:S07]  /*0910*/  ISETP.NE.AND P0, PT, R22, RZ, PT ;  /* 0x000000ff1600720c */ /* 0x000fce0003f05270 */
[----:B------:R-:W-:Y:S06]  /*0920*/  @!P1 BRA `(.L_x_262) ;  /* 0x0000000000909947 */ /* 0x000fec0003800000 */
[----:B0-----:R-:W-:-:S05]  /*0930*/  IMAD R15, R7, 0x80, R0 ;  /* 0x00000080070f7824 */ /* 0x001fca00078e0200 */
[----:B------:R-:W-:Y:S02]  /*0940*/  SHF.R.S32.HI R6, RZ, 0x1f, R15 ;  /* 0x0000001fff067819 */ /* 0x000fe4000001140f */
[C---:B------:R-:W-:Y:S02]  /*0950*/  IADD3 R12, P1, PT, R15.reuse, R2, RZ ;  /* 0x000000020f0c7210 */ /* 0x040fe40007f3e0ff */
[----:B------:R-:W-:-:S03]  /*0960*/  IADD3 R8, P2, PT, R15, R3, RZ ;  /* 0x000000030f087210 */ /* 0x000fc60007f5e0ff */
[C---:B------:R-:W-:Y:S02]  /*0970*/  IMAD.X R13, R6.reuse, 0x1, R4, P1 ;  /* 0x00000001060d7824 */ /* 0x040fe400008e0604 */
[----:B------:R-:W-:-:S03]  /*0980*/  IMAD.X R9, R6, 0x1, R5, P2 ;  /* 0x0000000106097824 */ /* 0x000fc600010e0605 */
[----:B------:R-:W2:Y:S04]  /*0990*/  LDG.E.U8 R14, desc[UR4][R12.64] ;  /* 0x000000040c0e7981 */ /* 0x000ea8000c1e1100 */
[----:B------:R-:W2:Y:S01]  /*09a0*/  LDG.E.U8 R17, desc[UR4][R8.64] ;  /* 0x0000000408117981 */ /* 0x000ea2000c1e1100 */
[----:B------:R-:W-:Y:S02]  /*09b0*/  IMAD.MOV.U32 R6, RZ, RZ, 0x40000000 ;  /* 0x40000000ff067424 */ /* 0x000fe400078e00ff */
[----:B------:R-:W-:Y:S01]  /*09c0*/  IMAD.MOV.U32 R18, RZ, RZ, RZ ;  /* 0x000000ffff127224 */ /* 0x000fe200078e00ff */
[----:B--2---:R-:W-:Y:S01]  /*09d0*/  ISETP.NE.AND P1, PT, R14, R17, PT ;  /* 0x000000110e00720c */ /* 0x004fe20003f25270 */
[----:B------:R-:W-:-:S03]  /*09e0*/  IMAD.WIDE R14, R15, 0x4, R10 ;  /* 0x000000040f0e7825 */ /* 0x000fc600078e020a */
[----:B------:R-:W-:-:S06]  /*09f0*/  FSEL R19, R6, -1.875, !P1 ;  /* 0xbff0000006137808 */ /* 0x000fcc0004800000 */
[----:B------:R-:W0:Y:S02]  /*0a00*/  F2I.F64.TRUNC R19, R18 ;  /* 0x0000001200137311 */ /* 0x000e24000030d100 */
[----:B0-----:R0:W-:Y:S04]  /*0a10*/  STG.E desc[UR4][R14.64], R19 ;  /* 0x000000130e007986 */ /* 0x0011e8000c101904 */
[----:B------:R-:W2:Y:S04]  /*0a20*/  LDG.E.U8 R17, desc[UR4][R12.64+0x80] ;  /* 0x000080040c117981 */ /* 0x000ea8000c1e1100 */
[----:B------:R-:W2:Y:S02]  /*0a30*/  LDG.E.U8 R20, desc[UR4][R8.64+0x80] ;  /* 0x0000800408147981 */ /* 0x000ea4000c1e1100 */
[----:B--2---:R-:W-:Y:S01]  /*0a40*/  ISETP.NE.AND P1, PT, R17, R20, PT ;  /* 0x000000141100720c */ /* 0x004fe20003f25270 */
[----:B------:R-:W-:-:S03]  /*0a50*/  IMAD.MOV.U32 R20, RZ, RZ, RZ ;  /* 0x000000ffff147224 */ /* 0x000fc600078e00ff */
[----:B------:R-:W-:-:S06]  /*0a60*/  FSEL R21, R6, -1.875, !P1 ;  /* 0xbff0000006157808 */ /* 0x000fcc0004800000 */
        /* <DEDUP_REMOVED lines=9> */
[----:B------:R-:W3:Y:S04]  /*0b00*/  LDG.E.U8 R17, desc[UR4][R12.64+0x180] ;  /* 0x000180040c117981 */ /* 0x000ee8000c1e1100 */
[----:B------:R-:W3:Y:S01]  /*0b10*/  LDG.E.U8 R24, desc[UR4][R8.64+0x180] ;  /* 0x0001800408187981 */ /* 0x000ee2000c1e1100 */
[----:B------:R-:W-:Y:S01]  /*0b20*/  VIADD R7, R7, 0x4 ;  /* 0x0000000407077836 */ /* 0x000fe20000000000 */
[----:B---3--:R-:W-:-:S04]  /*0b30*/  ISETP.NE.AND P1, PT, R17, R24, PT ;  /* 0x000000181100720c */ /* 0x008fc80003f25270 */
[----:B-1----:R-:W-:-:S06]  /*0b40*/  FSEL R21, R6, -1.875, !P1 ;  /* 0xbff0000006157808 */ /* 0x002fcc0004800000 */
[----:B------:R-:W0:Y:S02]  /*0b50*/  F2I.F64.TRUNC R21, R20 ;  /* 0x0000001400157311 */ /* 0x000e24000030d100 */
[----:B0-----:R2:W-:Y:S02]  /*0b60*/  STG.E desc[UR4][R14.64+0x600], R21 ;  /* 0x000600150e007986 */ /* 0x0015e4000c101904 */
.L_x_262:
[----:B------:R-:W-:Y:S05]  /*0b70*/  @!P0 EXIT ;  /* 0x000000000000894d */ /* 0x000fea0003800000 */
[----:B------:R-:W-:Y:S02]  /*0b80*/  ISETP.NE.AND P1, PT, R22, 0x1, PT ;  /* 0x000000011600780c */ /* 0x000fe40003f25270 */
[----:B------:R-:W-:-:S04]  /*0b90*/  LOP3.LUT R16, R16, 0x1, RZ, 0xc0, !PT ;  /* 0x0000000110107812 */ /* 0x000fc800078ec0ff */
[----:B------:R-:W-:-:S07]  /*0ba0*/  ISETP.NE.U32.AND P0, PT, R16, 0x1, PT ;  /* 0x000000011000780c */ /* 0x000fce0003f05070 */
[----:B------:R-:W-:Y:S06]  /*0bb0*/  @!P1 BRA `(.L_x_263) ;  /* 0x00000000005c9947 */ /* 0x000fec0003800000 */
[----:B--2---:R-:W-:-:S05]  /*0bc0*/  IMAD R19, R7, 0x80, R0 ;  /* 0x0000008007137824 */ /* 0x004fca00078e0200 */
[----:B------:R-:W-:Y:S02]  /*0bd0*/  SHF.R.S32.HI R6, RZ, 0x1f, R19 ;  /* 0x0000001fff067819 */ /* 0x000fe40000011413 */
[C---:B0-----:R-:W-:Y:S02]  /*0be0*/  IADD3 R14, P1, PT, R19.reuse, R2, RZ ;  /* 0x00000002130e7210 */ /* 0x041fe40007f3e0ff */
        /* <DEDUP_REMOVED lines=13> */
[----:B------:R-:W2:Y:S01]  /*0cc0*/  LDG.E.U8 R19, desc[UR4][R8.64+0x80] ;  /* 0x0000800408137981 */ /* 0x000ea2000c1e1100 */
[----:B------:R-:W-:Y:S01]  /*0cd0*/  VIADD R7, R7, 0x2 ;  /* 0x0000000207077836 */ /* 0x000fe20000000000 */
[----:B--2---:R-:W-:-:S04]  /*0ce0*/  ISETP.NE.AND P1, PT, R6, R19, PT ;  /* 0x000000130600720c */ /* 0x004fc80003f25270 */
[----:B------:R-:W-:Y:S01]  /*0cf0*/  FSEL R19, R18, -1.875, !P1 ;  /* 0xbff0000012137808 */ /* 0x000fe20004800000 */
[----:B------:R-:W-:-:S05]  /*0d00*/  IMAD.MOV.U32 R18, RZ, RZ, RZ ;  /* 0x000000ffff127224 */ /* 0x000fca00078e00ff */
[----:B------:R-:W0:Y:S02]  /*0d10*/  F2I.F64.TRUNC R19, R18 ;  /* 0x0000001200137311 */ /* 0x000e24000030d100 */
[----:B0-----:R1:W-:Y:S02]  /*0d20*/  STG.E desc[UR4][R12.64+0x200], R19 ;  /* 0x000200130c007986 */ /* 0x0013e4000c101904 */
.L_x_263:
[----:B------:R-:W-:Y:S05]  /*0d30*/  @P0 EXIT ;  /* 0x000000000000094d */ /* 0x000fea0003800000 */
[----:B------:R-:W-:-:S05]  /*0d40*/  IMAD R9, R7, 0x80, R0 ;  /* 0x0000008007097824 */ /* 0x000fca00078e0200 */
[----:B------:R-:W-:Y:S02]  /*0d50*/  SHF.R.S32.HI R0, RZ, 0x1f, R9 ;  /* 0x0000001fff007819 */ /* 0x000fe40000011409 */
[C---:B------:R-:W-:Y:S02]  /*0d60*/  IADD3 R6, P1, PT, R9.reuse, R3, RZ ;  /* 0x0000000309067210 */ /* 0x040fe40007f3e0ff */
[----:B------:R-:W-:-:S03]  /*0d70*/  IADD3 R2, P0, PT, R9, R2, RZ ;  /* 0x0000000209027210 */ /* 0x000fc60007f1e0ff */
[C---:B------:R-:W-:Y:S02]  /*0d80*/  IMAD.X R7, R0.reuse, 0x1, R5, P1 ;  /* 0x0000000100077824 */ /* 0x040fe400008e0605 */
[----:B------:R-:W-:-:S04]  /*0d90*/  IMAD.X R3, R0, 0x1, R4, P0 ;  /* 0x0000000100037824 */ /* 0x000fc800000e0604 */
[----:B------:R-:W3:Y:S04]  /*0da0*/  LDG.E.U8 R7, desc[UR4][R6.64] ;  /* 0x0000000406077981 */ /* 0x000ee8000c1e1100 */
[----:B------:R-:W3:Y:S01]  /*0db0*/  LDG.E.U8 R2, desc[UR4][R2.64] ;  /* 0x0000000402027981 */ /* 0x000ee2000c1e1100 */
[----:B------:R-:W-:Y:S02]  /*0dc0*/  IMAD.MOV.U32 R4, RZ, RZ, 0x40000000 ;  /* 0x40000000ff047424 */ /* 0x000fe400078e00ff */
[----:B------:R-:W-:Y:S01]  /*0dd0*/  IMAD.WIDE R10, R9, 0x4, R10 ;  /* 0x00000004090a7825 */ /* 0x000fe200078e020a */
[----:B---3--:R-:W-:-:S04]  /*0de0*/  ISETP.NE.AND P0, PT, R2, R7, PT ;  /* 0x000000070200720c */ /* 0x008fc80003f05270 */
[----:B------:R-:W-:Y:S01]  /*0df0*/  FSEL R5, R4, -1.875, !P0 ;  /* 0xbff0000004057808 */ /* 0x000fe20004000000 */
[----:B------:R-:W-:-:S05]  /*0e00*/  IMAD.MOV.U32 R4, RZ, RZ, RZ ;  /* 0x000000ffff047224 */ /* 0x000fca00078e00ff */
[----:B------:R-:W3:Y:S02]  /*0e10*/  F2I.F64.TRUNC R5, R4 ;  /* 0x0000000400057311 */ /* 0x000ee4000030d100 */
[----:B---3--:R-:W-:Y:S01]  /*0e20*/  STG.E desc[UR4][R10.64], R5 ;  /* 0x000000050a007986 */ /* 0x008fe2000c101904 */
[----:B------:R-:W-:Y:S05]  /*0e30*/  EXIT ;  /* 0x000000000000794d */ /* 0x000fea0003800000 */
.L_x_259:
[----:B------:R-:W-:-:S13]  /*0e40*/  ISETP.GE.AND P0, PT, R9, 0x1, PT ;  /* 0x000000010900780c */ /* 0x000fda0003f06270 */
[----:B------:R-:W-:Y:S05]  /*0e50*/  @!P0 EXIT ;  /* 0x000000000000894d */ /* 0x000fea0003800000 */
[C---:B------:R-:W-:Y:S01]  /*0e60*/  ISETP.GE.U32.AND P0, PT, R9.reuse, 0x8, PT ;  /* 0x000000080900780c */ /* 0x040fe20003f06070 */
[----:B------:R-:W-:Y:S01]  /*0e70*/  IMAD.MOV.U32 R19, RZ, RZ, RZ ;  /* 0x000000ffff137224 */ /* 0x000fe200078e00ff */
[----:B------:R-:W-:-:S11]  /*0e80*/  LOP3.LUT R22, R9, 0x7, RZ, 0xc0, !PT ;  /* 0x0000000709167812 */ /* 0x000fd600078ec0ff */
[----:B------:R-:W-:Y:S05]  /*0e90*/  @!P0 BRA `(.L_x_264) ;  /* 0x00000004008c8947 */ /* 0x000fea0003800000 */
[----:B------:R-:W-:Y:S01]  /*0ea0*/  LOP3.LUT R19, R9, 0x7ffffff8, RZ, 0xc0, !PT ;  /* 0x7ffffff809137812 */ /* 0x000fe200078ec0ff */
[----:B------:R-:W-:-:S07]  /*0eb0*/  IMAD.MOV.U32 R20, RZ, RZ, RZ ;  /* 0x000000ffff147224 */ /* 0x000fce00078e00ff */
.L_x_267:
[----:B------:R-:W-:-:S05]  /*0ec0*/  IMAD R21, R20, 0x80, R0 ;  /* 0x0000008014157824 */ /* 0x000fca00078e0200 */
[----:B------:R-:W-:-:S13]  /*0ed0*/  ISETP.GE.AND P0, PT, R21, R18, PT ;  /* 0x000000121500720c */ /* 0x000fda0003f06270 */
[C---:B0-----:R-:W-:Y:S02]  /*0ee0*/  @!P0 IADD3 R12, P2, PT, R21.reuse, R3, RZ ;  /* 0x00000003150c8210 */ /* 0x041fe40007f5e0ff */
[----:B------:R-:W-:-:S03]  /*0ef0*/  @!P0 IADD3 R8, P1, PT, R21, R2, RZ ;  /* 0x0000000215088210 */ /* 0x000fc60007f3e0ff */
[----:B------:R-:W-:Y:S02]  /*0f00*/  @!P0 IMAD.X R13, RZ, RZ, R5, P2 ;  /* 0x000000ffff0d8224 */ /* 0x000fe400010e0605 */
[----:B------:R-:W-:-:S04]  /*0f10*/  @!P0 IMAD.X R9, RZ, RZ, R4, P1 ;  /* 0x000000ffff098224 */ /* 0x000fc800008e0604 */
[----:B------:R-:W2:Y:S04]  /*0f20*/  @!P0 LDG.E.U8 R13, desc[UR4][R12.64] ;  /* 0x000000040c0d8981 */ /* 0x000ea8000c1e1100 */
[----:B------:R-:W2:Y:S01]  /*0f30*/  @!P0 LDG.E.U8 R8, desc[UR4][R8.64] ;  /* 0x0000000408088981 */ /* 0x000ea2000c1e1100 */
[----:B------:R-:W-:Y:S02]  /*0f40*/  @!P0 IMAD.MOV.U32 R16, RZ, RZ, 0x40000000 ;  /* 0x40000000ff108424 */ /* 0x000fe400078e00ff */
[----:B------:R-:W-:-:S05]  /*0f50*/  VIADD R25, R21, 0x80 ;  /* 0x0000008015197836 */ /* 0x000fca0000000000 */
[----:B------:R-:W-:Y:S02]  /*0f60*/  SHF.R.S32.HI R24, RZ, 0x1f, R25 ;  /* 0x0000001fff187819 */ /* 0x000fe40000011419 */
[----:B------:R-:W-:Y:S01]  /*0f70*/  IADD3 R6, P2, PT, R25, R2, RZ ;  /* 0x0000000219067210 */ /* 0x000fe20007f5e0ff */
[----:B------:R-:W-:-:S04]  /*0f80*/  @!P0 IMAD.WIDE.U32 R14, R21, 0x4, R10 ;  /* 0x00000004150e8825 */ /* 0x000fc800078e000a */
[----:B------:R-:W-:Y:S01]  /*0f90*/  IMAD.X R7, R24, 0x1, R4, P2 ;  /* 0x0000000118077824 */ /* 0x000fe200010e0604 */
[----:B--2---:R-:W-:-:S04]  /*0fa0*/  @!P0 ISETP.NE.AND P1, PT, R8, R13, PT ;  /* 0x0000000d0800820c */ /* 0x004fc80003f25270 */
[----:B------:R-:W-:Y:S01]  /*0fb0*/  @!P0 FSEL R17, R16, -1.875, !P1 ;  /* 0xbff0000010118808 */ /* 0x000fe20004800000 */
[----:B------:R-:W-:Y:S01]  /*0fc0*/  @!P0 IMAD.MOV.U32 R16, RZ, RZ, RZ ;  /* 0x000000ffff108224 */ /* 0x000fe200078e00ff */
[----:B------:R-:W-:-:S03]  /*0fd0*/  ISETP.GE.AND P1, PT, R25, R18, PT ;  /* 0x000000121900720c */ /* 0x000fc60003f26270 */
[----:B------:R-:W0:Y:S01]  /*0fe0*/  @!P0 F2I.F64.TRUNC R23, R16 ;  /* 0x0000001000178311 */ /* 0x000e22000030d100 */
[----:B------:R-:W-:-:S05]  /*0ff0*/  IADD3 R8, P3, PT, R25, R3, RZ ;  /* 0x0000000319087210 */ /* 0x000fca0007f7e0ff */
[----:B------:R-:W-:Y:S01]  /*1000*/  IMAD.X R9, R24, 0x1, R5, P3 ;  /* 0x0000000118097824 */ /* 0x000fe200018e0605 */
[----:B0-----:R0:W-:Y:S04]  /*1010*/  @!P0 STG.E desc[UR4][R14.64], R23 ;  /* 0x000000170e008986 */ /* 0x0011e8000c101904 */
[----:B------:R-:W2:Y:S04]  /*1020*/  @!P1 LDG.E.U8 R12, desc[UR4][R6.64] ;  /* 0x00000004060c9981 */ /* 0x000ea8000c1e1100 */
[----:B------:R-:W2:Y:S01]  /*1030*/  @!P1 LDG.E.U8 R13, desc[UR4][R8.64] ;  /* 0x00000004080d9981 */ /* 0x000ea2000c1e1100 */
[----:B------:R-:W-:Y:S01]  /*1040*/  @!P1 IMAD.MOV.U32 R16, RZ, RZ, 0x40000000 ;  /* 0x40000000ff109424 */ /* 0x000fe200078e00ff */
[----:B--2---:R-:W-:-:S04]  /*1050*/  @!P1 ISETP.NE.AND P0, PT, R12, R13, PT ;  /* 0x0000000d0c00920c */ /* 0x004fc80003f05270 */
[----:B------:R-:W-:Y:S01]  /*1060*/  @!P1 FSEL R17, R16, -1.875, !P0 ;  /* 0xbff0000010119808 */ /* 0x000fe20004000000 */
[----:B------:R-:W-:Y:S02]  /*1070*/  @!P1 IMAD.MOV.U32 R16, RZ, RZ, RZ ;  /* 0x000000ffff109224 */ /* 0x000fe400078e00ff */
[----:B------:R-:W-:-:S03]  /*1080*/  VIADD R13, R21, 0x100 ;  /* 0x00000100150d7836 */ /* 0x000fc60000000000 */
[----:B------:R-:W1:Y:S02]  /*1090*/  @!P1 F2I.F64.TRUNC R17, R16 ;  /* 0x0000001000119311 */ /* 0x000e64000030d100 */
[----:B------:R-:W-:Y:S01]  /*10a0*/  ISETP.GE.AND P0, PT, R13, R18, PT ;  /* 0x000000120d00720c */ /* 0x000fe20003f06270 */
[----:B------:R-:W-:-:S05]  /*10b0*/  IMAD.WIDE R12, R25, 0x4, R10 ;  /* 0x00000004190c7825 */ /* 0x000fca00078e020a */
[----:B-1----:R1:W-:Y:S07]  /*10c0*/  @!P1 STG.E desc[UR4][R12.64], R17 ;  /* 0x000000110c009986 */ /* 0x0023ee000c101904 */
[----:B0-----:R-:W2:Y:S04]  /*10d0*/  @!P0 LDG.E.U8 R14, desc[UR4][R6.64+0x80] ;  /* 0x00008004060e8981 */ /* 0x001ea8000c1e1100 */
[----:B------:R-:W2:Y:S01]  /*10e0*/  @!P0 LDG.E.U8 R15, desc[UR4][R8.64+0x80] ;  /* 0x00008004080f8981 */ /* 0x000ea2000c1e1100 */
[----:B------:R-:W-:Y:S01]  /*10f0*/  @!P0 IMAD.MOV.U32 R23, RZ, RZ, 0x40000000 ;  /* 0x40000000ff178424 */ /* 0x000fe200078e00ff */
[----:B--2---:R-:W-:Y:S01]  /*1100*/  @!P0 ISETP.NE.AND P1, PT, R14, R15, PT ;  /* 0x0000000f0e00820c */ /* 0x004fe20003f25270 */
[----:B------:R-:W-:-:S03]  /*1110*/  @!P0 IMAD.MOV.U32 R14, RZ, RZ, RZ ;  /* 0x000000ffff0e8224 */ /* 0x000fc600078e00ff */
[----:B------:R-:W-:Y:S01]  /*1120*/  @!P0 FSEL R15, R23, -1.875, !P1 ;  /* 0xbff00000170f8808 */ /* 0x000fe20004800000 */
[----:B------:R-:W-:-:S05]  /*1130*/  VIADD R23, R21, 0x180 ;  /* 0x0000018015177836 */ /* 0x000fca0000000000 */
[----:B------:R-:W0:Y:S01]  /*1140*/  @!P0 F2I.F64.TRUNC R15, R14 ;  /* 0x0000000e000f8311 */ /* 0x000e22000030d100 */
[----:B------:R-:W-:Y:S01]  /*1150*/  ISETP.GE.AND P1, PT, R23, R18, PT ;  /* 0x000000121700720c */ /* 0x000fe20003f26270 */
        /* <DEDUP_REMOVED lines=9> */
[----:B------:R-:W-:Y:S01]  /*11f0*/  ISETP.GE.AND P0, PT, R23, R18, PT ;  /* 0x000000121700720c */ /* 0x000fe20003f06270 */
        /* <DEDUP_REMOVED lines=23> */
[----:B------:R-:W-:Y:S02]  /*1370*/  @!P0 IMAD.MOV.U32 R23, RZ, RZ, 0x40000000 ;  /* 0x40000000ff178424 */ /* 0x000fe400078e00ff */
[----:B------:R-:W-:Y:S02]  /*1380*/  VIADD R21, R21, 0x380 ;  /* 0x0000038015157836 */ /* 0x000fe40000000000 */
[----:B------:R-:W-:Y:S01]  /*1390*/  VIADD R20, R20, 0x8 ;  /* 0x0000000814147836 */ /* 0x000fe20000000000 */
[----:B------:R-:W-:Y:S01]  /*13a0*/  BSSY.RECONVERGENT B0, `(.L_x_265) ;  /* 0x0000011000007945 */ /* 0x000fe20003800200 */
[----:B--2---:R-:W-:Y:S01]  /*13b0*/  @!P0 ISETP.NE.AND P1, PT, R14, R15, PT ;  /* 0x0000000f0e00820c */ /* 0x004fe20003f25270 */
[----:B------:R-:W-:-:S03]  /*13c0*/  @!P0 IMAD.MOV.U32 R14, RZ, RZ, RZ ;  /* 0x000000ffff0e8224 */ /* 0x000fc600078e00ff */
[----:B------:R-:W-:-:S06]  /*13d0*/  @!P0 FSEL R15, R23, -1.875, !P1 ;  /* 0xbff00000170f8808 */ /* 0x000fcc0004800000 */
[----:B------:R-:W0:Y:S02]  /*13e0*/  @!P0 F2I.F64.TRUNC R15, R14 ;  /* 0x0000000e000f8311 */ /* 0x000e24000030d100 */
[----:B0-----:R1:W-:Y:S01]  /*13f0*/  @!P0 STG.E desc[UR4][R12.64+0xa00], R15 ;  /* 0x000a000f0c008986 */ /* 0x0013e2000c101904 */
[----:B------:R-:W-:Y:S02]  /*1400*/  ISETP.GE.AND P0, PT, R21, R18, PT ;  /* 0x000000121500720c */ /* 0x000fe40003f06270 */
[----:B------:R-:W-:-:S11]  /*1410*/  ISETP.NE.AND P1, PT, R20, R19, PT ;  /* 0x000000131400720c */ /* 0x000fd60003f25270 */
[----:B-1----:R-:W-:Y:S05]  /*1420*/  @P0 BRA `(.L_x_266) ;  /* 0x0000000000200947 */ /* 0x002fea0003800000 */
        /* <DEDUP_REMOVED lines=8> */
.L_x_266:
[----:B------:R-:W-:Y:S05]  /*14b0*/  BSYNC.RECONVERGENT B0 ;  /* 0x0000000000007941 */ /* 0x000fea0003800200 */
.L_x_265:
[----:B------:R-:W-:Y:S05]  /*14c0*/  @P1 BRA `(.L_x_267) ;  /* 0xfffffff8007c1947 */ /* 0x000fea000383ffff */
.L_x_264:
[----:B------:R-:W-:-:S13]  /*14d0*/  ISETP.NE.AND P0, PT, R22, RZ, PT ;  /* 0x000000ff1600720c */ /* 0x000fda0003f05270 */
[----:B------:R-:W-:Y:S05]  /*14e0*/  @!P0 EXIT ;  /* 0x000000000000894d */ /* 0x000fea0003800000 */
[----:B------:R-:W1:Y:S01]  /*14f0*/  LDC R6, c[0x0][0x384] ;  /* 0x0000e100ff067b82 */ /* 0x000e620000000800 */
[----:B------:R-:W-:Y:S02]  /*1500*/  ISETP.GE.U32.AND P1, PT, R22, 0x4, PT ;  /* 0x000000041600780c */ /* 0x000fe40003f26070 */
[----:B-1----:R-:W-:-:S04]  /*1510*/  LOP3.LUT R16, R6, 0x3, RZ, 0xc0, !PT ;  /* 0x0000000306107812 */ /* 0x002fc800078ec0ff */
[----:B------:R-:W-:-:S07]  /*1520*/  ISETP.NE.AND P0, PT, R16, RZ, PT ;  /* 0x000000ff1000720c */ /* 0x000fce0003f05270 */
[----:B------:R-:W-:Y:S06]  /*1530*/  @!P1 BRA `(.L_x_268) ;  /* 0x0000000400049947 */ /* 0x000fec0003800000 */
[----:B------:R-:W-:-:S05]  /*1540*/  IMAD R7, R19, 0x80, R0 ;  /* 0x0000008013077824 */ /* 0x000fca00078e0200 */
[----:B------:R-:W-:-:S13]  /*1550*/  ISETP.GE.AND P2, PT, R7, R18, PT ;  /* 0x000000120700720c */ /* 0x000fda0003f46270 */
[----:B------:R-:W-:Y:S02]  /*1560*/  @!P2 SHF.R.S32.HI R8, RZ, 0x1f, R7 ;  /* 0x0000001fff08a819 */ /* 0x000fe40000011407 */
[C---:B------:R-:W-:Y:S02]  /*1570*/  @!P2 IADD3 R14, P3, PT, R7.reuse, R3, RZ ;  /* 0x00000003070ea210 */ /* 0x040fe40007f7e0ff */
[----:B0-----:R-:W-:-:S03]  /*1580*/  @!P2 IADD3 R12, P1, PT, R7, R2, RZ ;  /* 0x00000002070ca210 */ /* 0x001fc60007f3e0ff */
[C---:B------:R-:W-:Y:S02]  /*1590*/  @!P2 IMAD.X R15, R8.reuse, 0x1, R5, P3 ;  /* 0x00000001080fa824 */ /* 0x040fe400018e0605 */
[----:B------:R-:W-:-:S04]  /*15a0*/  @!P2 IMAD.X R13, R8, 0x1, R4, P1 ;  /* 0x00000001080da824 */ /* 0x000fc800008e0604 */
[----:B------:R-:W2:Y:S04]  /*15b0*/  @!P2 LDG.E.U8 R15, desc[UR4][R14.64] ;  /* 0x000000040e0fa981 */ /* 0x000ea8000c1e1100 */
[----:B------:R-:W2:Y:S01]  /*15c0*/  @!P2 LDG.E.U8 R12, desc[UR4][R12.64] ;  /* 0x000000040c0ca981 */ /* 0x000ea2000c1e1100 */
[----:B------:R-:W-:Y:S02]  /*15d0*/  VIADD R17, R7, 0x80 ;  /* 0x0000008007117836 */ /* 0x000fe40000000000 */
[----:B------:R-:W-:-:S03]  /*15e0*/  @!P2 IMAD.MOV.U32 R22, RZ, RZ, 0x40000000 ;  /* 0x40000000ff16a424 */ /* 0x000fc600078e00ff */
[----:B------:R-:W-:-:S13]  /*15f0*/  ISETP.GE.AND P1, PT, R17, R18, PT ;  /* 0x000000121100720c */ /* 0x000fda0003f26270 */
[----:B------:R-:W-:Y:S02]  /*1600*/  @!P1 SHF.R.S32.HI R20, RZ, 0x1f, R17 ;  /* 0x0000001fff149819 */ /* 0x000fe40000011411 */
[----:B--2---:R-:W-:-:S04]  /*1610*/  @!P2 ISETP.NE.AND P3, PT, R12, R15, PT ;  /* 0x0000000f0c00a20c */ /* 0x004fc80003f65270 */
[----:B------:R-:W-:Y:S01]  /*1620*/  @!P2 FSEL R23, R22, -1.875, !P3 ;  /* 0xbff000001617a808 */ /* 0x000fe20005800000 */
[----:B------:R-:W-:-:S04]  /*1630*/  @!P2 IMAD.MOV.U32 R22, RZ, RZ, RZ ;  /* 0x000000ffff16a224 */ /* 0x000fc800078e00ff */
[----:B------:R-:W0:Y:S01]  /*1640*/  @!P2 F2I.F64.TRUNC R25, R22 ;  /* 0x000000160019a311 */ /* 0x000e22000030d100 */
[C---:B------:R-:W-:Y:S02]  /*1650*/  @!P1 IADD3 R12, P4, PT, R17.reuse, R3, RZ ;  /* 0x00000003110c9210 */ /* 0x040fe40007f9e0ff */
[----:B------:R-:W-:Y:S01]  /*1660*/  @!P1 IADD3 R8, P3, PT, R17, R2, RZ ;  /* 0x0000000211089210 */ /* 0x000fe20007f7e0ff */
[----:B------:R-:W-:-:S04]  /*1670*/  @!P2 IMAD.WIDE R14, R7, 0x4, R10 ;  /* 0x00000004070ea825 */ /* 0x000fc800078e020a */
[C---:B------:R-:W-:Y:S02]  /*1680*/  @!P1 IMAD.X R13, R20.reuse, 0x1, R5, P4 ;  /* 0x00000001140d9824 */ /* 0x040fe400020e0605 */
[----:B------:R-:W-:Y:S01]  /*1690*/  @!P1 IMAD.X R9, R20, 0x1, R4, P3 ;  /* 0x0000000114099824 */ /* 0x000fe200018e0604 */
[----:B0-----:R0:W-:Y:S04]  /*16a0*/  @!P2 STG.E desc[UR4][R14.64], R25 ;  /* 0x000000190e00a986 */ /* 0x0011e8000c101904 */
[----:B------:R-:W2:Y:S04]  /*16b0*/  @!P1 LDG.E.U8 R8, desc[UR4][R8.64] ;  /* 0x0000000408089981 */ /* 0x000ea8000c1e1100 */
[----:B------:R-:W2:Y:S01]  /*16c0*/  @!P1 LDG.E.U8 R13, desc[UR4][R12.64] ;  /* 0x000000040c0d9981 */ /* 0x000ea2000c1e1100 */
[----:B------:R-:W-:-:S02]  /*16d0*/  VIADD R21, R7, 0x100 ;  /* 0x0000010007157836 */ /* 0x000fc40000000000 */
[----:B------:R-:W-:-:S03]  /*16e0*/  @!P1 IMAD.MOV.U32 R22, RZ, RZ, 0x40000000 ;  /* 0x40000000ff169424 */ /* 0x000fc600078e00ff */
[----:B------:R-:W-:-:S13]  /*16f0*/  ISETP.GE.AND P2, PT, R21, R18, PT ;  /* 0x000000121500720c */ /* 0x000fda0003f46270 */
[----:B------:R-:W-:Y:S02]  /*1700*/  @!P2 SHF.R.S32.HI R20, RZ, 0x1f, R21 ;  /* 0x0000001fff14a819 */ /* 0x000fe40000011415 */
[----:B--2---:R-:W-:-:S04]  /*1710*/  @!P1 ISETP.NE.AND P3, PT, R8, R13, PT ;  /* 0x0000000d0800920c */ /* 0x004fc80003f65270 */
[----:B------:R-:W-:Y:S01]  /*1720*/  @!P1 FSEL R23, R22, -1.875, !P3 ;  /* 0xbff0000016179808 */ /* 0x000fe20005800000 */
[----:B------:R-:W-:-:S04]  /*1730*/  @!P1 IMAD.MOV.U32 R22, RZ, RZ, RZ ;  /* 0x000000ffff169224 */ /* 0x000fc800078e00ff */
[----:B------:R-:W1:Y:S01]  /*1740*/  @!P1 F2I.F64.TRUNC R27, R22 ;  /* 0x00000016001b9311 */ /* 0x000e62000030d100 */
[C---:B------:R-:W-:Y:S02]  /*1750*/  @!P2 IADD3 R8, P4, PT, R21.reuse, R3, RZ ;  /* 0x000000031508a210 */ /* 0x040fe40007f9e0ff */
[----:B0-----:R-:W-:Y:S01]  /*1760*/  @!P2 IADD3 R14, P3, PT, R21, R2, RZ ;  /* 0x00000002150ea210 */ /* 0x001fe20007f7e0ff */
[----:B------:R-:W-:-:S04]  /*1770*/  @!P1 IMAD.WIDE R12, R17, 0x4, R10 ;  /* 0x00000004110c9825 */ /* 0x000fc800078e020a */
[C---:B------:R-:W-:Y:S02]  /*1780*/  @!P2 IMAD.X R9, R20.reuse, 0x1, R5, P4 ;  /* 0x000000011409a824 */ /* 0x040fe400020e0605 */
[----:B------:R-:W-:Y:S01]  /*1790*/  @!P2 IMAD.X R15, R20, 0x1, R4, P3 ;  /* 0x00000001140fa824 */ /* 0x000fe200018e0604 */
[----:B-1----:R0:W-:Y:S04]  /*17a0*/  @!P1 STG.E desc[UR4][R12.64], R27 ;  /* 0x0000001b0c009986 */ /* 0x0021e8000c101904 */
        /* <DEDUP_REMOVED lines=18> */
[----:B------:R-:W-:-:S02]  /*18d0*/  @!P1 IMAD.MOV.U32 R20, RZ, RZ, 0x40000000 ;  /* 0x40000000ff149424 */ /* 0x000fc400078e00ff */
[----:B------:R-:W-:Y:S02]  /*18e0*/  @!P1 IMAD.MOV.U32 R22, RZ, RZ, RZ ;  /* 0x000000ffff169224 */ /* 0x000fe400078e00ff */
[----:B------:R-:W-:Y:S01]  /*18f0*/  VIADD R19, R19, 0x4 ;  /* 0x0000000413137836 */ /* 0x000fe20000000000 */
[----:B--2---:R-:W-:-:S04]  /*1900*/  @!P1 ISETP.NE.AND P2, PT, R12, R15, PT ;  /* 0x0000000f0c00920c */ /* 0x004fc80003f45270 */
[----:B------:R-:W-:-:S06]  /*1910*/  @!P1 FSEL R23, R20, -1.875, !P2 ;  /* 0xbff0000014179808 */ /* 0x000fcc0005000000 */
[----:B------:R-:W0:Y:S01]  /*1920*/  @!P1 F2I.F64.TRUNC R23, R22 ;  /* 0x0000001600179311 */ /* 0x000e22000030d100 */
[----:B------:R-:W-:-:S05]  /*1930*/  @!P1 IMAD.WIDE R20, R7, 0x4, R10 ;  /* 0x0000000407149825 */ /* 0x000fca00078e020a */
[----:B0-----:R1:W-:Y:S02]  /*1940*/  @!P1 STG.E desc[UR4][R20.64], R23 ;  /* 0x0000001714009986 */ /* 0x0013e4000c101904 */
.L_x_268:
[----:B------:R-:W-:Y:S05]  /*1950*/  @!P0 EXIT ;  /* 0x000000000000894d */ /* 0x000fea0003800000 */
[----:B------:R-:W-:Y:S02]  /*1960*/  ISETP.NE.AND P1, PT, R16, 0x1, PT ;  /* 0x000000011000780c */ /* 0x000fe40003f25270 */
[----:B------:R-:W-:-:S04]  /*1970*/  LOP3.LUT R6, R6, 0x1, RZ, 0xc0, !PT ;  /* 0x0000000106067812 */ /* 0x000fc800078ec0ff */
[----:B------:R-:W-:-:S07]  /*1980*/  ISETP.NE.U32.AND P0, PT, R6, 0x1, PT ;  /* 0x000000010600780c */ /* 0x000fce0003f05070 */
[----:B------:R-:W-:Y:S06]  /*1990*/  @!P1 BRA `(.L_x_269) ;  /* 0x0000000000849947 */ /* 0x000fec0003800000 */
[----:B-1----:R-:W-:-:S05]  /*19a0*/  IMAD R23, R19, 0x80, R0 ;  /* 0x0000008013177824 */ /* 0x002fca00078e0200 */
[----:B------:R-:W-:-:S13]  /*19b0*/  ISETP.GE.AND P1, PT, R23, R18, PT ;  /* 0x000000121700720c */ /* 0x000fda0003f26270 */
[----:B------:R-:W-:Y:S02]  /*19c0*/  @!P1 SHF.R.S32.HI R8, RZ, 0x1f, R23 ;  /* 0x0000001fff089819 */ /* 0x000fe40000011417 */
[C---:B------:R-:W-:Y:S02]  /*19d0*/  @!P1 IADD3 R14, P3, PT, R23.reuse, R3, RZ ;  /* 0x00000003170e9210 */ /* 0x040fe40007f7e0ff */
[----:B------:R-:W-:-:S03]  /*19e0*/  @!P1 IADD3 R6, P2, PT, R23, R2, RZ ;  /* 0x0000000217069210 */ /* 0x000fc60007f5e0ff */
[C---:B0-----:R-:W-:Y:S02]  /*19f0*/  @!P1 IMAD.X R15, R8.reuse, 0x1, R5, P3 ;  /* 0x00000001080f9824 */ /* 0x041fe400018e0605 */
        /* <DEDUP_REMOVED lines=17> */
[----:B------:R-:W3:Y:S04]  /*1b10*/  @!P2 LDG.E.U8 R8, desc[UR4][R8.64] ;  /* 0x000000040808a981 */ /* 0x000ee8000c1e1100 */
[----:B------:R-:W3:Y:S01]  /*1b20*/  @!P2 LDG.E.U8 R7, desc[UR4][R6.64] ;  /* 0x000000040607a981 */ /* 0x000ee2000c1e1100 */
[----:B------:R-:W-:-:S02]  /*1b30*/  @!P2 IMAD.MOV.U32 R12, RZ, RZ, 0x40000000 ;  /* 0x40000000ff0ca424 */ /* 0x000fc400078e00ff */
[----:B------:R-:W-:Y:S02]  /*1b40*/  @!P2 IMAD.MOV.U32 R16, RZ, RZ, RZ ;  /* 0x000000ffff10a224 */ /* 0x000fe400078e00ff */
[----:B------:R-:W-:Y:S01]  /*1b50*/  VIADD R19, R19, 0x2 ;  /* 0x0000000213137836 */ /* 0x000fe20000000000 */
[----:B---3--:R-:W-:-:S04]  /*1b60*/  @!P2 ISETP.NE.AND P1, PT, R8, R7, PT ;  /* 0x000000070800a20c */ /* 0x008fc80003f25270 */
[----:B------:R-:W-:-:S06]  /*1b70*/  @!P2 FSEL R17, R12, -1.875, !P1 ;  /* 0xbff000000c11a808 */ /* 0x000fcc0004800000 */
[----:B------:R-:W0:Y:S01]  /*1b80*/  @!P2 F2I.F64.TRUNC R17, R16 ;  /* 0x000000100011a311 */ /* 0x000e22000030d100 */
[----:B------:R-:W-:-:S05]  /*1b90*/  @!P2 IMAD.WIDE R12, R13, 0x4, R10 ;  /* 0x000000040d0ca825 */ /* 0x000fca00078e020a */
[----:B0-----:R2:W-:Y:S02]  /*1ba0*/  @!P2 STG.E desc[UR4][R12.64], R17 ;  /* 0x000000110c00a986 */ /* 0x0015e4000c101904 */
.L_x_269:
[----:B------:R-:W-:Y:S05]  /*1bb0*/  @P0 EXIT ;  /* 0x000000000000094d */ /* 0x000fea0003800000 */
[----:B------:R-:W-:-:S05]  /*1bc0*/  IMAD R19, R19, 0x80, R0 ;  /* 0x0000008013137824 */ /* 0x000fca00078e0200 */
[----:B------:R-:W-:-:S13]  /*1bd0*/  ISETP.GE.AND P0, PT, R19, R18, PT ;  /* 0x000000121300720c */ /* 0x000fda0003f06270 */
[----:B------:R-:W-:Y:S05]  /*1be0*/  @P0 EXIT ;  /* 0x000000000000094d */ /* 0x000fea0003800000 */
        /* <DEDUP_REMOVED lines=15> */
.L_x_270:
        /* <DEDUP_REMOVED lines=10> */
.L_x_280:


//--------------------- .text._ZN3cub18CUB_300001_SM_10006detail11EmptyKernelIvEEvv --------------------------
	.section	.text._ZN3cub18CUB_300001_SM_10006detail11EmptyKernelIvEEvv,"ax",@progbits
	.align	128
        .global         _ZN3cub18CUB_300001_SM_10006detail11EmptyKernelIvEEvv
        .type           _ZN3cub18CUB_300001_SM_10006detail11EmptyKernelIvEEvv,@function
        .size           _ZN3cub18CUB_300001_SM_10006detail11EmptyKernelIvEEvv,(.L_x_281 - _ZN3cub18CUB_300001_SM_10006detail11EmptyKernelIvEEvv)
        .other          _ZN3cub18CUB_300001_SM_10006detail11EmptyKernelIvEEvv,@"STO_CUDA_ENTRY STV_DEFAULT"
_ZN3cub18CUB_300001_SM_10006detail11EmptyKernelIvEEvv:
.text._ZN3cub18CUB_300001_SM_10006detail11EmptyKernelIvEEvv:
[----:B------:R-:W-:Y:S01]  /*0000*/  LDC R1, c[0x0][0x37c] ;  /* 0x0000df00ff017b82 */ /* 0x000fe20000000800 */
[----:B------:R-:W-:Y:S05]  /*0010*/  EXIT ;  /* 0x000000000000794d */ /* 0x000fea0003800000 */
.L_x_271:
        /* <DEDUP_REMOVED lines=14> */
.L_x_281:


//--------------------- .nv.shared._ZN3cub18CUB_300001_SM_10006detail6reduce28DeviceReduceSingleTileKernelINS2_10policy_hubIiyN4cuda3std3__44plusIiEEE10Policy1000EPiSC_iS9_iiNS7_10__identityEEEvT0_T1_T2_T3_T4_T6_ --------------------------
	.section	.nv.shared._ZN3cub18CUB_300001_SM_10006detail6reduce28DeviceReduceSingleTileKernelINS2_10policy_hubIiyN4cuda3std3__44plusIiEEE10Policy1000EPiSC_iS9_iiNS7_10__identityEEEvT0_T1_T2_T3_T4_T6_,"aw",@nobits
	.sectionflags	@""
	.align	4
.nv.shared._ZN3cub18CUB_300001_SM_10006detail6reduce28DeviceReduceSingleTileKernelINS2_10policy_hubIiyN4cuda3std3__44plusIiEEE10Policy1000EPiSC_iS9_iiNS7_10__identityEEEvT0_T1_T2_T3_T4_T6_:
	.zero		1068


//--------------------- .nv.shared.reserved.0     --------------------------
	.section	.nv.shared.reserved.0,"aw",@nobits
	.weak		__nv_reservedSMEM_offset_0_alias
	.size		__nv_reservedSMEM_offset_0_alias, 0, 64
	.other		__nv_reservedSMEM_offset_0_alias,@"STO_CUDA_RESERVED_SHARED STV_DEFAULT"
__nv_reservedSMEM_offset_0_alias:
	.zero		0
	.zero		64


//--------------------- .nv.global                --------------------------
	.section	.nv.global,"aw",@nobits
.nv.global:
	.type		_ZN34_INTERNAL_f4f26f82_4_k_cu_8b090afc6thrust24THRUST_300001_SM_1000_NS3seqE,@object
	.size		_ZN34_INTERNAL_f4f26f82_4_k_cu_8b090afc6thrust24THRUST_300001_SM_1000_NS3seqE,(_ZN34_INTERNAL_f4f26f82_4_k_cu_8b090afc4cuda3std3__48in_placeE - _ZN34_INTERNAL_f4f26f82_4_k_cu_8b090afc6thrust24THRUST_300001_SM_1000_NS3seqE)
_ZN34_INTERNAL_f4f26f82_4_k_cu_8b090afc6thrust24THRUST_300001_SM_1000_NS3seqE:
	.zero		1
	.type		_ZN34_INTERNAL_f4f26f82_4_k_cu_8b090afc4cuda3std3__48in_placeE,@object
	.size		_ZN34_INTERNAL_f4f26f82_4_k_cu_8b090afc4cuda3std3__48in_placeE,(_ZN34_INTERNAL_f4f26f82_4_k_cu_8b090afc4cuda3std6ranges3__45__cpo4sizeE - _ZN34_INTERNAL_f4f26f82_4_k_cu_8b090afc4cuda3std3__48in_placeE)
_ZN34_INTERNAL_f4f26f82_4_k_cu_8b090afc4cuda3std3__48in_placeE:
	.zero		1
	.type		_ZN34_INTERNAL_f4f26f82_4_k_cu_8b090afc4cuda3std6ranges3__45__cpo4sizeE,@object
	.size		_ZN34_INTERNAL_f4f26f82_4_k_cu_8b090afc4cuda3std6ranges3__45__cpo4sizeE,(_ZN34_INTERNAL_f4f26f82_4_k_cu_8b090afc6thrust24THRUST_300001_SM_1000_NS12placeholders2_3E - _ZN34_INTERNAL_f4f26f82_4_k_cu_8b090afc4cuda3std6ranges3__45__cpo4sizeE)
_ZN34_INTERNAL_f4f26f82_4_k_cu_8b090afc4cuda3std6ranges3__45__cpo4sizeE:
	.zero		1
	.type		_ZN34_INTERNAL_f4f26f82_4_k_cu_8b090afc6thrust24THRUST_300001_SM_1000_NS12placeholders2_3E,@object
	.size		_ZN34_INTERNAL_f4f26f82_4_k_cu_8b090afc6thrust24THRUST_300001_SM_1000_NS12placeholders2_3E,(_ZN34_INTERNAL_f4f26f82_4_k_cu_8b090afc4cuda3std3__45__cpo6cbeginE - _ZN34_INTERNAL_f4f26f82_4_k_cu_8b090afc6thrust24THRUST_300001_SM_1000_NS12placeholders2_3E)
_ZN34_INTERNAL_f4f26f82_4_k_cu_8b090afc6thrust24THRUST_300001_SM_1000_NS12placeholders2_3E:
	.zero		1
	.type		_ZN34_INTERNAL_f4f26f82_4_k_cu_8b090afc4cuda3std3__45__cpo6cbeginE,@object
	.size		_ZN34_INTERNAL_f4f26f82_4_k_cu_8b090afc4cuda3std3__45__cpo6cbeginE,(_ZN34_INTERNAL_f4f26f82_4_k_cu_8b090afc4cuda3std6ranges3__45__cpo6cbeginE - _ZN34_INTERNAL_f4f26f82_4_k_cu_8b090afc4cuda3std3__45__cpo6cbeginE)
_ZN34_INTERNAL_f4f26f82_4_k_cu_8b090afc4cuda3std3__45__cpo6cbeginE:
	.zero		1
	.type		_ZN34_INTERNAL_f4f26f82_4_k_cu_8b090afc4cuda3std6ranges3__45__cpo6cbeginE,@object
	.size		_ZN34_INTERNAL_f4f26f82_4_k_cu_8b090afc4cuda3std6ranges3__45__cpo6cbeginE,(_ZN34_INTERNAL_f4f26f82_4_k_cu_8b090afc6thrust24THRUST_300001_SM_1000_NS12placeholders2_7E - _ZN34_INTERNAL_f4f26f82_4_k_cu_8b090afc4cuda3std6ranges3__45__cpo6cbeginE)
_ZN34_INTERNAL_f4f26f82_4_k_cu_8b090afc4cuda3std6ranges3__45__cpo6cbeginE:
	.zero		1
	.type		_ZN34_INTERNAL_f4f26f82_4_k_cu_8b090afc6thrust24THRUST_300001_SM_1000_NS12placeholders2_7E,@object
	.size		_ZN34_INTERNAL_f4f26f82_4_k_cu_8b090afc6thrust24THRUST_300001_SM_1000_NS12placeholders2_7E,(_ZN34_INTERNAL_f4f26f82_4_k_cu_8b090afc4cuda3std3__45__cpo7crbeginE - _ZN34_INTERNAL_f4f26f82_4_k_cu_8b090afc6thrust24THRUST_300001_SM_1000_NS12placeholders2_7E)
_ZN34_INTERNAL_f4f26f82_4_k_cu_8b090afc6thrust24THRUST_300001_SM_1000_NS12placeholders2_7E:
	.zero		1
	.type		_ZN34_INTERNAL_f4f26f82_4_k_cu_8b090afc4cuda3std3__45__cpo7crbeginE,@object
	.size		_ZN34_INTERNAL_f4f26f82_4_k_cu_8b090afc4cuda3std3__45__cpo7crbeginE,(_ZN34_INTERNAL_f4f26f82_4_k_cu_8b090afc4cuda3std6ranges3__45__cpo4nextE - _ZN34_INTERNAL_f4f26f82_4_k_cu_8b090afc4cuda3std3__45__cpo7crbeginE)
_ZN34_INTERNAL_f4f26f82_4_k_cu_8b090afc4cuda3std3__45__cpo7crbeginE:
	.zero		1
	.type		_ZN34_INTERNAL_f4f26f82_4_k_cu_8b090afc4cuda3std6ranges3__45__cpo4nextE,@object
	.size		_ZN34_INTERNAL_f4f26f82_4_k_cu_8b090afc4cuda3std6ranges3__45__cpo4nextE,(_ZN34_INTERNAL_f4f26f82_4_k_cu_8b090afc4cuda3std6ranges3__45__cpo4swapE - _ZN34_INTERNAL_f4f26f82_4_k_cu_8b090afc4cuda3std6ranges3__45__cpo4nextE)
_ZN34_INTERNAL_f4f26f82_4_k_cu_8b090afc4cuda3std6ranges3__45__cpo4nextE:
	.zero		1
	.type		_ZN34_INTERNAL_f4f26f82_4_k_cu_8b090afc4cuda3std6ranges3__45__cpo4swapE,@object
	.size		_ZN34_INTERNAL_f4f26f82_4_k_cu_8b090afc4cuda3std6ranges3__45__cpo4swapE,(_ZN34_INTERNAL_f4f26f82_4_k_cu_8b090afc6thrust24THRUST_300001_SM_1000_NS8cuda_cub10par_nosyncE - _ZN34_INTERNAL_f4f26f82_4_k_cu_8b090afc4cuda3std6ranges3__45__cpo4swapE)
_ZN34_INTERNAL_f4f26f82_4_k_cu_8b090afc4cuda3std6ranges3__45__cpo4swapE:
	.zero		1
	.type		_ZN34_INTERNAL_f4f26f82_4_k_cu_8b090afc6thrust24THRUST_300001_SM_1000_NS8cuda_cub10par_nosyncE,@object
	.size		_ZN34_INTERNAL_f4f26f82_4_k_cu_8b090afc6thrust24THRUST_300001_SM_1000_NS8cuda_cub10par_nosyncE,(_ZN34_INTERNAL_f4f26f82_4_k_cu_8b090afc6thrust24THRUST_300001_SM_1000_NS12placeholders2_9E - _ZN34_INTERNAL_f4f26f82_4_k_cu_8b090afc6thrust24THRUST_300001_SM_1000_NS8cuda_cub10par_nosyncE)
_ZN34_INTERNAL_f4f26f82_4_k_cu_8b090afc6thrust24THRUST_300001_SM_1000_NS8cuda_cub10par_nosyncE:
	.zero		1
	.type		_ZN34_INTERNAL_f4f26f82_4_k_cu_8b090afc6thrust24THRUST_300001_SM_1000_NS12placeholders2_9E,@object
	.size		_ZN34_INTERNAL_f4f26f82_4_k_cu_8b090afc6thrust24THRUST_300001_SM_1000_NS12placeholders2_9E,(_ZN34_INTERNAL_f4f26f82_4_k_cu_8b090afc4cuda3std3__436_GLOBAL__N__f4f26f82_4_k_cu_8b090afc6ignoreE - _ZN34_INTERNAL_f4f26f82_4_k_cu_8b090afc6thrust24THRUST_300001_SM_1000_NS12placeholders2_9E)
_ZN34_INTERNAL_f4f26f82_4_k_cu_8b090afc6thrust24THRUST_300001_SM_1000_NS12placeholders2_9E:
	.zero		1
	.type		_ZN34_INTERNAL_f4f26f82_4_k_cu_8b090afc4cuda3std3__436_GLOBAL__N__f4f26f82_4_k_cu_8b090afc6ignoreE,@object
	.size		_ZN34_INTERNAL_f4f26f82_4_k_cu_8b090afc4cuda3std3__436_GLOBAL__N__f4f26f82_4_k_cu_8b090afc6ignoreE,(_ZN34_INTERNAL_f4f26f82_4_k_cu_8b090afc4cuda3std6ranges3__45__cpo4dataE - _ZN34_INTERNAL_f4f26f82_4_k_cu_8b090afc4cuda3std3__436_GLOBAL__N__f4f26f82_4_k_cu_8b090afc6ignoreE)
_ZN34_INTERNAL_f4f26f82_4_k_cu_8b090afc4cuda3std3__436_GLOBAL__N__f4f26f82_4_k_cu_8b090afc6ignoreE:
	.zero		1
	.type		_ZN34_INTERNAL_f4f26f82_4_k_cu_8b090afc4cuda3std6ranges3__45__cpo4dataE,@object
	.size		_ZN34_INTERNAL_f4f26f82_4_k_cu_8b090afc4cuda3std6ranges3__45__cpo4dataE,(_ZN34_INTERNAL_f4f26f82_4_k_cu_8b090afc6thrust24THRUST_300001_SM_1000_NS12placeholders2_1E - _ZN34_INTERNAL_f4f26f82_4_k_cu_8b090afc4cuda3std6ranges3__45__cpo4dataE)
_ZN34_INTERNAL_f4f26f82_4_k_cu_8b090afc4cuda3std6ranges3__45__cpo4dataE:
	.zero		1
	.type		_ZN34_INTERNAL_f4f26f82_4_k_cu_8b090afc6thrust24THRUST_300001_SM_1000_NS12placeholders2_1E,@object
	.size		_ZN34_INTERNAL_f4f26f82_4_k_cu_8b090afc6thrust24THRUST_300001_SM_1000_NS12placeholders2_1E,(_ZN34_INTERNAL_f4f26f82_4_k_cu_8b090afc4cuda3std3__45__cpo5beginE - _ZN34_INTERNAL_f4f26f82_4_k_cu_8b090afc6thrust24THRUST_300001_SM_1000_NS12placeholders2_1E)
_ZN34_INTERNAL_f4f26f82_4_k_cu_8b090afc6thrust24THRUST_300001_SM_1000_NS12placeholders2_1E:
	.zero		1
	.type		_ZN34_INTERNAL_f4f26f82_4_k_cu_8b090afc4cuda3std3__45__cpo5beginE,@object
	.size		_ZN34_INTERNAL_f4f26f82_4_k_cu_8b090afc4cuda3std3__45__cpo5beginE,(_ZN34_INTERNAL_f4f26f82_4_k_cu_8b090afc4cuda3std6ranges3__45__cpo5beginE - _ZN34_INTERNAL_f4f26f82_4_k_cu_8b090afc4cuda3std3__45__cpo5beginE)
_ZN34_INTERNAL_f4f26f82_4_k_cu_8b090afc4cuda3std3__45__cpo5beginE:
	.zero		1
	.type		_ZN34_INTERNAL_f4f26f82_4_k_cu_8b090afc4cuda3std6ranges3__45__cpo5beginE,@object
	.size		_ZN34_INTERNAL_f4f26f82_4_k_cu_8b090afc4cuda3std6ranges3__45__cpo5beginE,(_ZN34_INTERNAL_f4f26f82_4_k_cu_8b090afc6thrust24THRUST_300001_SM_1000_NS12placeholders2_5E - _ZN34_INTERNAL_f4f26f82_4_k_cu_8b090afc4cuda3std6ranges3__45__cpo5beginE)
_ZN34_INTERNAL_f4f26f82_4_k_cu_8b090afc4cuda3std6ranges3__45__cpo5beginE:
	.zero		1
	.type		_ZN34_INTERNAL_f4f26f82_4_k_cu_8b090afc6thrust24THRUST_300001_SM_1000_NS12placeholders2_5E,@object
	.size		_ZN34_INTERNAL_f4f26f82_4_k_cu_8b090afc6thrust24THRUST_300001_SM_1000_NS12placeholders2_5E,(_ZN34_INTERNAL_f4f26f82_4_k_cu_8b090afc4cuda3std3__45__cpo6rbeginE - _ZN34_INTERNAL_f4f26f82_4_k_cu_8b090afc6thrust24THRUST_300001_SM_1000_NS12placeholders2_5E)
_ZN34_INTERNAL_f4f26f82_4_k_cu_8b090afc6thrust24THRUST_300001_SM_1000_NS12placeholders2_5E:
	.zero		1
	.type		_ZN34_INTERNAL_f4f26f82_4_k_cu_8b090afc4cuda3std3__45__cpo6rbeginE,@object
	.size		_ZN34_INTERNAL_f4f26f82_4_k_cu_8b090afc4cuda3std3__45__cpo6rbeginE,(_ZN34_INTERNAL_f4f26f82_4_k_cu_8b090afc4cuda3std6ranges3__45__cpo7advanceE - _ZN34_INTERNAL_f4f26f82_4_k_cu_8b090afc4cuda3std3__45__cpo6rbeginE)
_ZN34_INTERNAL_f4f26f82_4_k_cu_8b090afc4cuda3std3__45__cpo6rbeginE:
	.zero		1
	.type		_ZN34_INTERNAL_f4f26f82_4_k_cu_8b090afc4cuda3std6ranges3__45__cpo7advanceE,@object
	.size		_ZN34_INTERNAL_f4f26f82_4_k_cu_8b090afc4cuda3std6ranges3__45__cpo7advanceE,(_ZN34_INTERNAL_f4f26f82_4_k_cu_8b090afc4cuda3std3__47nulloptE - _ZN34_INTERNAL_f4f26f82_4_k_cu_8b090afc4cuda3std6ranges3__45__cpo7advanceE)
_ZN34_INTERNAL_f4f26f82_4_k_cu_8b090afc4cuda3std6ranges3__45__cpo7advanceE:
	.zero		1
	.type		_ZN34_INTERNAL_f4f26f82_4_k_cu_8b090afc4cuda3std3__47nulloptE,@object
	.size		_ZN34_INTERNAL_f4f26f82_4_k_cu_8b090afc4cuda3std3__47nulloptE,(_ZN34_INTERNAL_f4f26f82_4_k_cu_8b090afc4cuda3std6ranges3__45__cpo8distanceE - _ZN34_INTERNAL_f4f26f82_4_k_cu_8b090afc4cuda3std3__47nulloptE)
_ZN34_INTERNAL_f4f26f82_4_k_cu_8b090afc4cuda3std3__47nulloptE:
	.zero		1
	.type		_ZN34_INTERNAL_f4f26f82_4_k_cu_8b090afc4cuda3std6ranges3__45__cpo8distanceE,@object
	.size		_ZN34_INTERNAL_f4f26f82_4_k_cu_8b090afc4cuda3std6ranges3__45__cpo8distanceE,(_ZN34_INTERNAL_f4f26f82_4_k_cu_8b090afc6thrust24THRUST_300001_SM_1000_NS12placeholders3_10E - _ZN34_INTERNAL_f4f26f82_4_k_cu_8b090afc4cuda3std6ranges3__45__cpo8distanceE)
_ZN34_INTERNAL_f4f26f82_4_k_cu_8b090afc4cuda3std6ranges3__45__cpo8distanceE:
	.zero		1
	.type		_ZN34_INTERNAL_f4f26f82_4_k_cu_8b090afc6thrust24THRUST_300001_SM_1000_NS12placeholders3_10E,@object
	.size		_ZN34_INTERNAL_f4f26f82_4_k_cu_8b090afc6thrust24THRUST_300001_SM_1000_NS12placeholders3_10E,(_ZN34_INTERNAL_f4f26f82_4_k_cu_8b090afc4cuda3std3__419piecewise_constructE - _ZN34_INTERNAL_f4f26f82_4_k_cu_8b090afc6thrust24THRUST_300001_SM_1000_NS12placeholders3_10E)
_ZN34_INTERNAL_f4f26f82_4_k_cu_8b090afc6thrust24THRUST_300001_SM_1000_NS12placeholders3_10E:
	.zero		1
	.type		_ZN34_INTERNAL_f4f26f82_4_k_cu_8b090afc4cuda3std3__419piecewise_constructE,@object
	.size		_ZN34_INTERNAL_f4f26f82_4_k_cu_8b090afc4cuda3std3__419piecewise_constructE,(_ZN34_INTERNAL_f4f26f82_4_k_cu_8b090afc4cuda3std6ranges3__45__cpo5cdataE - _ZN34_INTERNAL_f4f26f82_4_k_cu_8b090afc4cuda3std3__419piecewise_constructE)
_ZN34_INTERNAL_f4f26f82_4_k_cu_8b090afc4cuda3std3__419piecewise_constructE:
	.zero		1
	.type		_ZN34_INTERNAL_f4f26f82_4_k_cu_8b090afc4cuda3std6ranges3__45__cpo5cdataE,@object
	.size		_ZN34_INTERNAL_f4f26f82_4_k_cu_8b090afc4cuda3std6ranges3__45__cpo5cdataE,(_ZN34_INTERNAL_f4f26f82_4_k_cu_8b090afc6thrust24THRUST_300001_SM_1000_NS12placeholders2_2E - _ZN34_INTERNAL_f4f26f82_4_k_cu_8b090afc4cuda3std6ranges3__45__cpo5cdataE)
_ZN34_INTERNAL_f4f26f82_4_k_cu_8b090afc4cuda3std6ranges3__45__cpo5cdataE:
	.zero		1
	.type		_ZN34_INTERNAL_f4f26f82_4_k_cu_8b090afc6thrust24THRUST_300001_SM_1000_NS12placeholders2_2E,@object
	.size		_ZN34_INTERNAL_f4f26f82_4_k_cu_8b090afc6thrust24THRUST_300001_SM_1000_NS12placeholders2_2E,(_ZN34_INTERNAL_f4f26f82_4_k_cu_8b090afc4cuda3std3__45__cpo3endE - _ZN34_INTERNAL_f4f26f82_4_k_cu_8b090afc6thrust24THRUST_300001_SM_1000_NS12placeholders2_2E)
_ZN34_INTERNAL_f4f26f82_4_k_cu_8b090afc6thrust24THRUST_300001_SM_1000_NS12placeholders2_2E:
	.zero		1
	.type		_ZN34_INTERNAL_f4f26f82_4_k_cu_8b090afc4cuda3std3__45__cpo3endE,@object
	.size		_ZN34_INTERNAL_f4f26f82_4_k_cu_8b090afc4cuda3std3__45__cpo3endE,(_ZN34_INTERNAL_f4f26f82_4_k_cu_8b090afc4cuda3std6ranges3__45__cpo3endE - _ZN34_INTERNAL_f4f26f82_4_k_cu_8b090afc4cuda3std3__45__cpo3endE)
_ZN34_INTERNAL_f4f26f82_4_k_cu_8b090afc4cuda3std3__45__cpo3endE:
	.zero		1
	.type		_ZN34_INTERNAL_f4f26f82_4_k_cu_8b090afc4cuda3std6ranges3__45__cpo3endE,@object
	.size		_ZN34_INTERNAL_f4f26f82_4_k_cu_8b090afc4cuda3std6ranges3__45__cpo3endE,(_ZN34_INTERNAL_f4f26f82_4_k_cu_8b090afc6thrust24THRUST_300001_SM_1000_NS12placeholders2_6E - _ZN34_INTERNAL_f4f26f82_4_k_cu_8b090afc4cuda3std6ranges3__45__cpo3endE)
_ZN34_INTERNAL_f4f26f82_4_k_cu_8b090afc4cuda3std6ranges3__45__cpo3endE:
	.zero		1
	.type		_ZN34_INTERNAL_f4f26f82_4_k_cu_8b090afc6thrust24THRUST_300001_SM_1000_NS12placeholders2_6E,@object
	.size		_ZN34_INTERNAL_f4f26f82_4_k_cu_8b090afc6thrust24THRUST_300001_SM_1000_NS12placeholders2_6E,(_ZN34_INTERNAL_f4f26f82_4_k_cu_8b090afc4cuda3std3__45__cpo4rendE - _ZN34_INTERNAL_f4f26f82_4_k_cu_8b090afc6thrust24THRUST_300001_SM_1000_NS12placeholders2_6E)
_ZN34_INTERNAL_f4f26f82_4_k_cu_8b090afc6thrust24THRUST_300001_SM_1000_NS12placeholders2_6E:
	.zero		1
	.type		_ZN34_INTERNAL_f4f26f82_4_k_cu_8b090afc4cuda3std3__45__cpo4rendE,@object
	.size		_ZN34_INTERNAL_f4f26f82_4_k_cu_8b090afc4cuda3std3__45__cpo4rendE,(_ZN34_INTERNAL_f4f26f82_4_k_cu_8b090afc4cuda3std6ranges3__45__cpo9iter_swapE - _ZN34_INTERNAL_f4f26f82_4_k_cu_8b090afc4cuda3std3__45__cpo4rendE)
_ZN34_INTERNAL_f4f26f82_4_k_cu_8b090afc4cuda3std3__45__cpo4rendE:
	.zero		1
	.type		_ZN34_INTERNAL_f4f26f82_4_k_cu_8b090afc4cuda3std6ranges3__45__cpo9iter_swapE,@object
	.size		_ZN34_INTERNAL_f4f26f82_4_k_cu_8b090afc4cuda3std6ranges3__45__cpo9iter_swapE,(_ZN34_INTERNAL_f4f26f82_4_k_cu_8b090afc4cuda3std3__48unexpectE - _ZN34_INTERNAL_f4f26f82_4_k_cu_8b090afc4cuda3std6ranges3__45__cpo9iter_swapE)
_ZN34_INTERNAL_f4f26f82_4_k_cu_8b090afc4cuda3std6ranges3__45__cpo9iter_swapE:
	.zero		1
	.type		_ZN34_INTERNAL_f4f26f82_4_k_cu_8b090afc4cuda3std3__48unexpectE,@object
	.size		_ZN34_INTERNAL_f4f26f82_4_k_cu_8b090afc4cuda3std3__48unexpectE,(_ZN34_INTERNAL_f4f26f82_4_k_cu_8b090afc6thrust24THRUST_300001_SM_1000_NS8cuda_cub3parE - _ZN34_INTERNAL_f4f26f82_4_k_cu_8b090afc4cuda3std3__48unexpectE)
_ZN34_INTERNAL_f4f26f82_4_k_cu_8b090afc4cuda3std3__48unexpectE:
	.zero		1
	.type		_ZN34_INTERNAL_f4f26f82_4_k_cu_8b090afc6thrust24THRUST_300001_SM_1000_NS8cuda_cub3parE,@object
	.size		_ZN34_INTERNAL_f4f26f82_4_k_cu_8b090afc6thrust24THRUST_300001_SM_1000_NS8cuda_cub3parE,(_ZN34_INTERNAL_f4f26f82_4_k_cu_8b090afc6thrust24THRUST_300001_SM_1000_NS12placeholders2_4E - _ZN34_INTERNAL_f4f26f82_4_k_cu_8b090afc6thrust24THRUST_300001_SM_1000_NS8cuda_cub3parE)
_ZN34_INTERNAL_f4f26f82_4_k_cu_8b090afc6thrust24THRUST_300001_SM_1000_NS8cuda_cub3parE:
	.zero		1
	.type		_ZN34_INTERNAL_f4f26f82_4_k_cu_8b090afc6thrust24THRUST_300001_SM_1000_NS12placeholders2_4E,@object
	.size		_ZN34_INTERNAL_f4f26f82_4_k_cu_8b090afc6thrust24THRUST_300001_SM_1000_NS12placeholders2_4E,(_ZN34_INTERNAL_f4f26f82_4_k_cu_8b090afc4cuda3std3__45__cpo4cendE - _ZN34_INTERNAL_f4f26f82_4_k_cu_8b090afc6thrust24THRUST_300001_SM_1000_NS12placeholders2_4E)
_ZN34_INTERNAL_f4f26f82_4_k_cu_8b090afc6thrust24THRUST_300001_SM_1000_NS12placeholders2_4E:
	.zero		1
	.type		_ZN34_INTERNAL_f4f26f82_4_k_cu_8b090afc4cuda3std3__45__cpo4cendE,@object
	.size		_ZN34_INTERNAL_f4f26f82_4_k_cu_8b090afc4cuda3std3__45__cpo4cendE,(_ZN34_INTERNAL_f4f26f82_4_k_cu_8b090afc4cuda3std6ranges3__45__cpo4cendE - _ZN34_INTERNAL_f4f26f82_4_k_cu_8b090afc4cuda3std3__45__cpo4cendE)
_ZN34_INTERNAL_f4f26f82_4_k_cu_8b090afc4cuda3std3__45__cpo4cendE:
	.zero		1
	.type		_ZN34_INTERNAL_f4f26f82_4_k_cu_8b090afc4cuda3std6ranges3__45__cpo4cendE,@object
	.size		_ZN34_INTERNAL_f4f26f82_4_k_cu_8b090afc4cuda3std6ranges3__45__cpo4cendE,(_ZN34_INTERNAL_f4f26f82_4_k_cu_8b090afc4cuda3std3__420unreachable_sentinelE - _ZN34_INTERNAL_f4f26f82_4_k_cu_8b090afc4cuda3std6ranges3__45__cpo4cendE)
_ZN34_INTERNAL_f4f26f82_4_k_cu_8b090afc4cuda3std6ranges3__45__cpo4cendE:
	.zero		1
	.type		_ZN34_INTERNAL_f4f26f82_4_k_cu_8b090afc4cuda3std3__420unreachable_sentinelE,@object
	.size		_ZN34_INTERNAL_f4f26f82_4_k_cu_8b090afc4cuda3std3__420unreachable_sentinelE,(_ZN34_INTERNAL_f4f26f82_4_k_cu_8b090afc4cuda3std6ranges3__45__cpo5ssizeE - _ZN34_INTERNAL_f4f26f82_4_k_cu_8b090afc4cuda3std3__420unreachable_sentinelE)
_ZN34_INTERNAL_f4f26f82_4_k_cu_8b090afc4cuda3std3__420unreachable_sentinelE:
	.zero		1
	.type		_ZN34_INTERNAL_f4f26f82_4_k_cu_8b090afc4cuda3std6ranges3__45__cpo5ssizeE,@object
	.size		_ZN34_INTERNAL_f4f26f82_4_k_cu_8b090afc4cuda3std6ranges3__45__cpo5ssizeE,(_ZN34_INTERNAL_f4f26f82_4_k_cu_8b090afc6thrust24THRUST_300001_SM_1000_NS12placeholders2_8E - _ZN34_INTERNAL_f4f26f82_4_k_cu_8b090afc4cuda3std6ranges3__45__cpo5ssizeE)
_ZN34_INTERNAL_f4f26f82_4_k_cu_8b090afc4cuda3std6ranges3__45__cpo5ssizeE:
	.zero		1
	.type		_ZN34_INTERNAL_f4f26f82_4_k_cu_8b090afc6thrust24THRUST_300001_SM_1000_NS12placeholders2_8E,@object
	.size		_ZN34_INTERNAL_f4f26f82_4_k_cu_8b090afc6thrust24THRUST_300001_SM_1000_NS12placeholders2_8E,(_ZN34_INTERNAL_f4f26f82_4_k_cu_8b090afc4cuda3std3__45__cpo5crendE - _ZN34_INTERNAL_f4f26f82_4_k_cu_8b090afc6thrust24THRUST_300001_SM_1000_NS12placeholders2_8E)
_ZN34_INTERNAL_f4f26f82_4_k_cu_8b090afc6thrust24THRUST_300001_SM_1000_NS12placeholders2_8E:
	.zero		1
	.type		_ZN34_INTERNAL_f4f26f82_4_k_cu_8b090afc4cuda3std3__45__cpo5crendE,@object
	.size		_ZN34_INTERNAL_f4f26f82_4_k_cu_8b090afc4cuda3std3__45__cpo5crendE,(_ZN34_INTERNAL_f4f26f82_4_k_cu_8b090afc4cuda3std6ranges3__45__cpo4prevE - _ZN34_INTERNAL_f4f26f82_4_k_cu_8b090afc4cuda3std3__45__cpo5crendE)
_ZN34_INTERNAL_f4f26f82_4_k_cu_8b090afc4cuda3std3__45__cpo5crendE:
	.zero		1
	.type		_ZN34_INTERNAL_f4f26f82_4_k_cu_8b090afc4cuda3std6ranges3__45__cpo4prevE,@object
	.size		_ZN34_INTERNAL_f4f26f82_4_k_cu_8b090afc4cuda3std6ranges3__45__cpo4prevE,(_ZN34_INTERNAL_f4f26f82_4_k_cu_8b090afc4cuda3std6ranges3__45__cpo9iter_moveE - _ZN34_INTERNAL_f4f26f82_4_k_cu_8b090afc4cuda3std6ranges3__45__cpo4prevE)
_ZN34_INTERNAL_f4f26f82_4_k_cu_8b090afc4cuda3std6ranges3__45__cpo4prevE:
	.zero		1
	.type		_ZN34_INTERNAL_f4f26f82_4_k_cu_8b090afc4cuda3std6ranges3__45__cpo9iter_moveE,@object
	.size		_ZN34_INTERNAL_f4f26f82_4_k_cu_8b090afc4cuda3std6ranges3__45__cpo9iter_moveE,(_ZN34_INTERNAL_f4f26f82_4_k_cu_8b090afc6thrust24THRUST_300001_SM_1000_NS6system6detail10sequential3seqE - _ZN34_INTERNAL_f4f26f82_4_k_cu_8b090afc4cuda3std6ranges3__45__cpo9iter_moveE)
_ZN34_INTERNAL_f4f26f82_4_k_cu_8b090afc4cuda3std6ranges3__45__cpo9iter_moveE:
	.zero		1
	.type		_ZN34_INTERNAL_f4f26f82_4_k_cu_8b090afc6thrust24THRUST_300001_SM_1000_NS6system6detail10sequential3seqE,@object
	.size		_ZN34_INTERNAL_f4f26f82_4_k_cu_8b090afc6thrust24THRUST_300001_SM_1000_NS6system6detail10sequential3seqE,(.L_31 - _ZN34_INTERNAL_f4f26f82_4_k_cu_8b090afc6thrust24THRUST_300001_SM_1000_NS6system6detail10sequential3seqE)
_ZN34_INTERNAL_f4f26f82_4_k_cu_8b090afc6thrust24THRUST_300001_SM_1000_NS6system6detail10sequential3seqE:
	.zero		1
.L_31:


//--------------------- .nv.shared._ZN3cub18CUB_300001_SM_10006detail6reduce18DeviceReduceKernelINS2_10policy_hubIiyN4cuda3std3__44plusIiEEE10Policy1000EN6thrust24THRUST_300001_SM_1000_NS6detail15normal_iteratorINSD_10device_ptrIiEEEEyS9_iNS7_10__identityEEEvT0_PT3_T1_NS0_13GridEvenShareISN_EET2_T4_ --------------------------
	.section	.nv.shared._ZN3cub18CUB_300001_SM_10006detail6reduce18DeviceReduceKernelINS2_10policy_hubIiyN4cuda3std3__44plusIiEEE10Policy1000EN6thrust24THRUST_300001_SM_1000_NS6detail15normal_iteratorINSD_10device_ptrIiEEEEyS9_iNS7_10__identityEEEvT0_PT3_T1_NS0_13GridEvenShareISN_EET2_T4_,"aw",@nobits
	.sectionflags	@""
	.align	4
.nv.shared._ZN3cub18CUB_300001_SM_10006detail6reduce18DeviceReduceKernelINS2_10policy_hubIiyN4cuda3std3__44plusIiEEE10Policy1000EN6thrust24THRUST_300001_SM_1000_NS6detail15normal_iteratorINSD_10device_ptrIiEEEEyS9_iNS7_10__identityEEEvT0_PT3_T1_NS0_13GridEvenShareISN_EET2_T4_:
	.zero		1068


//--------------------- .nv.shared._ZN3cub18CUB_300001_SM_10006detail6reduce28DeviceReduceSingleTileKernelINS2_10policy_hubIiyN4cuda3std3__44plusIiEEE10Policy1000EN6thrust24THRUST_300001_SM_1000_NS6detail15normal_iteratorINSD_10device_ptrIiEEEEPiyS9_iiNS7_10__identityEEEvT0_T1_T2_T3_T4_T6_ --------------------------
	.section	.nv.shared._ZN3cub18CUB_300001_SM_10006detail6reduce28DeviceReduceSingleTileKernelINS2_10policy_hubIiyN4cuda3std3__44plusIiEEE10Policy1000EN6thrust24THRUST_300001_SM_1000_NS6detail15normal_iteratorINSD_10device_ptrIiEEEEPiyS9_iiNS7_10__identityEEEvT0_T1_T2_T3_T4_T6_,"aw",@nobits
	.sectionflags	@""
	.align	4
.nv.shared._ZN3cub18CUB_300001_SM_10006detail6reduce28DeviceReduceSingleTileKernelINS2_10policy_hubIiyN4cuda3std3__44plusIiEEE10Policy1000EN6thrust24THRUST_300001_SM_1000_NS6detail15normal_iteratorINSD_10device_ptrIiEEEEPiyS9_iiNS7_10__identityEEEvT0_T1_T2_T3_T4_T6_:
	.zero		1068


//--------------------- .nv.shared._ZN3cub18CUB_300001_SM_10006detail6reduce28DeviceReduceSingleTileKernelINS2_10policy_hubIijN4cuda3std3__44plusIiEEE10Policy1000EPiSC_iS9_iiNS7_10__identityEEEvT0_T1_T2_T3_T4_T6_ --------------------------
	.section	.nv.shared._ZN3cub18CUB_300001_SM_10006detail6reduce28DeviceReduceSingleTileKernelINS2_10policy_hubIijN4cuda3std3__44plusIiEEE10Policy1000EPiSC_iS9_iiNS7_10__identityEEEvT0_T1_T2_T3_T4_T6_,"aw",@nobits
	.sectionflags	@""
	.align	4
.nv.shared._ZN3cub18CUB_300001_SM_10006detail6reduce28DeviceReduceSingleTileKernelINS2_10policy_hubIijN4cuda3std3__44plusIiEEE10Policy1000EPiSC_iS9_iiNS7_10__identityEEEvT0_T1_T2_T3_T4_T6_:
	.zero		1068


//--------------------- .nv.shared._ZN3cub18CUB_300001_SM_10006detail6reduce18DeviceReduceKernelINS2_10policy_hubIijN4cuda3std3__44plusIiEEE10Policy1000EN6thrust24THRUST_300001_SM_1000_NS6detail15normal_iteratorINSD_10device_ptrIiEEEEjS9_iNS7_10__identityEEEvT0_PT3_T1_NS0_13GridEvenShareISN_EET2_T4_ --------------------------
	.section	.nv.shared._ZN3cub18CUB_300001_SM_10006detail6reduce18DeviceReduceKernelINS2_10policy_hubIijN4cuda3std3__44plusIiEEE10Policy1000EN6thrust24THRUST_300001_SM_1000_NS6detail15normal_iteratorINSD_10device_ptrIiEEEEjS9_iNS7_10__identityEEEvT0_PT3_T1_NS0_13GridEvenShareISN_EET2_T4_,"aw",@nobits
	.sectionflags	@""
	.align	4
.nv.shared._ZN3cub18CUB_300001_SM_10006detail6reduce18DeviceReduceKernelINS2_10policy_hubIijN4cuda3std3__44plusIiEEE10Policy1000EN6thrust24THRUST_300001_SM_1000_NS6detail15normal_iteratorINSD_10device_ptrIiEEEEjS9_iNS7_10__identityEEEvT0_PT3_T1_NS0_13GridEvenShareISN_EET2_T4_:
	.zero		1068


//--------------------- .nv.shared._ZN3cub18CUB_300001_SM_10006detail6reduce28DeviceReduceSingleTileKernelINS2_10policy_hubIijN4cuda3std3__44plusIiEEE10Policy1000EN6thrust24THRUST_300001_SM_1000_NS6detail15normal_iteratorINSD_10device_ptrIiEEEEPijS9_iiNS7_10__identityEEEvT0_T1_T2_T3_T4_T6_ --------------------------
	.section	.nv.shared._ZN3cub18CUB_300001_SM_10006detail6reduce28DeviceReduceSingleTileKernelINS2_10policy_hubIijN4cuda3std3__44plusIiEEE10Policy1000EN6thrust24THRUST_300001_SM_1000_NS6detail15normal_iteratorINSD_10device_ptrIiEEEEPijS9_iiNS7_10__identityEEEvT0_T1_T2_T3_T4_T6_,"aw",@nobits
	.sectionflags	@""
	.align	4
.nv.shared._ZN3cub18CUB_300001_SM_10006detail6reduce28DeviceReduceSingleTileKernelINS2_10policy_hubIijN4cuda3std3__44plusIiEEE10Policy1000EN6thrust24THRUST_300001_SM_1000_NS6detail15normal_iteratorINSD_10device_ptrIiEEEEPijS9_iiNS7_10__identityEEEvT0_T1_T2_T3_T4_T6_:
	.zero		1068


//--------------------- .nv.constant0._ZN3cub18CUB_300001_SM_10006detail6reduce28DeviceReduceSingleTileKernelINS2_10policy_hubIiyN4cuda3std3__44plusIiEEE10Policy1000EPiSC_iS9_iiNS7_10__identityEEEvT0_T1_T2_T3_T4_T6_ --------------------------
	.section	.nv.constant0._ZN3cub18CUB_300001_SM_10006detail6reduce28DeviceReduceSingleTileKernelINS2_10policy_hubIiyN4cuda3std3__44plusIiEEE10Policy1000EPiSC_iS9_iiNS7_10__identityEEEvT0_T1_T2_T3_T4_T6_,"a",@progbits
	.sectionflags	@""
	.align	4
.nv.constant0._ZN3cub18CUB_300001_SM_10006detail6reduce28DeviceReduceSingleTileKernelINS2_10policy_hubIiyN4cuda3std3__44plusIiEEE10Policy1000EPiSC_iS9_iiNS7_10__identityEEEvT0_T1_T2_T3_T4_T6_:
	.zero		925


//--------------------- .nv.constant0._ZN3cub18CUB_300001_SM_10006detail6reduce18DeviceReduceKernelINS2_10policy_hubIiyN4cuda3std3__44plusIiEEE10Policy1000EN6thrust24THRUST_300001_SM_1000_NS6detail15normal_iteratorINSD_10device_ptrIiEEEEyS9_iNS7_10__identityEEEvT0_PT3_T1_NS0_13GridEvenShareISN_EET2_T4_ --------------------------
	.section	.nv.constant0._ZN3cub18CUB_300001_SM_10006detail6reduce18DeviceReduceKernelINS2_10policy_hubIiyN4cuda3std3__44plusIiEEE10Policy1000EN6thrust24THRUST_300001_SM_1000_NS6detail15normal_iteratorINSD_10device_ptrIiEEEEyS9_iNS7_10__identityEEEvT0_PT3_T1_NS0_13GridEvenShareISN_EET2_T4_,"a",@progbits
	.sectionflags	@""
	.align	4
.nv.constant0._ZN3cub18CUB_300001_SM_10006detail6reduce18DeviceReduceKernelINS2_10policy_hubIiyN4cuda3std3__44plusIiEEE10Policy1000EN6thrust24THRUST_300001_SM_1000_NS6detail15normal_iteratorINSD_10device_ptrIiEEEEyS9_iNS7_10__identityEEEvT0_PT3_T1_NS0_13GridEvenShareISN_EET2_T4_:
	.zero		994


//--------------------- .nv.constant0._ZN3cub18CUB_300001_SM_10006detail6reduce28DeviceReduceSingleTileKernelINS2_10policy_hubIiyN4cuda3std3__44plusIiEEE10Policy1000EN6thrust24THRUST_300001_SM_1000_NS6detail15normal_iteratorINSD_10device_ptrIiEEEEPiyS9_iiNS7_10__identityEEEvT0_T1_T2_T3_T4_T6_ --------------------------
	.section	.nv.constant0._ZN3cub18CUB_300001_SM_10006detail6reduce28DeviceReduceSingleTileKernelINS2_10policy_hubIiyN4cuda3std3__44plusIiEEE10Policy1000EN6thrust24THRUST_300001_SM_1000_NS6detail15normal_iteratorINSD_10device_ptrIiEEEEPiyS9_iiNS7_10__identityEEEvT0_T1_T2_T3_T4_T6_,"a",@progbits
	.sectionflags	@""
	.align	4
.nv.constant0._ZN3cub18CUB_300001_SM_10006detail6reduce28DeviceReduceSingleTileKernelINS2_10policy_hubIiyN4cuda3std3__44plusIiEEE10Policy1000EN6thrust24THRUST_300001_SM_1000_NS6detail15normal_iteratorINSD_10device_ptrIiEEEEPiyS9_iiNS7_10__identityEEEvT0_T1_T2_T3_T4_T6_:
	.zero		929


//--------------------- .nv.constant0._ZN3cub18CUB_300001_SM_10006detail6reduce28DeviceReduceSingleTileKernelINS2_10policy_hubIijN4cuda3std3__44plusIiEEE10Policy1000EPiSC_iS9_iiNS7_10__identityEEEvT0_T1_T2_T3_T4_T6_ --------------------------
	.section	.nv.constant0._ZN3cub18CUB_300001_SM_10006detail6reduce28DeviceReduceSingleTileKernelINS2_10policy_hubIijN4cuda3std3__44plusIiEEE10Policy1000EPiSC_iS9_iiNS7_10__identityEEEvT0_T1_T2_T3_T4_T6_,"a",@progbits
	.sectionflags	@""
	.align	4
.nv.constant0._ZN3cub18CUB_300001_SM_10006detail6reduce28DeviceReduceSingleTileKernelINS2_10policy_hubIijN4cuda3std3__44plusIiEEE10Policy1000EPiSC_iS9_iiNS7_10__identityEEEvT0_T1_T2_T3_T4_T6_:
	.zero		925


//--------------------- .nv.constant0._ZN3cub18CUB_300001_SM_10006detail6reduce18DeviceReduceKernelINS2_10policy_hubIijN4cuda3std3__44plusIiEEE10Policy1000EN6thrust24THRUST_300001_SM_1000_NS6detail15normal_iteratorINSD_10device_ptrIiEEEEjS9_iNS7_10__identityEEEvT0_PT3_T1_NS0_13GridEvenShareISN_EET2_T4_ --------------------------
	.section	.nv.constant0._ZN3cub18CUB_300001_SM_10006detail6reduce18DeviceReduceKernelINS2_10policy_hubIijN4cuda3std3__44plusIiEEE10Policy1000EN6thrust24THRUST_300001_SM_1000_NS6detail15normal_iteratorINSD_10device_ptrIiEEEEjS9_iNS7_10__identityEEEvT0_PT3_T1_NS0_13GridEvenShareISN_EET2_T4_,"a",@progbits
	.sectionflags	@""
	.align	4
.nv.constant0._ZN3cub18CUB_300001_SM_10006detail6reduce18DeviceReduceKernelINS2_10policy_hubIijN4cuda3std3__44plusIiEEE10Policy1000EN6thrust24THRUST_300001_SM_1000_NS6detail15normal_iteratorINSD_10device_ptrIiEEEEjS9_iNS7_10__identityEEEvT0_PT3_T1_NS0_13GridEvenShareISN_EET2_T4_:
	.zero		958


//--------------------- .nv.constant0._ZN3cub18CUB_300001_SM_10006detail6reduce28DeviceReduceSingleTileKernelINS2_10policy_hubIijN4cuda3std3__44plusIiEEE10Policy1000EN6thrust24THRUST_300001_SM_1000_NS6detail15normal_iteratorINSD_10device_ptrIiEEEEPijS9_iiNS7_10__identityEEEvT0_T1_T2_T3_T4_T6_ --------------------------
	.section	.nv.constant0._ZN3cub18CUB_300001_SM_10006detail6reduce28DeviceReduceSingleTileKernelINS2_10policy_hubIijN4cuda3std3__44plusIiEEE10Policy1000EN6thrust24THRUST_300001_SM_1000_NS6detail15normal_iteratorINSD_10device_ptrIiEEEEPijS9_iiNS7_10__identityEEEvT0_T1_T2_T3_T4_T6_,"a",@progbits
	.sectionflags	@""
	.align	4
.nv.constant0._ZN3cub18CUB_300001_SM_10006detail6reduce28DeviceReduceSingleTileKernelINS2_10policy_hubIijN4cuda3std3__44plusIiEEE10Policy1000EN6thrust24THRUST_300001_SM_1000_NS6detail15normal_iteratorINSD_10device_ptrIiEEEEPijS9_iiNS7_10__identityEEEvT0_T1_T2_T3_T4_T6_:
	.zero		925


//--------------------- .nv.constant0._ZN3cub18CUB_300001_SM_10006detail8for_each13static_kernelINS2_12policy_hub_t12policy_500_tEmN6thrust24THRUST_300001_SM_1000_NS8cuda_cub20__uninitialized_fill7functorINS7_10device_ptrIiEEiEEEEvT0_T1_ --------------------------
	.section	.nv.constant0._ZN3cub18CUB_300001_SM_10006detail8for_each13static_kernelINS2_12policy_hub_t12policy_500_tEmN6thrust24THRUST_300001_SM_1000_NS8cuda_cub20__uninitialized_fill7functorINS7_10device_ptrIiEEiEEEEvT0_T1_,"a",@progbits
	.sectionflags	@""
	.align	4
.nv.constant0._ZN3cub18CUB_300001_SM_10006detail8for_each13static_kernelINS2_12policy_hub_t12policy_500_tEmN6thrust24THRUST_300001_SM_1000_NS8cuda_cub20__uninitialized_fill7functorINS7_10device_ptrIiEEiEEEEvT0_T1_:
	.zero		920


//--------------------- .nv.constant0._ZN3cub18CUB_300001_SM_10006detail9transform16transform_kernelINS2_10policy_hubILb1EN4cuda3std3__45tupleIJN6thrust24THRUST_300001_SM_1000_NS6detail15normal_iteratorINSA_10device_ptrIcEEEESF_EEEE10policy1000El16custom_transformNSC_INSD_IiEEEEJPcSM_EEEvT0_iT1_T2_DpNS2_10kernel_argIT3_EE --------------------------
	.section	.nv.constant0._ZN3cub18CUB_300001_SM_10006detail9transform16transform_kernelINS2_10policy_hubILb1EN4cuda3std3__45tupleIJN6thrust24THRUST_300001_SM_1000_NS6detail15normal_iteratorINSA_10device_ptrIcEEEESF_EEEE10policy1000El16custom_transformNSC_INSD_IiEEEEJPcSM_EEEvT0_iT1_T2_DpNS2_10kernel_argIT3_EE,"a",@progbits
	.sectionflags	@""
	.align	4
.nv.constant0._ZN3cub18CUB_300001_SM_10006detail9transform16transform_kernelINS2_10policy_hubILb1EN4cuda3std3__45tupleIJN6thrust24THRUST_300001_SM_1000_NS6detail15normal_iteratorINSA_10device_ptrIcEEEESF_EEEE10policy1000El16custom_transformNSC_INSD_IiEEEEJPcSM_EEEvT0_iT1_T2_DpNS2_10kernel_argIT3_EE:
	.zero		952


//--------------------- .nv.constant0._ZN3cub18CUB_300001_SM_10006detail9transform16transform_kernelINS2_10policy_hubILb1EN4cuda3std3__45tupleIJN6thrust24THRUST_300001_SM_1000_NS6detail15normal_iteratorINSA_10device_ptrIcEEEESF_EEEE10policy1000Ei16custom_transformNSC_INSD_IiEEEEJPcSM_EEEvT0_iT1_T2_DpNS2_10kernel_argIT3_EE --------------------------
	.section	.nv.constant0._ZN3cub18CUB_300001_SM_10006detail9transform16transform_kernelINS2_10policy_hubILb1EN4cuda3std3__45tupleIJN6thrust24THRUST_300001_SM_1000_NS6detail15normal_iteratorINSA_10device_ptrIcEEEESF_EEEE10policy1000Ei16custom_transformNSC_INSD_IiEEEEJPcSM_EEEvT0_iT1_T2_DpNS2_10kernel_argIT3_EE,"a",@progbits
	.sectionflags	@""
	.align	4
.nv.constant0._ZN3cub18CUB_300001_SM_10006detail9transform16transform_kernelINS2_10policy_hubILb1EN4cuda3std3__45tupleIJN6thrust24THRUST_300001_SM_1000_NS6detail15normal_iteratorINSA_10device_ptrIcEEEESF_EEEE10policy1000Ei16custom_transformNSC_INSD_IiEEEEJPcSM_EEEvT0_iT1_T2_DpNS2_10kernel_argIT3_EE:
	.zero		952


//--------------------- .nv.constant0._ZN3cub18CUB_300001_SM_10006detail11EmptyKernelIvEEvv --------------------------
	.section	.nv.constant0._ZN3cub18CUB_300001_SM_10006detail11EmptyKernelIvEEvv,"a",@progbits
	.sectionflags	@""
	.align	4
.nv.constant0._ZN3cub18CUB_300001_SM_10006detail11EmptyKernelIvEEvv:
	.zero		896


//--------------------- SYMBOLS --------------------------

	.type		.nv.reservedSmem.offset0,@object
	.size		.nv.reservedSmem.offset0,0x4
	.type		.nv.reservedSmem.cap,@object
	.size		.nv.reservedSmem.cap,0x4
